//
// Generated by NVIDIA NVVM Compiler
//
// Compiler Build ID: CL-36424714
// Cuda compilation tools, release 13.0, V13.0.88
// Based on NVVM 20.0.0
//

.version 9.0
.target sm_100
.address_size 64

	// .globl	_ZN8collider3gpu18apply_rules_kernelEPKcPKjS4_S2_S4_S4_S4_S4_PcS4_Pjm

.visible .entry _ZN8collider3gpu18apply_rules_kernelEPKcPKjS4_S2_S4_S4_S4_S4_PcS4_Pjm(
	.param .u64 .ptr .align 1 _ZN8collider3gpu18apply_rules_kernelEPKcPKjS4_S2_S4_S4_S4_S4_PcS4_Pjm_param_0,
	.param .u64 .ptr .align 1 _ZN8collider3gpu18apply_rules_kernelEPKcPKjS4_S2_S4_S4_S4_S4_PcS4_Pjm_param_1,
	.param .u64 .ptr .align 1 _ZN8collider3gpu18apply_rules_kernelEPKcPKjS4_S2_S4_S4_S4_S4_PcS4_Pjm_param_2,
	.param .u64 .ptr .align 1 _ZN8collider3gpu18apply_rules_kernelEPKcPKjS4_S2_S4_S4_S4_S4_PcS4_Pjm_param_3,
	.param .u64 .ptr .align 1 _ZN8collider3gpu18apply_rules_kernelEPKcPKjS4_S2_S4_S4_S4_S4_PcS4_Pjm_param_4,
	.param .u64 .ptr .align 1 _ZN8collider3gpu18apply_rules_kernelEPKcPKjS4_S2_S4_S4_S4_S4_PcS4_Pjm_param_5,
	.param .u64 .ptr .align 1 _ZN8collider3gpu18apply_rules_kernelEPKcPKjS4_S2_S4_S4_S4_S4_PcS4_Pjm_param_6,
	.param .u64 .ptr .align 1 _ZN8collider3gpu18apply_rules_kernelEPKcPKjS4_S2_S4_S4_S4_S4_PcS4_Pjm_param_7,
	.param .u64 .ptr .align 1 _ZN8collider3gpu18apply_rules_kernelEPKcPKjS4_S2_S4_S4_S4_S4_PcS4_Pjm_param_8,
	.param .u64 .ptr .align 1 _ZN8collider3gpu18apply_rules_kernelEPKcPKjS4_S2_S4_S4_S4_S4_PcS4_Pjm_param_9,
	.param .u64 .ptr .align 1 _ZN8collider3gpu18apply_rules_kernelEPKcPKjS4_S2_S4_S4_S4_S4_PcS4_Pjm_param_10,
	.param .u64 _ZN8collider3gpu18apply_rules_kernelEPKcPKjS4_S2_S4_S4_S4_S4_PcS4_Pjm_param_11
)
{
	.reg .pred 	%p<218>;
	.reg .b16 	%rs<354>;
	.reg .b32 	%r<316>;
	.reg .b64 	%rd<224>;

	ld.param.u64 	%rd48, [_ZN8collider3gpu18apply_rules_kernelEPKcPKjS4_S2_S4_S4_S4_S4_PcS4_Pjm_param_0];
	ld.param.u64 	%rd39, [_ZN8collider3gpu18apply_rules_kernelEPKcPKjS4_S2_S4_S4_S4_S4_PcS4_Pjm_param_2];
	ld.param.u64 	%rd40, [_ZN8collider3gpu18apply_rules_kernelEPKcPKjS4_S2_S4_S4_S4_S4_PcS4_Pjm_param_3];
	ld.param.u64 	%rd41, [_ZN8collider3gpu18apply_rules_kernelEPKcPKjS4_S2_S4_S4_S4_S4_PcS4_Pjm_param_4];
	ld.param.u64 	%rd42, [_ZN8collider3gpu18apply_rules_kernelEPKcPKjS4_S2_S4_S4_S4_S4_PcS4_Pjm_param_5];
	ld.param.u64 	%rd43, [_ZN8collider3gpu18apply_rules_kernelEPKcPKjS4_S2_S4_S4_S4_S4_PcS4_Pjm_param_6];
	ld.param.u64 	%rd44, [_ZN8collider3gpu18apply_rules_kernelEPKcPKjS4_S2_S4_S4_S4_S4_PcS4_Pjm_param_7];
	ld.param.u64 	%rd45, [_ZN8collider3gpu18apply_rules_kernelEPKcPKjS4_S2_S4_S4_S4_S4_PcS4_Pjm_param_8];
	ld.param.u64 	%rd46, [_ZN8collider3gpu18apply_rules_kernelEPKcPKjS4_S2_S4_S4_S4_S4_PcS4_Pjm_param_9];
	ld.param.u64 	%rd47, [_ZN8collider3gpu18apply_rules_kernelEPKcPKjS4_S2_S4_S4_S4_S4_PcS4_Pjm_param_10];
	ld.param.u64 	%rd49, [_ZN8collider3gpu18apply_rules_kernelEPKcPKjS4_S2_S4_S4_S4_S4_PcS4_Pjm_param_11];
	cvta.to.global.u64 	%rd1, %rd48;
	mov.u32 	%r157, %ctaid.x;
	mov.u32 	%r158, %ntid.x;
	mov.u32 	%r159, %tid.x;
	mad.lo.s32 	%r160, %r157, %r158, %r159;
	cvt.u64.u32 	%rd2, %r160;
	setp.le.u64 	%p1, %rd49, %rd2;
	@%p1 bra 	$L__BB0_246;
	ld.param.u64 	%rd222, [_ZN8collider3gpu18apply_rules_kernelEPKcPKjS4_S2_S4_S4_S4_S4_PcS4_Pjm_param_1];
	cvta.to.global.u64 	%rd50, %rd43;
	cvta.to.global.u64 	%rd51, %rd44;
	cvta.to.global.u64 	%rd52, %rd222;
	cvta.to.global.u64 	%rd53, %rd39;
	cvta.to.global.u64 	%rd54, %rd41;
	cvta.to.global.u64 	%rd55, %rd42;
	cvta.to.global.u64 	%rd56, %rd46;
	cvta.to.global.u64 	%rd3, %rd45;
	shl.b64 	%rd57, %rd2, 2;
	add.s64 	%rd58, %rd50, %rd57;
	ld.global.nc.u32 	%r161, [%rd58];
	add.s64 	%rd59, %rd51, %rd57;
	ld.global.nc.u32 	%r162, [%rd59];
	mul.wide.u32 	%rd60, %r161, 4;
	add.s64 	%rd61, %rd52, %rd60;
	ld.global.nc.u32 	%r163, [%rd61];
	cvt.u64.u32 	%rd4, %r163;
	add.s64 	%rd62, %rd53, %rd60;
	ld.global.nc.u32 	%r314, [%rd62];
	mul.wide.u32 	%rd63, %r162, 4;
	add.s64 	%rd64, %rd54, %rd63;
	ld.global.nc.u32 	%r2, [%rd64];
	add.s64 	%rd65, %rd55, %rd63;
	ld.global.nc.u32 	%r3, [%rd65];
	add.s64 	%rd66, %rd56, %rd57;
	ld.global.nc.u32 	%r164, [%rd66];
	cvt.u64.u32 	%rd5, %r164;
	add.s64 	%rd6, %rd3, %rd5;
	setp.lt.s32 	%p2, %r314, 1;
	@%p2 bra 	$L__BB0_8;
	add.s32 	%r166, %r314, -1;
	min.u32 	%r167, %r166, 255;
	add.s32 	%r4, %r167, 1;
	and.b32  	%r5, %r4, 3;
	setp.lt.u32 	%p3, %r314, 4;
	mov.b32 	%r261, 0;
	@%p3 bra 	$L__BB0_5;
	and.b32  	%r261, %r4, 508;
	mov.b32 	%r259, 0;
$L__BB0_4:
	.pragma "nounroll";
	cvt.u64.u32 	%rd67, %r259;
	add.s64 	%rd68, %rd67, %rd4;
	add.s64 	%rd69, %rd1, %rd68;
	ld.global.nc.u8 	%rs25, [%rd69];
	cvt.u16.u8 	%rs26, %rs25;
	add.s64 	%rd70, %rd6, %rd67;
	st.global.u8 	[%rd70], %rs26;
	ld.global.nc.u8 	%rs27, [%rd69+1];
	cvt.u16.u8 	%rs28, %rs27;
	st.global.u8 	[%rd70+1], %rs28;
	ld.global.nc.u8 	%rs29, [%rd69+2];
	cvt.u16.u8 	%rs30, %rs29;
	st.global.u8 	[%rd70+2], %rs30;
	ld.global.nc.u8 	%rs31, [%rd69+3];
	cvt.u16.u8 	%rs32, %rs31;
	st.global.u8 	[%rd70+3], %rs32;
	add.s32 	%r259, %r259, 4;
	setp.ne.s32 	%p4, %r259, %r261;
	@%p4 bra 	$L__BB0_4;
$L__BB0_5:
	setp.eq.s32 	%p5, %r5, 0;
	@%p5 bra 	$L__BB0_8;
	mov.b32 	%r262, 0;
$L__BB0_7:
	.pragma "nounroll";
	cvt.u64.u32 	%rd71, %r261;
	add.s64 	%rd72, %rd71, %rd4;
	add.s64 	%rd73, %rd1, %rd72;
	ld.global.nc.u8 	%rs33, [%rd73];
	cvt.u16.u8 	%rs34, %rs33;
	add.s64 	%rd74, %rd6, %rd71;
	st.global.u8 	[%rd74], %rs34;
	add.s32 	%r261, %r261, 1;
	add.s32 	%r262, %r262, 1;
	setp.ne.s32 	%p6, %r262, %r5;
	@%p6 bra 	$L__BB0_7;
$L__BB0_8:
	add.s32 	%r15, %r314, -1;
	setp.gt.u32 	%p7, %r15, 254;
	setp.lt.s32 	%p8, %r3, 1;
	or.pred  	%p9, %p7, %p8;
	@%p9 bra 	$L__BB0_245;
	add.s64 	%rd75, %rd5, %rd3;
	add.s64 	%rd7, %rd75, 1;
	cvt.u64.u32 	%rd8, %r2;
	cvta.to.global.u64 	%rd9, %rd40;
	mov.b32 	%r313, 0;
$L__BB0_10:
	mov.u32 	%r16, %r314;
	cvt.s64.s32 	%rd76, %r313;
	add.s64 	%rd77, %rd8, %rd76;
	add.s64 	%rd10, %rd9, %rd77;
	ld.global.nc.u8 	%rs36, [%rd10];
	cvt.u16.u8 	%rs35, %rs36;
	setp.gt.s16 	%p10, %rs35, 99;
	@%p10 bra 	$L__BB0_52;
	setp.gt.s16 	%p26, %rs35, 74;
	@%p26 bra 	$L__BB0_29;
	setp.gt.s16 	%p34, %rs35, 44;
	@%p34 bra 	$L__BB0_18;
	setp.eq.s16 	%p38, %rs35, 36;
	@%p38 bra 	$L__BB0_139;
	setp.eq.s16 	%p39, %rs35, 43;
	mov.u32 	%r314, %r16;
	@%p39 bra 	$L__BB0_15;
	bra.uni 	$L__BB0_244;
$L__BB0_15:
	add.s32 	%r134, %r313, 1;
	setp.ge.s32 	%p202, %r134, %r3;
	mov.u32 	%r314, %r16;
	@%p202 bra 	$L__BB0_244;
	ld.global.nc.u8 	%rs340, [%rd10+1];
	cvt.u16.u8 	%rs341, %rs340;
	cvt.s16.s8 	%rs17, %rs341;
	cvt.u32.u16 	%r251, %rs341;
	cvt.s32.s8 	%r252, %r251;
	add.s32 	%r253, %r252, -48;
	setp.lt.s16 	%p203, %rs17, 48;
	setp.ge.s32 	%p204, %r253, %r16;
	or.pred  	%p205, %p203, %p204;
	mov.u32 	%r313, %r134;
	mov.u32 	%r314, %r16;
	@%p205 bra 	$L__BB0_244;
	cvt.s64.s16 	%rd197, %rs17;
	add.s64 	%rd198, %rd6, %rd197;
	ld.global.u8 	%rs343, [%rd198+-48];
	add.s16 	%rs344, %rs343, 1;
	st.global.u8 	[%rd198+-48], %rs344;
	mov.u32 	%r313, %r134;
	mov.u32 	%r314, %r16;
	bra.uni 	$L__BB0_244;
$L__BB0_18:
	setp.eq.s16 	%p35, %rs35, 45;
	@%p35 bra 	$L__BB0_229;
	setp.eq.s16 	%p36, %rs35, 64;
	@%p36 bra 	$L__BB0_170;
	setp.eq.s16 	%p37, %rs35, 67;
	mov.u32 	%r314, %r16;
	@%p37 bra 	$L__BB0_21;
	bra.uni 	$L__BB0_244;
$L__BB0_21:
	ld.global.u8 	%rs280, [%rd6];
	add.s16 	%rs281, %rs280, -65;
	and.b16  	%rs282, %rs281, 255;
	setp.lt.u16 	%p165, %rs282, 26;
	add.s16 	%rs283, %rs280, 32;
	selp.b16 	%rs284, %rs283, %rs280, %p165;
	st.global.u8 	[%rd6], %rs284;
	setp.lt.u32 	%p166, %r16, 2;
	mov.b32 	%r314, 1;
	@%p166 bra 	$L__BB0_244;
	add.s32 	%r39, %r16, -1;
	add.s32 	%r239, %r16, -2;
	and.b32  	%r40, %r39, 3;
	setp.lt.u32 	%p167, %r239, 3;
	mov.b32 	%r305, 1;
	@%p167 bra 	$L__BB0_25;
	and.b32  	%r41, %r39, -4;
	mov.b32 	%r269, 1;
$L__BB0_24:
	cvt.u64.u32 	%rd171, %r269;
	add.s64 	%rd172, %rd6, %rd171;
	ld.global.u8 	%rs285, [%rd172];
	add.s16 	%rs286, %rs285, -97;
	and.b16  	%rs287, %rs286, 255;
	setp.lt.u16 	%p168, %rs287, 26;
	add.s16 	%rs288, %rs285, -32;
	selp.b16 	%rs289, %rs288, %rs285, %p168;
	st.global.u8 	[%rd172], %rs289;
	ld.global.u8 	%rs290, [%rd172+1];
	add.s16 	%rs291, %rs290, -97;
	and.b16  	%rs292, %rs291, 255;
	setp.lt.u16 	%p169, %rs292, 26;
	add.s16 	%rs293, %rs290, -32;
	selp.b16 	%rs294, %rs293, %rs290, %p169;
	st.global.u8 	[%rd172+1], %rs294;
	ld.global.u8 	%rs295, [%rd172+2];
	add.s16 	%rs296, %rs295, -97;
	and.b16  	%rs297, %rs296, 255;
	setp.lt.u16 	%p170, %rs297, 26;
	add.s16 	%rs298, %rs295, -32;
	selp.b16 	%rs299, %rs298, %rs295, %p170;
	st.global.u8 	[%rd172+2], %rs299;
	ld.global.u8 	%rs300, [%rd172+3];
	add.s16 	%rs301, %rs300, -97;
	and.b16  	%rs302, %rs301, 255;
	setp.lt.u16 	%p171, %rs302, 26;
	add.s16 	%rs303, %rs300, -32;
	selp.b16 	%rs304, %rs303, %rs300, %p171;
	st.global.u8 	[%rd172+3], %rs304;
	add.s32 	%r305, %r269, 4;
	add.s32 	%r241, %r269, 3;
	setp.eq.s32 	%p172, %r241, %r41;
	mov.u32 	%r269, %r305;
	@%p172 bra 	$L__BB0_25;
	bra.uni 	$L__BB0_24;
$L__BB0_25:
	setp.eq.s32 	%p173, %r40, 0;
	mov.u32 	%r314, %r16;
	@%p173 bra 	$L__BB0_244;
	cvt.u64.u32 	%rd173, %r305;
	add.s64 	%rd29, %rd6, %rd173;
	ld.global.u8 	%rs305, [%rd29];
	add.s16 	%rs306, %rs305, -97;
	and.b16  	%rs307, %rs306, 255;
	setp.lt.u16 	%p174, %rs307, 26;
	add.s16 	%rs308, %rs305, -32;
	selp.b16 	%rs309, %rs308, %rs305, %p174;
	st.global.u8 	[%rd29], %rs309;
	setp.eq.s32 	%p175, %r40, 1;
	mov.u32 	%r314, %r16;
	@%p175 bra 	$L__BB0_244;
	ld.global.u8 	%rs310, [%rd29+1];
	add.s16 	%rs311, %rs310, -97;
	and.b16  	%rs312, %rs311, 255;
	setp.lt.u16 	%p176, %rs312, 26;
	add.s16 	%rs313, %rs310, -32;
	selp.b16 	%rs314, %rs313, %rs310, %p176;
	st.global.u8 	[%rd29+1], %rs314;
	setp.eq.s32 	%p177, %r40, 2;
	mov.u32 	%r314, %r16;
	@%p177 bra 	$L__BB0_244;
	ld.global.u8 	%rs315, [%rd29+2];
	add.s16 	%rs316, %rs315, -97;
	and.b16  	%rs317, %rs316, 255;
	setp.lt.u16 	%p178, %rs317, 26;
	add.s16 	%rs318, %rs315, -32;
	selp.b16 	%rs319, %rs318, %rs315, %p178;
	st.global.u8 	[%rd29+2], %rs319;
	mov.u32 	%r314, %r16;
	bra.uni 	$L__BB0_244;
$L__BB0_29:
	setp.gt.s16 	%p27, %rs35, 92;
	@%p27 bra 	$L__BB0_41;
	setp.eq.s16 	%p31, %rs35, 75;
	@%p31 bra 	$L__BB0_227;
	setp.eq.s16 	%p32, %rs35, 84;
	@%p32 bra 	$L__BB0_209;
	setp.eq.s16 	%p33, %rs35, 91;
	mov.u32 	%r314, %r16;
	@%p33 bra 	$L__BB0_33;
	bra.uni 	$L__BB0_244;
$L__BB0_33:
	setp.eq.s32 	%p152, %r15, 0;
	mov.b32 	%r314, 0;
	@%p152 bra 	$L__BB0_244;
	and.b32  	%r28, %r15, 3;
	setp.lt.u32 	%p153, %r15, 4;
	mov.b32 	%r306, 0;
	@%p153 bra 	$L__BB0_37;
	and.b32  	%r306, %r15, 2147483644;
	mov.b32 	%r285, 0;
$L__BB0_36:
	cvt.u64.u32 	%rd163, %r285;
	add.s64 	%rd164, %rd6, %rd163;
	ld.global.u8 	%rs262, [%rd164+1];
	st.global.u8 	[%rd164], %rs262;
	ld.global.u8 	%rs263, [%rd164+2];
	st.global.u8 	[%rd164+1], %rs263;
	ld.global.u8 	%rs264, [%rd164+3];
	st.global.u8 	[%rd164+2], %rs264;
	add.s32 	%r285, %r285, 4;
	ld.global.u8 	%rs265, [%rd164+4];
	st.global.u8 	[%rd164+3], %rs265;
	setp.eq.s32 	%p154, %r285, %r306;
	@%p154 bra 	$L__BB0_37;
	bra.uni 	$L__BB0_36;
$L__BB0_37:
	setp.eq.s32 	%p155, %r28, 0;
	mov.u32 	%r314, %r15;
	@%p155 bra 	$L__BB0_244;
	cvt.u64.u32 	%rd165, %r306;
	add.s64 	%rd30, %rd6, %rd165;
	ld.global.u8 	%rs266, [%rd30+1];
	st.global.u8 	[%rd30], %rs266;
	setp.eq.s32 	%p156, %r28, 1;
	mov.u32 	%r314, %r15;
	@%p156 bra 	$L__BB0_244;
	ld.global.u8 	%rs267, [%rd30+2];
	st.global.u8 	[%rd30+1], %rs267;
	setp.eq.s32 	%p157, %r28, 2;
	mov.u32 	%r314, %r15;
	@%p157 bra 	$L__BB0_244;
	ld.global.u8 	%rs268, [%rd30+3];
	st.global.u8 	[%rd30+2], %rs268;
	mov.u32 	%r314, %r15;
	bra.uni 	$L__BB0_244;
$L__BB0_41:
	setp.eq.s16 	%p28, %rs35, 93;
	@%p28 bra 	$L__BB0_191;
	setp.eq.s16 	%p29, %rs35, 94;
	@%p29 bra 	$L__BB0_141;
	setp.eq.s16 	%p30, %rs35, 99;
	mov.u32 	%r314, %r16;
	@%p30 bra 	$L__BB0_44;
	bra.uni 	$L__BB0_244;
$L__BB0_44:
	ld.global.u8 	%rs213, [%rd6];
	add.s16 	%rs214, %rs213, -97;
	and.b16  	%rs215, %rs214, 255;
	setp.lt.u16 	%p130, %rs215, 26;
	add.s16 	%rs216, %rs213, -32;
	selp.b16 	%rs217, %rs216, %rs213, %p130;
	st.global.u8 	[%rd6], %rs217;
	setp.lt.u32 	%p131, %r16, 2;
	mov.b32 	%r314, 1;
	@%p131 bra 	$L__BB0_244;
	add.s32 	%r34, %r16, -1;
	add.s32 	%r223, %r16, -2;
	and.b32  	%r35, %r34, 3;
	setp.lt.u32 	%p132, %r223, 3;
	mov.b32 	%r307, 1;
	@%p132 bra 	$L__BB0_48;
	and.b32  	%r36, %r34, -4;
	mov.b32 	%r268, 1;
$L__BB0_47:
	cvt.u64.u32 	%rd144, %r268;
	add.s64 	%rd145, %rd6, %rd144;
	ld.global.u8 	%rs218, [%rd145];
	add.s16 	%rs219, %rs218, -65;
	and.b16  	%rs220, %rs219, 255;
	setp.lt.u16 	%p133, %rs220, 26;
	add.s16 	%rs221, %rs218, 32;
	selp.b16 	%rs222, %rs221, %rs218, %p133;
	st.global.u8 	[%rd145], %rs222;
	ld.global.u8 	%rs223, [%rd145+1];
	add.s16 	%rs224, %rs223, -65;
	and.b16  	%rs225, %rs224, 255;
	setp.lt.u16 	%p134, %rs225, 26;
	add.s16 	%rs226, %rs223, 32;
	selp.b16 	%rs227, %rs226, %rs223, %p134;
	st.global.u8 	[%rd145+1], %rs227;
	ld.global.u8 	%rs228, [%rd145+2];
	add.s16 	%rs229, %rs228, -65;
	and.b16  	%rs230, %rs229, 255;
	setp.lt.u16 	%p135, %rs230, 26;
	add.s16 	%rs231, %rs228, 32;
	selp.b16 	%rs232, %rs231, %rs228, %p135;
	st.global.u8 	[%rd145+2], %rs232;
	ld.global.u8 	%rs233, [%rd145+3];
	add.s16 	%rs234, %rs233, -65;
	and.b16  	%rs235, %rs234, 255;
	setp.lt.u16 	%p136, %rs235, 26;
	add.s16 	%rs236, %rs233, 32;
	selp.b16 	%rs237, %rs236, %rs233, %p136;
	st.global.u8 	[%rd145+3], %rs237;
	add.s32 	%r307, %r268, 4;
	add.s32 	%r225, %r268, 3;
	setp.eq.s32 	%p137, %r225, %r36;
	mov.u32 	%r268, %r307;
	@%p137 bra 	$L__BB0_48;
	bra.uni 	$L__BB0_47;
$L__BB0_48:
	setp.eq.s32 	%p138, %r35, 0;
	mov.u32 	%r314, %r16;
	@%p138 bra 	$L__BB0_244;
	cvt.u64.u32 	%rd146, %r307;
	add.s64 	%rd31, %rd6, %rd146;
	ld.global.u8 	%rs238, [%rd31];
	add.s16 	%rs239, %rs238, -65;
	and.b16  	%rs240, %rs239, 255;
	setp.lt.u16 	%p139, %rs240, 26;
	add.s16 	%rs241, %rs238, 32;
	selp.b16 	%rs242, %rs241, %rs238, %p139;
	st.global.u8 	[%rd31], %rs242;
	setp.eq.s32 	%p140, %r35, 1;
	mov.u32 	%r314, %r16;
	@%p140 bra 	$L__BB0_244;
	ld.global.u8 	%rs243, [%rd31+1];
	add.s16 	%rs244, %rs243, -65;
	and.b16  	%rs245, %rs244, 255;
	setp.lt.u16 	%p141, %rs245, 26;
	add.s16 	%rs246, %rs243, 32;
	selp.b16 	%rs247, %rs246, %rs243, %p141;
	st.global.u8 	[%rd31+1], %rs247;
	setp.eq.s32 	%p142, %r35, 2;
	mov.u32 	%r314, %r16;
	@%p142 bra 	$L__BB0_244;
	ld.global.u8 	%rs248, [%rd31+2];
	add.s16 	%rs249, %rs248, -65;
	and.b16  	%rs250, %rs249, 255;
	setp.lt.u16 	%p143, %rs250, 26;
	add.s16 	%rs251, %rs248, 32;
	selp.b16 	%rs252, %rs251, %rs248, %p143;
	st.global.u8 	[%rd31+2], %rs252;
	mov.u32 	%r314, %r16;
	bra.uni 	$L__BB0_244;
$L__BB0_52:
	setp.gt.s16 	%p11, %rs35, 113;
	@%p11 bra 	$L__BB0_70;
	setp.gt.s16 	%p19, %rs35, 107;
	@%p19 bra 	$L__BB0_59;
	setp.eq.s16 	%p23, %rs35, 100;
	@%p23 bra 	$L__BB0_121;
	setp.eq.s16 	%p24, %rs35, 102;
	@%p24 bra 	$L__BB0_130;
	setp.eq.s16 	%p25, %rs35, 107;
	mov.u32 	%r314, %r16;
	@%p25 bra 	$L__BB0_57;
	bra.uni 	$L__BB0_244;
$L__BB0_57:
	setp.lt.u32 	%p117, %r16, 2;
	mov.b32 	%r314, 1;
	@%p117 bra 	$L__BB0_244;
	ld.global.u8 	%rs197, [%rd6];
	ld.global.u8 	%rs198, [%rd6+1];
	st.global.u8 	[%rd6], %rs198;
	st.global.u8 	[%rd6+1], %rs197;
	mov.u32 	%r314, %r16;
	bra.uni 	$L__BB0_244;
$L__BB0_59:
	setp.eq.s16 	%p20, %rs35, 108;
	@%p20 bra 	$L__BB0_96;
	setp.eq.s16 	%p21, %rs35, 112;
	@%p21 bra 	$L__BB0_215;
	setp.eq.s16 	%p22, %rs35, 113;
	mov.u32 	%r314, %r16;
	@%p22 bra 	$L__BB0_62;
	bra.uni 	$L__BB0_244;
$L__BB0_62:
	setp.gt.u32 	%p90, %r16, 127;
	mov.u32 	%r314, %r16;
	@%p90 bra 	$L__BB0_244;
	add.s32 	%r126, %r16, -1;
	and.b32  	%r127, %r16, 3;
	setp.eq.s32 	%p91, %r127, 0;
	mov.u32 	%r298, %r16;
	@%p91 bra 	$L__BB0_67;
	cvt.u64.u32 	%rd89, %r126;
	add.s64 	%rd90, %rd6, %rd89;
	ld.global.u8 	%rs144, [%rd90];
	shl.b32 	%r187, %r126, 1;
	cvt.u64.u32 	%rd91, %r187;
	add.s64 	%rd92, %rd6, %rd91;
	st.global.u8 	[%rd92], %rs144;
	st.global.u8 	[%rd92+1], %rs144;
	setp.eq.s32 	%p92, %r127, 1;
	mov.u32 	%r298, %r126;
	@%p92 bra 	$L__BB0_67;
	add.s32 	%r298, %r16, -2;
	cvt.u64.u32 	%rd93, %r298;
	add.s64 	%rd94, %rd6, %rd93;
	ld.global.u8 	%rs145, [%rd94];
	shl.b32 	%r188, %r298, 1;
	cvt.u64.u32 	%rd95, %r188;
	add.s64 	%rd96, %rd6, %rd95;
	st.global.u8 	[%rd96], %rs145;
	st.global.u8 	[%rd96+1], %rs145;
	setp.eq.s32 	%p93, %r127, 2;
	@%p93 bra 	$L__BB0_67;
	add.s32 	%r298, %r16, -3;
	cvt.u64.u32 	%rd97, %r298;
	add.s64 	%rd98, %rd6, %rd97;
	ld.global.u8 	%rs146, [%rd98];
	shl.b32 	%r189, %r298, 1;
	cvt.u64.u32 	%rd99, %r189;
	add.s64 	%rd100, %rd6, %rd99;
	st.global.u8 	[%rd100], %rs146;
	st.global.u8 	[%rd100+1], %rs146;
$L__BB0_67:
	setp.lt.u32 	%p94, %r126, 3;
	@%p94 bra 	$L__BB0_69;
$L__BB0_68:
	add.s32 	%r190, %r298, -1;
	cvt.u64.u32 	%rd101, %r190;
	add.s64 	%rd102, %rd6, %rd101;
	ld.global.u8 	%rs147, [%rd102];
	shl.b32 	%r191, %r190, 1;
	cvt.u64.u32 	%rd103, %r191;
	add.s64 	%rd104, %rd6, %rd103;
	st.global.u8 	[%rd104], %rs147;
	st.global.u8 	[%rd104+1], %rs147;
	add.s32 	%r192, %r298, -2;
	cvt.u64.u32 	%rd105, %r192;
	add.s64 	%rd106, %rd6, %rd105;
	ld.global.u8 	%rs148, [%rd106];
	shl.b32 	%r193, %r192, 1;
	cvt.u64.u32 	%rd107, %r193;
	add.s64 	%rd108, %rd6, %rd107;
	st.global.u8 	[%rd108], %rs148;
	st.global.u8 	[%rd108+1], %rs148;
	add.s32 	%r194, %r298, -3;
	cvt.u64.u32 	%rd109, %r194;
	add.s64 	%rd110, %rd6, %rd109;
	ld.global.u8 	%rs149, [%rd110];
	shl.b32 	%r195, %r194, 1;
	cvt.u64.u32 	%rd111, %r195;
	add.s64 	%rd112, %rd6, %rd111;
	st.global.u8 	[%rd112], %rs149;
	st.global.u8 	[%rd112+1], %rs149;
	add.s32 	%r132, %r298, -4;
	cvt.u64.u32 	%rd113, %r132;
	add.s64 	%rd114, %rd6, %rd113;
	ld.global.u8 	%rs150, [%rd114];
	shl.b32 	%r196, %r132, 1;
	cvt.u64.u32 	%rd115, %r196;
	add.s64 	%rd116, %rd6, %rd115;
	st.global.u8 	[%rd116], %rs150;
	st.global.u8 	[%rd116+1], %rs150;
	setp.gt.u32 	%p95, %r298, 4;
	mov.u32 	%r298, %r132;
	@%p95 bra 	$L__BB0_68;
$L__BB0_69:
	shl.b32 	%r314, %r16, 1;
	bra.uni 	$L__BB0_244;
$L__BB0_70:
	setp.gt.s16 	%p12, %rs35, 116;
	@%p12 bra 	$L__BB0_78;
	setp.eq.s16 	%p16, %rs35, 114;
	@%p16 bra 	$L__BB0_88;
	setp.eq.s16 	%p17, %rs35, 115;
	@%p17 bra 	$L__BB0_149;
	setp.eq.s16 	%p18, %rs35, 116;
	mov.u32 	%r314, %r16;
	@%p18 bra 	$L__BB0_74;
	bra.uni 	$L__BB0_244;
$L__BB0_74:
	add.s32 	%r174, %r16, -1;
	and.b32  	%r21, %r16, 3;
	setp.lt.u32 	%p52, %r174, 3;
	mov.b32 	%r311, 0;
	@%p52 bra 	$L__BB0_118;
	and.b32  	%r311, %r16, 2147483644;
	mov.b32 	%r270, 0;
$L__BB0_76:
	cvt.u64.u32 	%rd79, %r270;
	add.s64 	%rd13, %rd6, %rd79;
	ld.global.u8 	%rs1, [%rd13];
	add.s16 	%rs72, %rs1, -91;
	and.b16  	%rs73, %rs72, 255;
	setp.lt.u16 	%p53, %rs73, 230;
	@%p53 bra 	$L__BB0_103;
	add.s16 	%rs74, %rs1, 32;
	st.global.u8 	[%rd13], %rs74;
	bra.uni 	$L__BB0_105;
$L__BB0_78:
	setp.eq.s16 	%p13, %rs35, 125;
	@%p13 bra 	$L__BB0_201;
	setp.eq.s16 	%p14, %rs35, 123;
	@%p14 bra 	$L__BB0_192;
	setp.ne.s16 	%p15, %rs35, 117;
	mov.u32 	%r314, %r16;
	@%p15 bra 	$L__BB0_244;
	add.s32 	%r172, %r16, -1;
	and.b32  	%r18, %r16, 3;
	setp.lt.u32 	%p40, %r172, 3;
	mov.b32 	%r312, 0;
	@%p40 bra 	$L__BB0_84;
	and.b32  	%r312, %r16, 2147483644;
	neg.s32 	%r267, %r312;
	mov.u64 	%rd223, %rd7;
$L__BB0_83:
	ld.global.u8 	%rs37, [%rd223+-1];
	add.s16 	%rs38, %rs37, -97;
	and.b16  	%rs39, %rs38, 255;
	setp.lt.u16 	%p41, %rs39, 26;
	add.s16 	%rs40, %rs37, -32;
	selp.b16 	%rs41, %rs40, %rs37, %p41;
	st.global.u8 	[%rd223+-1], %rs41;
	ld.global.u8 	%rs42, [%rd223];
	add.s16 	%rs43, %rs42, -97;
	and.b16  	%rs44, %rs43, 255;
	setp.lt.u16 	%p42, %rs44, 26;
	add.s16 	%rs45, %rs42, -32;
	selp.b16 	%rs46, %rs45, %rs42, %p42;
	st.global.u8 	[%rd223], %rs46;
	ld.global.u8 	%rs47, [%rd223+1];
	add.s16 	%rs48, %rs47, -97;
	and.b16  	%rs49, %rs48, 255;
	setp.lt.u16 	%p43, %rs49, 26;
	add.s16 	%rs50, %rs47, -32;
	selp.b16 	%rs51, %rs50, %rs47, %p43;
	st.global.u8 	[%rd223+1], %rs51;
	ld.global.u8 	%rs52, [%rd223+2];
	add.s16 	%rs53, %rs52, -97;
	and.b16  	%rs54, %rs53, 255;
	setp.lt.u16 	%p44, %rs54, 26;
	add.s16 	%rs55, %rs52, -32;
	selp.b16 	%rs56, %rs55, %rs52, %p44;
	st.global.u8 	[%rd223+2], %rs56;
	add.s32 	%r267, %r267, 4;
	add.s64 	%rd223, %rd223, 4;
	setp.eq.s32 	%p45, %r267, 0;
	@%p45 bra 	$L__BB0_84;
	bra.uni 	$L__BB0_83;
$L__BB0_84:
	setp.eq.s32 	%p46, %r18, 0;
	mov.u32 	%r314, %r16;
	@%p46 bra 	$L__BB0_244;
	cvt.u64.u32 	%rd78, %r312;
	add.s64 	%rd37, %rd6, %rd78;
	ld.global.u8 	%rs57, [%rd37];
	add.s16 	%rs58, %rs57, -97;
	and.b16  	%rs59, %rs58, 255;
	setp.lt.u16 	%p47, %rs59, 26;
	add.s16 	%rs60, %rs57, -32;
	selp.b16 	%rs61, %rs60, %rs57, %p47;
	st.global.u8 	[%rd37], %rs61;
	setp.eq.s32 	%p48, %r18, 1;
	mov.u32 	%r314, %r16;
	@%p48 bra 	$L__BB0_244;
	ld.global.u8 	%rs62, [%rd37+1];
	add.s16 	%rs63, %rs62, -97;
	and.b16  	%rs64, %rs63, 255;
	setp.lt.u16 	%p49, %rs64, 26;
	add.s16 	%rs65, %rs62, -32;
	selp.b16 	%rs66, %rs65, %rs62, %p49;
	st.global.u8 	[%rd37+1], %rs66;
	setp.eq.s32 	%p50, %r18, 2;
	mov.u32 	%r314, %r16;
	@%p50 bra 	$L__BB0_244;
	ld.global.u8 	%rs67, [%rd37+2];
	add.s16 	%rs68, %rs67, -97;
	and.b16  	%rs69, %rs68, 255;
	setp.lt.u16 	%p51, %rs69, 26;
	add.s16 	%rs70, %rs67, -32;
	selp.b16 	%rs71, %rs70, %rs67, %p51;
	st.global.u8 	[%rd37+2], %rs71;
	mov.u32 	%r314, %r16;
	bra.uni 	$L__BB0_244;
$L__BB0_88:
	shr.u32 	%r23, %r16, 1;
	setp.lt.u32 	%p84, %r16, 2;
	mov.b32 	%r314, 1;
	@%p84 bra 	$L__BB0_244;
	add.s32 	%r181, %r23, -1;
	and.b32  	%r24, %r23, 3;
	setp.lt.u32 	%p85, %r181, 3;
	mov.b32 	%r309, 0;
	@%p85 bra 	$L__BB0_92;
	and.b32  	%r309, %r23, 2147483644;
	mov.b32 	%r271, 0;
$L__BB0_91:
	cvt.u64.u32 	%rd83, %r271;
	add.s64 	%rd84, %rd6, %rd83;
	ld.global.u8 	%rs130, [%rd84];
	not.b32 	%r183, %r271;
	add.s32 	%r184, %r16, %r183;
	cvt.s64.s32 	%rd85, %r184;
	add.s64 	%rd86, %rd6, %rd85;
	ld.global.u8 	%rs131, [%rd86];
	st.global.u8 	[%rd84], %rs131;
	st.global.u8 	[%rd86], %rs130;
	ld.global.u8 	%rs132, [%rd84+1];
	ld.global.u8 	%rs133, [%rd86+-1];
	st.global.u8 	[%rd84+1], %rs133;
	st.global.u8 	[%rd86+-1], %rs132;
	ld.global.u8 	%rs134, [%rd84+2];
	ld.global.u8 	%rs135, [%rd86+-2];
	st.global.u8 	[%rd84+2], %rs135;
	st.global.u8 	[%rd86+-2], %rs134;
	ld.global.u8 	%rs136, [%rd84+3];
	ld.global.u8 	%rs137, [%rd86+-3];
	st.global.u8 	[%rd84+3], %rs137;
	st.global.u8 	[%rd86+-3], %rs136;
	add.s32 	%r271, %r271, 4;
	setp.eq.s32 	%p86, %r271, %r309;
	@%p86 bra 	$L__BB0_92;
	bra.uni 	$L__BB0_91;
$L__BB0_92:
	setp.eq.s32 	%p87, %r24, 0;
	mov.u32 	%r314, %r16;
	@%p87 bra 	$L__BB0_244;
	cvt.u64.u32 	%rd87, %r309;
	add.s64 	%rd33, %rd6, %rd87;
	ld.global.u8 	%rs138, [%rd33];
	not.b32 	%r185, %r309;
	add.s32 	%r186, %r16, %r185;
	cvt.s64.s32 	%rd88, %r186;
	add.s64 	%rd34, %rd6, %rd88;
	ld.global.u8 	%rs139, [%rd34];
	st.global.u8 	[%rd33], %rs139;
	st.global.u8 	[%rd34], %rs138;
	setp.eq.s32 	%p88, %r24, 1;
	mov.u32 	%r314, %r16;
	@%p88 bra 	$L__BB0_244;
	ld.global.u8 	%rs140, [%rd33+1];
	ld.global.u8 	%rs141, [%rd34+-1];
	st.global.u8 	[%rd33+1], %rs141;
	st.global.u8 	[%rd34+-1], %rs140;
	setp.eq.s32 	%p89, %r24, 2;
	mov.u32 	%r314, %r16;
	@%p89 bra 	$L__BB0_244;
	ld.global.u8 	%rs142, [%rd33+2];
	ld.global.u8 	%rs143, [%rd34+-2];
	st.global.u8 	[%rd33+2], %rs143;
	st.global.u8 	[%rd34+-2], %rs142;
	mov.u32 	%r314, %r16;
	bra.uni 	$L__BB0_244;
$L__BB0_96:
	add.s32 	%r204, %r16, -1;
	and.b32  	%r26, %r16, 3;
	setp.lt.u32 	%p105, %r204, 3;
	mov.b32 	%r308, 0;
	@%p105 bra 	$L__BB0_99;
	and.b32  	%r308, %r16, 2147483644;
	mov.b32 	%r266, 0;
$L__BB0_98:
	cvt.u64.u32 	%rd123, %r266;
	add.s64 	%rd124, %rd6, %rd123;
	ld.global.u8 	%rs162, [%rd124];
	add.s16 	%rs163, %rs162, -65;
	and.b16  	%rs164, %rs163, 255;
	setp.lt.u16 	%p106, %rs164, 26;
	add.s16 	%rs165, %rs162, 32;
	selp.b16 	%rs166, %rs165, %rs162, %p106;
	st.global.u8 	[%rd124], %rs166;
	ld.global.u8 	%rs167, [%rd124+1];
	add.s16 	%rs168, %rs167, -65;
	and.b16  	%rs169, %rs168, 255;
	setp.lt.u16 	%p107, %rs169, 26;
	add.s16 	%rs170, %rs167, 32;
	selp.b16 	%rs171, %rs170, %rs167, %p107;
	st.global.u8 	[%rd124+1], %rs171;
	ld.global.u8 	%rs172, [%rd124+2];
	add.s16 	%rs173, %rs172, -65;
	and.b16  	%rs174, %rs173, 255;
	setp.lt.u16 	%p108, %rs174, 26;
	add.s16 	%rs175, %rs172, 32;
	selp.b16 	%rs176, %rs175, %rs172, %p108;
	st.global.u8 	[%rd124+2], %rs176;
	ld.global.u8 	%rs177, [%rd124+3];
	add.s16 	%rs178, %rs177, -65;
	and.b16  	%rs179, %rs178, 255;
	setp.lt.u16 	%p109, %rs179, 26;
	add.s16 	%rs180, %rs177, 32;
	selp.b16 	%rs181, %rs180, %rs177, %p109;
	st.global.u8 	[%rd124+3], %rs181;
	add.s32 	%r266, %r266, 4;
	setp.eq.s32 	%p110, %r266, %r308;
	@%p110 bra 	$L__BB0_99;
	bra.uni 	$L__BB0_98;
$L__BB0_99:
	setp.eq.s32 	%p111, %r26, 0;
	mov.u32 	%r314, %r16;
	@%p111 bra 	$L__BB0_244;
	cvt.u64.u32 	%rd125, %r308;
	add.s64 	%rd32, %rd6, %rd125;
	ld.global.u8 	%rs182, [%rd32];
	add.s16 	%rs183, %rs182, -65;
	and.b16  	%rs184, %rs183, 255;
	setp.lt.u16 	%p112, %rs184, 26;
	add.s16 	%rs185, %rs182, 32;
	selp.b16 	%rs186, %rs185, %rs182, %p112;
	st.global.u8 	[%rd32], %rs186;
	setp.eq.s32 	%p113, %r26, 1;
	mov.u32 	%r314, %r16;
	@%p113 bra 	$L__BB0_244;
	ld.global.u8 	%rs187, [%rd32+1];
	add.s16 	%rs188, %rs187, -65;
	and.b16  	%rs189, %rs188, 255;
	setp.lt.u16 	%p114, %rs189, 26;
	add.s16 	%rs190, %rs187, 32;
	selp.b16 	%rs191, %rs190, %rs187, %p114;
	st.global.u8 	[%rd32+1], %rs191;
	setp.eq.s32 	%p115, %r26, 2;
	mov.u32 	%r314, %r16;
	@%p115 bra 	$L__BB0_244;
	ld.global.u8 	%rs192, [%rd32+2];
	add.s16 	%rs193, %rs192, -65;
	and.b16  	%rs194, %rs193, 255;
	setp.lt.u16 	%p116, %rs194, 26;
	add.s16 	%rs195, %rs192, 32;
	selp.b16 	%rs196, %rs195, %rs192, %p116;
	st.global.u8 	[%rd32+2], %rs196;
	mov.u32 	%r314, %r16;
	bra.uni 	$L__BB0_244;
$L__BB0_103:
	add.s16 	%rs75, %rs1, -123;
	and.b16  	%rs76, %rs75, 255;
	setp.lt.u16 	%p54, %rs76, 230;
	@%p54 bra 	$L__BB0_105;
	add.s16 	%rs77, %rs1, -32;
	st.global.u8 	[%rd13], %rs77;
$L__BB0_105:
	ld.global.u8 	%rs2, [%rd13+1];
	add.s16 	%rs78, %rs2, -91;
	and.b16  	%rs79, %rs78, 255;
	setp.lt.u16 	%p55, %rs79, 230;
	@%p55 bra 	$L__BB0_107;
	add.s16 	%rs80, %rs2, 32;
	st.global.u8 	[%rd13+1], %rs80;
	bra.uni 	$L__BB0_109;
$L__BB0_107:
	add.s16 	%rs81, %rs2, -123;
	and.b16  	%rs82, %rs81, 255;
	setp.lt.u16 	%p56, %rs82, 230;
	@%p56 bra 	$L__BB0_109;
	add.s16 	%rs83, %rs2, -32;
	st.global.u8 	[%rd13+1], %rs83;
$L__BB0_109:
	ld.global.u8 	%rs3, [%rd13+2];
	add.s16 	%rs84, %rs3, -91;
	and.b16  	%rs85, %rs84, 255;
	setp.lt.u16 	%p57, %rs85, 230;
	@%p57 bra 	$L__BB0_111;
	add.s16 	%rs86, %rs3, 32;
	st.global.u8 	[%rd13+2], %rs86;
	bra.uni 	$L__BB0_113;
$L__BB0_111:
	add.s16 	%rs87, %rs3, -123;
	and.b16  	%rs88, %rs87, 255;
	setp.lt.u16 	%p58, %rs88, 230;
	@%p58 bra 	$L__BB0_113;
	add.s16 	%rs89, %rs3, -32;
	st.global.u8 	[%rd13+2], %rs89;
$L__BB0_113:
	ld.global.u8 	%rs4, [%rd13+3];
	add.s16 	%rs90, %rs4, -91;
	and.b16  	%rs91, %rs90, 255;
	setp.lt.u16 	%p59, %rs91, 230;
	@%p59 bra 	$L__BB0_115;
	add.s16 	%rs92, %rs4, 32;
	st.global.u8 	[%rd13+3], %rs92;
	bra.uni 	$L__BB0_117;
$L__BB0_115:
	add.s16 	%rs93, %rs4, -123;
	and.b16  	%rs94, %rs93, 255;
	setp.lt.u16 	%p60, %rs94, 230;
	@%p60 bra 	$L__BB0_117;
	add.s16 	%rs95, %rs4, -32;
	st.global.u8 	[%rd13+3], %rs95;
$L__BB0_117:
	add.s32 	%r270, %r270, 4;
	setp.eq.s32 	%p61, %r270, %r311;
	@%p61 bra 	$L__BB0_118;
	bra.uni 	$L__BB0_76;
$L__BB0_118:
	setp.eq.s32 	%p62, %r21, 0;
	mov.u32 	%r314, %r16;
	@%p62 bra 	$L__BB0_244;
	cvt.u64.u32 	%rd80, %r311;
	add.s64 	%rd36, %rd6, %rd80;
	ld.global.u8 	%rs22, [%rd36];
	add.s16 	%rs96, %rs22, -91;
	and.b16  	%rs97, %rs96, 255;
	setp.lt.u16 	%p63, %rs97, 230;
	@%p63 bra 	$L__BB0_232;
	add.s16 	%rs98, %rs22, 32;
	st.global.u8 	[%rd36], %rs98;
	bra.uni 	$L__BB0_234;
$L__BB0_121:
	setp.gt.u32 	%p124, %r16, 127;
	mov.u32 	%r314, %r16;
	@%p124 bra 	$L__BB0_244;
	add.s32 	%r217, %r16, -1;
	and.b32  	%r48, %r16, 3;
	setp.lt.u32 	%p125, %r217, 3;
	mov.b32 	%r273, 0;
	@%p125 bra 	$L__BB0_125;
	and.b32  	%r273, %r16, 124;
	mov.b32 	%r272, 0;
$L__BB0_124:
	cvt.u64.u32 	%rd136, %r272;
	add.s64 	%rd137, %rd6, %rd136;
	ld.global.u8 	%rs206, [%rd137];
	add.s32 	%r219, %r272, %r16;
	cvt.u64.u32 	%rd138, %r219;
	add.s64 	%rd139, %rd6, %rd138;
	st.global.u8 	[%rd139], %rs206;
	ld.global.u8 	%rs207, [%rd137+1];
	st.global.u8 	[%rd139+1], %rs207;
	ld.global.u8 	%rs208, [%rd137+2];
	st.global.u8 	[%rd139+2], %rs208;
	ld.global.u8 	%rs209, [%rd137+3];
	st.global.u8 	[%rd139+3], %rs209;
	add.s32 	%r272, %r272, 4;
	setp.ne.s32 	%p126, %r272, %r273;
	@%p126 bra 	$L__BB0_124;
$L__BB0_125:
	setp.eq.s32 	%p127, %r48, 0;
	@%p127 bra 	$L__BB0_129;
	cvt.u64.u32 	%rd140, %r273;
	add.s64 	%rd14, %rd6, %rd140;
	ld.global.u8 	%rs210, [%rd14];
	add.s32 	%r220, %r273, %r16;
	cvt.u64.u32 	%rd141, %r220;
	add.s64 	%rd142, %rd6, %rd141;
	st.global.u8 	[%rd142], %rs210;
	setp.eq.s32 	%p128, %r48, 1;
	@%p128 bra 	$L__BB0_129;
	ld.global.u8 	%rs211, [%rd14+1];
	cvt.u64.u32 	%rd143, %r16;
	add.s64 	%rd15, %rd14, %rd143;
	st.global.u8 	[%rd15+1], %rs211;
	setp.eq.s32 	%p129, %r48, 2;
	@%p129 bra 	$L__BB0_129;
	ld.global.u8 	%rs212, [%rd14+2];
	st.global.u8 	[%rd15+2], %rs212;
$L__BB0_129:
	shl.b32 	%r314, %r16, 1;
	bra.uni 	$L__BB0_244;
$L__BB0_130:
	setp.gt.u32 	%p118, %r16, 127;
	mov.u32 	%r314, %r16;
	@%p118 bra 	$L__BB0_244;
	add.s32 	%r208, %r16, -1;
	and.b32  	%r54, %r16, 3;
	setp.lt.u32 	%p119, %r208, 3;
	mov.b32 	%r275, 0;
	@%p119 bra 	$L__BB0_134;
	and.b32  	%r275, %r16, 124;
	mov.b32 	%r274, 0;
$L__BB0_133:
	not.b32 	%r210, %r274;
	add.s32 	%r211, %r16, %r210;
	cvt.s64.s32 	%rd126, %r211;
	add.s64 	%rd127, %rd6, %rd126;
	ld.global.u8 	%rs199, [%rd127];
	add.s32 	%r212, %r274, %r16;
	cvt.u64.u32 	%rd128, %r212;
	add.s64 	%rd129, %rd6, %rd128;
	st.global.u8 	[%rd129], %rs199;
	ld.global.u8 	%rs200, [%rd127+-1];
	st.global.u8 	[%rd129+1], %rs200;
	ld.global.u8 	%rs201, [%rd127+-2];
	st.global.u8 	[%rd129+2], %rs201;
	ld.global.u8 	%rs202, [%rd127+-3];
	st.global.u8 	[%rd129+3], %rs202;
	add.s32 	%r274, %r274, 4;
	setp.ne.s32 	%p120, %r274, %r275;
	@%p120 bra 	$L__BB0_133;
$L__BB0_134:
	setp.eq.s32 	%p121, %r54, 0;
	@%p121 bra 	$L__BB0_138;
	not.b32 	%r213, %r275;
	add.s32 	%r214, %r16, %r213;
	cvt.s64.s32 	%rd130, %r214;
	add.s64 	%rd16, %rd6, %rd130;
	ld.global.u8 	%rs203, [%rd16];
	add.s32 	%r215, %r275, %r16;
	cvt.u64.u32 	%rd131, %r215;
	add.s64 	%rd132, %rd6, %rd131;
	st.global.u8 	[%rd132], %rs203;
	setp.eq.s32 	%p122, %r54, 1;
	@%p122 bra 	$L__BB0_138;
	ld.global.u8 	%rs204, [%rd16+-1];
	cvt.u64.u32 	%rd133, %r16;
	cvt.u64.u32 	%rd134, %r275;
	add.s64 	%rd135, %rd134, %rd133;
	add.s64 	%rd17, %rd6, %rd135;
	st.global.u8 	[%rd17+1], %rs204;
	setp.eq.s32 	%p123, %r54, 2;
	@%p123 bra 	$L__BB0_138;
	ld.global.u8 	%rs205, [%rd16+-2];
	st.global.u8 	[%rd17+2], %rs205;
$L__BB0_138:
	shl.b32 	%r314, %r16, 1;
	bra.uni 	$L__BB0_244;
$L__BB0_139:
	add.s32 	%r60, %r313, 1;
	setp.ge.s32 	%p206, %r60, %r3;
	setp.gt.u32 	%p207, %r16, 254;
	or.pred  	%p208, %p206, %p207;
	mov.u32 	%r314, %r16;
	@%p208 bra 	$L__BB0_244;
	ld.global.nc.u8 	%rs345, [%rd10+1];
	cvt.u16.u8 	%rs346, %rs345;
	add.s32 	%r314, %r16, 1;
	cvt.u64.u32 	%rd199, %r16;
	add.s64 	%rd200, %rd6, %rd199;
	st.global.u8 	[%rd200], %rs346;
	mov.u32 	%r313, %r60;
	bra.uni 	$L__BB0_244;
$L__BB0_141:
	add.s32 	%r62, %r313, 1;
	setp.ge.s32 	%p144, %r62, %r3;
	setp.gt.u32 	%p145, %r16, 254;
	or.pred  	%p146, %p144, %p145;
	mov.u32 	%r314, %r16;
	@%p146 bra 	$L__BB0_244;
	add.s32 	%r63, %r16, -1;
	and.b32  	%r64, %r16, 3;
	setp.eq.s32 	%p147, %r64, 0;
	mov.u32 	%r276, %r16;
	@%p147 bra 	$L__BB0_146;
	cvt.u64.u32 	%rd147, %r63;
	add.s64 	%rd18, %rd6, %rd147;
	ld.global.u8 	%rs253, [%rd18];
	cvt.u64.u32 	%rd148, %r16;
	add.s64 	%rd149, %rd6, %rd148;
	st.global.u8 	[%rd149], %rs253;
	setp.eq.s32 	%p148, %r64, 1;
	mov.u32 	%r276, %r63;
	@%p148 bra 	$L__BB0_146;
	add.s32 	%r276, %r16, -2;
	cvt.u64.u32 	%rd150, %r276;
	add.s64 	%rd19, %rd6, %rd150;
	ld.global.u8 	%rs254, [%rd19];
	st.global.u8 	[%rd18], %rs254;
	setp.eq.s32 	%p149, %r64, 2;
	@%p149 bra 	$L__BB0_146;
	add.s32 	%r276, %r16, -3;
	cvt.u64.u32 	%rd151, %r276;
	add.s64 	%rd152, %rd6, %rd151;
	ld.global.u8 	%rs255, [%rd152];
	st.global.u8 	[%rd19], %rs255;
$L__BB0_146:
	setp.lt.u32 	%p150, %r63, 3;
	@%p150 bra 	$L__BB0_148;
$L__BB0_147:
	add.s32 	%r226, %r276, -1;
	cvt.u64.u32 	%rd153, %r226;
	add.s64 	%rd154, %rd6, %rd153;
	ld.global.u8 	%rs256, [%rd154];
	cvt.u64.u32 	%rd155, %r276;
	add.s64 	%rd156, %rd6, %rd155;
	st.global.u8 	[%rd156], %rs256;
	add.s32 	%r227, %r276, -2;
	cvt.u64.u32 	%rd157, %r227;
	add.s64 	%rd158, %rd6, %rd157;
	ld.global.u8 	%rs257, [%rd158];
	st.global.u8 	[%rd154], %rs257;
	add.s32 	%r228, %r276, -3;
	cvt.u64.u32 	%rd159, %r228;
	add.s64 	%rd160, %rd6, %rd159;
	ld.global.u8 	%rs258, [%rd160];
	st.global.u8 	[%rd158], %rs258;
	add.s32 	%r69, %r276, -4;
	cvt.u64.u32 	%rd161, %r69;
	add.s64 	%rd162, %rd6, %rd161;
	ld.global.u8 	%rs259, [%rd162];
	st.global.u8 	[%rd160], %rs259;
	setp.gt.u32 	%p151, %r276, 4;
	mov.u32 	%r276, %r69;
	@%p151 bra 	$L__BB0_147;
$L__BB0_148:
	ld.global.nc.u8 	%rs260, [%rd10+1];
	cvt.u16.u8 	%rs261, %rs260;
	st.global.u8 	[%rd6], %rs261;
	add.s32 	%r314, %r16, 1;
	mov.u32 	%r313, %r62;
	bra.uni 	$L__BB0_244;
$L__BB0_149:
	add.s32 	%r71, %r313, 2;
	setp.ge.s32 	%p71, %r71, %r3;
	mov.u32 	%r314, %r16;
	@%p71 bra 	$L__BB0_244;
	ld.global.nc.u8 	%rs114, [%rd10+1];
	cvt.u16.u8 	%rs5, %rs114;
	ld.global.nc.u8 	%rs115, [%rd10+2];
	cvt.u16.u8 	%rs6, %rs115;
	add.s32 	%r177, %r16, -1;
	and.b32  	%r72, %r16, 3;
	setp.lt.u32 	%p72, %r177, 3;
	mov.b32 	%r310, 0;
	@%p72 bra 	$L__BB0_161;
	and.b32  	%r310, %r16, 2147483644;
	mov.b32 	%r278, 0;
$L__BB0_152:
	cvt.u64.u32 	%rd81, %r278;
	add.s64 	%rd20, %rd6, %rd81;
	ld.global.u8 	%rs116, [%rd20];
	and.b16  	%rs117, %rs5, 255;
	setp.ne.s16 	%p73, %rs116, %rs117;
	@%p73 bra 	$L__BB0_154;
	st.global.u8 	[%rd20], %rs6;
$L__BB0_154:
	ld.global.u8 	%rs118, [%rd20+1];
	setp.ne.s16 	%p74, %rs118, %rs117;
	@%p74 bra 	$L__BB0_156;
	st.global.u8 	[%rd20+1], %rs6;
$L__BB0_156:
	ld.global.u8 	%rs120, [%rd20+2];
	setp.ne.s16 	%p75, %rs120, %rs117;
	@%p75 bra 	$L__BB0_158;
	st.global.u8 	[%rd20+2], %rs6;
$L__BB0_158:
	ld.global.u8 	%rs122, [%rd20+3];
	setp.ne.s16 	%p76, %rs122, %rs117;
	@%p76 bra 	$L__BB0_160;
	st.global.u8 	[%rd20+3], %rs6;
$L__BB0_160:
	add.s32 	%r278, %r278, 4;
	setp.eq.s32 	%p77, %r278, %r310;
	@%p77 bra 	$L__BB0_161;
	bra.uni 	$L__BB0_152;
$L__BB0_161:
	setp.eq.s32 	%p78, %r72, 0;
	mov.u32 	%r313, %r71;
	mov.u32 	%r314, %r16;
	@%p78 bra 	$L__BB0_244;
	cvt.u64.u32 	%rd82, %r310;
	add.s64 	%rd35, %rd6, %rd82;
	ld.global.u8 	%rs124, [%rd35];
	and.b16  	%rs125, %rs5, 255;
	setp.ne.s16 	%p79, %rs124, %rs125;
	@%p79 bra 	$L__BB0_164;
	st.global.u8 	[%rd35], %rs6;
$L__BB0_164:
	setp.eq.s32 	%p80, %r72, 1;
	mov.u32 	%r313, %r71;
	mov.u32 	%r314, %r16;
	@%p80 bra 	$L__BB0_244;
	ld.global.u8 	%rs126, [%rd35+1];
	setp.ne.s16 	%p81, %rs126, %rs125;
	@%p81 bra 	$L__BB0_167;
	st.global.u8 	[%rd35+1], %rs6;
$L__BB0_167:
	setp.eq.s32 	%p82, %r72, 2;
	mov.u32 	%r313, %r71;
	mov.u32 	%r314, %r16;
	@%p82 bra 	$L__BB0_244;
	ld.global.u8 	%rs128, [%rd35+2];
	setp.ne.s16 	%p83, %rs128, %rs125;
	mov.u32 	%r313, %r71;
	mov.u32 	%r314, %r16;
	@%p83 bra 	$L__BB0_244;
	st.global.u8 	[%rd35+2], %rs6;
	mov.u32 	%r313, %r71;
	mov.u32 	%r314, %r16;
	bra.uni 	$L__BB0_244;
$L__BB0_170:
	add.s32 	%r76, %r313, 1;
	setp.ge.s32 	%p179, %r76, %r3;
	mov.u32 	%r314, %r16;
	@%p179 bra 	$L__BB0_244;
	ld.global.nc.u8 	%rs320, [%rd10+1];
	cvt.u16.u8 	%rs7, %rs320;
	add.s32 	%r244, %r16, -1;
	and.b32  	%r77, %r16, 3;
	setp.lt.u32 	%p180, %r244, 3;
	mov.b32 	%r301, 0;
	mov.u32 	%r314, %r301;
	@%p180 bra 	$L__BB0_182;
	and.b32  	%r301, %r16, 2147483644;
	mov.b32 	%r279, 0;
	mov.u32 	%r314, %r279;
$L__BB0_173:
	cvt.u64.u32 	%rd174, %r279;
	add.s64 	%rd21, %rd6, %rd174;
	ld.global.u8 	%rs8, [%rd21];
	and.b16  	%rs321, %rs7, 255;
	setp.eq.s16 	%p181, %rs8, %rs321;
	@%p181 bra 	$L__BB0_175;
	add.s32 	%r81, %r314, 1;
	cvt.s64.s32 	%rd175, %r314;
	add.s64 	%rd176, %rd6, %rd175;
	st.global.u8 	[%rd176], %rs8;
	mov.u32 	%r314, %r81;
$L__BB0_175:
	ld.global.u8 	%rs9, [%rd21+1];
	setp.eq.s16 	%p182, %rs9, %rs321;
	@%p182 bra 	$L__BB0_177;
	add.s32 	%r83, %r314, 1;
	cvt.s64.s32 	%rd177, %r314;
	add.s64 	%rd178, %rd6, %rd177;
	st.global.u8 	[%rd178], %rs9;
	mov.u32 	%r314, %r83;
$L__BB0_177:
	ld.global.u8 	%rs10, [%rd21+2];
	setp.eq.s16 	%p183, %rs10, %rs321;
	@%p183 bra 	$L__BB0_179;
	add.s32 	%r85, %r314, 1;
	cvt.s64.s32 	%rd179, %r314;
	add.s64 	%rd180, %rd6, %rd179;
	st.global.u8 	[%rd180], %rs10;
	mov.u32 	%r314, %r85;
$L__BB0_179:
	ld.global.u8 	%rs11, [%rd21+3];
	setp.eq.s16 	%p184, %rs11, %rs321;
	@%p184 bra 	$L__BB0_181;
	add.s32 	%r87, %r314, 1;
	cvt.s64.s32 	%rd181, %r314;
	add.s64 	%rd182, %rd6, %rd181;
	st.global.u8 	[%rd182], %rs11;
	mov.u32 	%r314, %r87;
$L__BB0_181:
	add.s32 	%r279, %r279, 4;
	setp.eq.s32 	%p185, %r279, %r301;
	@%p185 bra 	$L__BB0_182;
	bra.uni 	$L__BB0_173;
$L__BB0_182:
	setp.eq.s32 	%p186, %r77, 0;
	mov.u32 	%r313, %r76;
	@%p186 bra 	$L__BB0_244;
	cvt.u64.u32 	%rd183, %r301;
	add.s64 	%rd28, %rd6, %rd183;
	ld.global.u8 	%rs19, [%rd28];
	and.b16  	%rs325, %rs7, 255;
	setp.eq.s16 	%p187, %rs19, %rs325;
	@%p187 bra 	$L__BB0_185;
	add.s32 	%r139, %r314, 1;
	cvt.s64.s32 	%rd184, %r314;
	add.s64 	%rd185, %rd6, %rd184;
	st.global.u8 	[%rd185], %rs19;
	mov.u32 	%r314, %r139;
$L__BB0_185:
	setp.eq.s32 	%p188, %r77, 1;
	mov.u32 	%r313, %r76;
	@%p188 bra 	$L__BB0_244;
	ld.global.u8 	%rs20, [%rd28+1];
	setp.eq.s16 	%p189, %rs20, %rs325;
	@%p189 bra 	$L__BB0_188;
	add.s32 	%r141, %r314, 1;
	cvt.s64.s32 	%rd186, %r314;
	add.s64 	%rd187, %rd6, %rd186;
	st.global.u8 	[%rd187], %rs20;
	mov.u32 	%r314, %r141;
$L__BB0_188:
	setp.eq.s32 	%p190, %r77, 2;
	mov.u32 	%r313, %r76;
	@%p190 bra 	$L__BB0_244;
	ld.global.u8 	%rs21, [%rd28+2];
	setp.eq.s16 	%p191, %rs21, %rs325;
	mov.u32 	%r313, %r76;
	@%p191 bra 	$L__BB0_244;
	add.s32 	%r143, %r314, 1;
	cvt.s64.s32 	%rd188, %r314;
	add.s64 	%rd189, %rd6, %rd188;
	st.global.u8 	[%rd189], %rs21;
	mov.u32 	%r313, %r76;
	mov.u32 	%r314, %r143;
	bra.uni 	$L__BB0_244;
$L__BB0_191:
	add.s32 	%r314, %r16, -1;
	bra.uni 	$L__BB0_244;
$L__BB0_192:
	ld.global.u8 	%rs12, [%rd6];
	setp.eq.s32 	%p192, %r15, 0;
	@%p192 bra 	$L__BB0_200;
	and.b32  	%r93, %r15, 3;
	setp.lt.u32 	%p193, %r15, 4;
	mov.b32 	%r287, 0;
	@%p193 bra 	$L__BB0_196;
	and.b32  	%r287, %r15, 2147483644;
	mov.b32 	%r286, 0;
$L__BB0_195:
	cvt.u64.u32 	%rd190, %r286;
	add.s64 	%rd191, %rd6, %rd190;
	ld.global.u8 	%rs328, [%rd191+1];
	st.global.u8 	[%rd191], %rs328;
	ld.global.u8 	%rs329, [%rd191+2];
	st.global.u8 	[%rd191+1], %rs329;
	ld.global.u8 	%rs330, [%rd191+3];
	st.global.u8 	[%rd191+2], %rs330;
	add.s32 	%r286, %r286, 4;
	ld.global.u8 	%rs331, [%rd191+4];
	st.global.u8 	[%rd191+3], %rs331;
	setp.ne.s32 	%p194, %r286, %r287;
	@%p194 bra 	$L__BB0_195;
$L__BB0_196:
	setp.eq.s32 	%p195, %r93, 0;
	@%p195 bra 	$L__BB0_200;
	cvt.u64.u32 	%rd192, %r287;
	add.s64 	%rd22, %rd6, %rd192;
	ld.global.u8 	%rs332, [%rd22+1];
	st.global.u8 	[%rd22], %rs332;
	setp.eq.s32 	%p196, %r93, 1;
	@%p196 bra 	$L__BB0_200;
	ld.global.u8 	%rs333, [%rd22+2];
	st.global.u8 	[%rd22+1], %rs333;
	setp.eq.s32 	%p197, %r93, 2;
	@%p197 bra 	$L__BB0_200;
	ld.global.u8 	%rs334, [%rd22+3];
	st.global.u8 	[%rd22+2], %rs334;
$L__BB0_200:
	cvt.u64.u32 	%rd193, %r15;
	add.s64 	%rd194, %rd6, %rd193;
	st.global.u8 	[%rd194], %rs12;
	mov.u32 	%r314, %r16;
	bra.uni 	$L__BB0_244;
$L__BB0_201:
	cvt.u64.u32 	%rd201, %r15;
	add.s64 	%rd202, %rd6, %rd201;
	ld.global.u8 	%rs13, [%rd202];
	setp.lt.u32 	%p209, %r16, 2;
	@%p209 bra 	$L__BB0_208;
	add.s32 	%r98, %r16, -2;
	and.b32  	%r99, %r16, 3;
	setp.eq.s32 	%p210, %r99, 1;
	mov.u32 	%r288, %r16;
	@%p210 bra 	$L__BB0_206;
	add.s32 	%r288, %r16, -1;
	cvt.u64.u32 	%rd203, %r98;
	add.s64 	%rd23, %rd6, %rd203;
	ld.global.u8 	%rs347, [%rd23];
	cvt.u64.u32 	%rd204, %r288;
	add.s64 	%rd205, %rd6, %rd204;
	st.global.u8 	[%rd205], %rs347;
	setp.eq.s32 	%p211, %r99, 2;
	@%p211 bra 	$L__BB0_206;
	add.s32 	%r101, %r16, -3;
	cvt.u64.u32 	%rd206, %r101;
	add.s64 	%rd24, %rd6, %rd206;
	ld.global.u8 	%rs348, [%rd24];
	st.global.u8 	[%rd23], %rs348;
	setp.eq.s32 	%p212, %r99, 3;
	mov.u32 	%r288, %r98;
	@%p212 bra 	$L__BB0_206;
	add.s32 	%r254, %r16, -4;
	cvt.u64.u32 	%rd207, %r254;
	add.s64 	%rd208, %rd6, %rd207;
	ld.global.u8 	%rs349, [%rd208];
	st.global.u8 	[%rd24], %rs349;
	mov.u32 	%r288, %r101;
$L__BB0_206:
	setp.lt.u32 	%p213, %r98, 3;
	@%p213 bra 	$L__BB0_208;
$L__BB0_207:
	add.s32 	%r255, %r288, -1;
	add.s32 	%r256, %r288, -2;
	cvt.u64.u32 	%rd209, %r256;
	add.s64 	%rd210, %rd6, %rd209;
	ld.global.u8 	%rs350, [%rd210];
	cvt.u64.u32 	%rd211, %r255;
	add.s64 	%rd212, %rd6, %rd211;
	st.global.u8 	[%rd212], %rs350;
	add.s32 	%r257, %r288, -3;
	cvt.u64.u32 	%rd213, %r257;
	add.s64 	%rd214, %rd6, %rd213;
	ld.global.u8 	%rs351, [%rd214];
	st.global.u8 	[%rd210], %rs351;
	add.s32 	%r104, %r288, -4;
	cvt.u64.u32 	%rd215, %r104;
	add.s64 	%rd216, %rd6, %rd215;
	ld.global.u8 	%rs352, [%rd216];
	st.global.u8 	[%rd214], %rs352;
	add.s32 	%r258, %r288, -5;
	cvt.u64.u32 	%rd217, %r258;
	add.s64 	%rd218, %rd6, %rd217;
	ld.global.u8 	%rs353, [%rd218];
	st.global.u8 	[%rd216], %rs353;
	setp.gt.u32 	%p214, %r288, 5;
	mov.u32 	%r288, %r104;
	@%p214 bra 	$L__BB0_207;
$L__BB0_208:
	st.global.u8 	[%rd6], %rs13;
	mov.u32 	%r314, %r16;
	bra.uni 	$L__BB0_244;
$L__BB0_209:
	add.s32 	%r105, %r313, 1;
	setp.ge.s32 	%p158, %r105, %r3;
	mov.u32 	%r314, %r16;
	@%p158 bra 	$L__BB0_244;
	ld.global.nc.u8 	%rs269, [%rd10+1];
	cvt.u16.u8 	%rs270, %rs269;
	cvt.s16.s8 	%rs14, %rs270;
	cvt.u32.u16 	%r232, %rs270;
	cvt.s32.s8 	%r233, %r232;
	add.s32 	%r234, %r233, -48;
	setp.lt.s16 	%p159, %rs14, 48;
	setp.ge.s32 	%p160, %r234, %r16;
	or.pred  	%p161, %p159, %p160;
	mov.u32 	%r313, %r105;
	mov.u32 	%r314, %r16;
	@%p161 bra 	$L__BB0_244;
	cvt.s64.s16 	%rd166, %rs14;
	add.s64 	%rd25, %rd6, %rd166;
	ld.global.u8 	%rs15, [%rd25+-48];
	add.s16 	%rs272, %rs15, -91;
	and.b16  	%rs273, %rs272, 255;
	setp.lt.u16 	%p162, %rs273, 230;
	@%p162 bra 	$L__BB0_213;
	add.s16 	%rs274, %rs15, 32;
	st.global.u8 	[%rd25+-48], %rs274;
	mov.u32 	%r313, %r105;
	mov.u32 	%r314, %r16;
	bra.uni 	$L__BB0_244;
$L__BB0_213:
	add.s16 	%rs275, %rs15, -123;
	and.b16  	%rs276, %rs275, 255;
	setp.lt.u16 	%p163, %rs276, 230;
	mov.u32 	%r313, %r105;
	mov.u32 	%r314, %r16;
	@%p163 bra 	$L__BB0_244;
	add.s16 	%rs277, %rs15, -32;
	st.global.u8 	[%rd25+-48], %rs277;
	mov.u32 	%r313, %r105;
	mov.u32 	%r314, %r16;
	bra.uni 	$L__BB0_244;
$L__BB0_215:
	add.s32 	%r106, %r313, 1;
	setp.ge.s32 	%p96, %r106, %r3;
	mov.u32 	%r314, %r16;
	@%p96 bra 	$L__BB0_244;
	ld.global.nc.u8 	%rs151, [%rd10+1];
	cvt.u16.u8 	%rs16, %rs151;
	add.s16 	%rs152, %rs16, -49;
	and.b16  	%rs153, %rs152, 255;
	setp.gt.u16 	%p97, %rs153, 8;
	mov.u32 	%r313, %r106;
	mov.u32 	%r314, %r16;
	@%p97 bra 	$L__BB0_244;
	add.s16 	%rs154, %rs16, -47;
	cvt.u32.u16 	%r197, %rs154;
	and.b32  	%r107, %r197, 255;
	mul.lo.s32 	%r198, %r16, %r107;
	setp.gt.s32 	%p98, %r198, 255;
	mov.u32 	%r313, %r106;
	mov.u32 	%r314, %r16;
	@%p98 bra 	$L__BB0_244;
	add.s32 	%r108, %r16, -1;
	and.b32  	%r109, %r16, 3;
	and.b32  	%r110, %r16, 2147483644;
	add.s32 	%r111, %r107, -2;
	mov.b32 	%r291, 0;
	mov.u32 	%r314, %r16;
$L__BB0_219:
	mov.u32 	%r113, %r291;
	setp.lt.u32 	%p99, %r108, 3;
	mov.b32 	%r296, 0;
	@%p99 bra 	$L__BB0_222;
	mov.b32 	%r293, 0;
$L__BB0_221:
	cvt.u64.u32 	%rd117, %r293;
	add.s64 	%rd118, %rd6, %rd117;
	ld.global.u8 	%rs155, [%rd118];
	cvt.s64.s32 	%rd119, %r314;
	add.s64 	%rd120, %rd6, %rd119;
	st.global.u8 	[%rd120], %rs155;
	ld.global.u8 	%rs156, [%rd118+1];
	st.global.u8 	[%rd120+1], %rs156;
	ld.global.u8 	%rs157, [%rd118+2];
	st.global.u8 	[%rd120+2], %rs157;
	ld.global.u8 	%rs158, [%rd118+3];
	add.s32 	%r314, %r314, 4;
	st.global.u8 	[%rd120+3], %rs158;
	add.s32 	%r293, %r293, 4;
	setp.ne.s32 	%p100, %r293, %r110;
	mov.u32 	%r296, %r110;
	@%p100 bra 	$L__BB0_221;
$L__BB0_222:
	mov.u32 	%r119, %r314;
	setp.eq.s32 	%p101, %r109, 0;
	@%p101 bra 	$L__BB0_226;
	setp.eq.s32 	%p102, %r109, 1;
	cvt.u64.u32 	%rd121, %r296;
	add.s64 	%rd26, %rd6, %rd121;
	ld.global.u8 	%rs159, [%rd26];
	add.s32 	%r314, %r119, 1;
	cvt.s64.s32 	%rd122, %r119;
	add.s64 	%rd27, %rd6, %rd122;
	st.global.u8 	[%rd27], %rs159;
	@%p102 bra 	$L__BB0_226;
	setp.eq.s32 	%p103, %r109, 2;
	ld.global.u8 	%rs160, [%rd26+1];
	add.s32 	%r314, %r119, 2;
	st.global.u8 	[%rd27+1], %rs160;
	@%p103 bra 	$L__BB0_226;
	ld.global.u8 	%rs161, [%rd26+2];
	add.s32 	%r314, %r119, 3;
	st.global.u8 	[%rd27+2], %rs161;
$L__BB0_226:
	add.s32 	%r291, %r113, 1;
	setp.eq.s32 	%p104, %r113, %r111;
	mov.u32 	%r313, %r106;
	@%p104 bra 	$L__BB0_244;
	bra.uni 	$L__BB0_219;
$L__BB0_227:
	setp.lt.u32 	%p164, %r16, 2;
	mov.b32 	%r314, 1;
	@%p164 bra 	$L__BB0_244;
	add.s32 	%r236, %r16, -2;
	cvt.u64.u32 	%rd167, %r236;
	add.s64 	%rd168, %rd6, %rd167;
	ld.global.u8 	%rs278, [%rd168];
	cvt.u64.u32 	%rd169, %r15;
	add.s64 	%rd170, %rd6, %rd169;
	ld.global.u8 	%rs279, [%rd170];
	st.global.u8 	[%rd168], %rs279;
	st.global.u8 	[%rd170], %rs278;
	mov.u32 	%r314, %r16;
	bra.uni 	$L__BB0_244;
$L__BB0_229:
	add.s32 	%r135, %r313, 1;
	setp.ge.s32 	%p198, %r135, %r3;
	mov.u32 	%r314, %r16;
	@%p198 bra 	$L__BB0_244;
	ld.global.nc.u8 	%rs335, [%rd10+1];
	cvt.u16.u8 	%rs336, %rs335;
	cvt.s16.s8 	%rs18, %rs336;
	cvt.u32.u16 	%r248, %rs336;
	cvt.s32.s8 	%r249, %r248;
	add.s32 	%r250, %r249, -48;
	setp.lt.s16 	%p199, %rs18, 48;
	setp.ge.s32 	%p200, %r250, %r16;
	or.pred  	%p201, %p199, %p200;
	mov.u32 	%r313, %r135;
	mov.u32 	%r314, %r16;
	@%p201 bra 	$L__BB0_244;
	cvt.s64.s16 	%rd195, %rs18;
	add.s64 	%rd196, %rd6, %rd195;
	ld.global.u8 	%rs338, [%rd196+-48];
	add.s16 	%rs339, %rs338, -1;
	st.global.u8 	[%rd196+-48], %rs339;
	mov.u32 	%r313, %r135;
	mov.u32 	%r314, %r16;
	bra.uni 	$L__BB0_244;
$L__BB0_232:
	add.s16 	%rs99, %rs22, -123;
	and.b16  	%rs100, %rs99, 255;
	setp.lt.u16 	%p64, %rs100, 230;
	@%p64 bra 	$L__BB0_234;
	add.s16 	%rs101, %rs22, -32;
	st.global.u8 	[%rd36], %rs101;
$L__BB0_234:
	setp.eq.s32 	%p65, %r21, 1;
	mov.u32 	%r314, %r16;
	@%p65 bra 	$L__BB0_244;
	ld.global.u8 	%rs23, [%rd36+1];
	add.s16 	%rs102, %rs23, -91;
	and.b16  	%rs103, %rs102, 255;
	setp.lt.u16 	%p66, %rs103, 230;
	@%p66 bra 	$L__BB0_237;
	add.s16 	%rs104, %rs23, 32;
	st.global.u8 	[%rd36+1], %rs104;
	bra.uni 	$L__BB0_239;
$L__BB0_237:
	add.s16 	%rs105, %rs23, -123;
	and.b16  	%rs106, %rs105, 255;
	setp.lt.u16 	%p67, %rs106, 230;
	@%p67 bra 	$L__BB0_239;
	add.s16 	%rs107, %rs23, -32;
	st.global.u8 	[%rd36+1], %rs107;
$L__BB0_239:
	setp.eq.s32 	%p68, %r21, 2;
	mov.u32 	%r314, %r16;
	@%p68 bra 	$L__BB0_244;
	ld.global.u8 	%rs24, [%rd36+2];
	add.s16 	%rs108, %rs24, -91;
	and.b16  	%rs109, %rs108, 255;
	setp.lt.u16 	%p69, %rs109, 230;
	@%p69 bra 	$L__BB0_242;
	add.s16 	%rs110, %rs24, 32;
	st.global.u8 	[%rd36+2], %rs110;
	mov.u32 	%r314, %r16;
	bra.uni 	$L__BB0_244;
$L__BB0_242:
	add.s16 	%rs111, %rs24, -123;
	and.b16  	%rs112, %rs111, 255;
	setp.lt.u16 	%p70, %rs112, 230;
	mov.u32 	%r314, %r16;
	@%p70 bra 	$L__BB0_244;
	add.s16 	%rs113, %rs24, -32;
	st.global.u8 	[%rd36+2], %rs113;
	mov.u32 	%r314, %r16;
$L__BB0_244:
	add.s32 	%r313, %r313, 1;
	setp.lt.s32 	%p215, %r313, %r3;
	add.s32 	%r15, %r314, -1;
	setp.lt.u32 	%p216, %r15, 255;
	and.pred  	%p217, %p215, %p216;
	@%p217 bra 	$L__BB0_10;
$L__BB0_245:
	cvta.to.global.u64 	%rd219, %rd47;
	add.s64 	%rd221, %rd219, %rd57;
	st.global.u32 	[%rd221], %r314;
$L__BB0_246:
	ret;

}
	// .globl	_ZN8collider3gpu24apply_single_rule_kernelEPKcPKjS4_S2_iPcPjm
.visible .entry _ZN8collider3gpu24apply_single_rule_kernelEPKcPKjS4_S2_iPcPjm(
	.param .u64 .ptr .align 1 _ZN8collider3gpu24apply_single_rule_kernelEPKcPKjS4_S2_iPcPjm_param_0,
	.param .u64 .ptr .align 1 _ZN8collider3gpu24apply_single_rule_kernelEPKcPKjS4_S2_iPcPjm_param_1,
	.param .u64 .ptr .align 1 _ZN8collider3gpu24apply_single_rule_kernelEPKcPKjS4_S2_iPcPjm_param_2,
	.param .u64 .ptr .align 1 _ZN8collider3gpu24apply_single_rule_kernelEPKcPKjS4_S2_iPcPjm_param_3,
	.param .u32 _ZN8collider3gpu24apply_single_rule_kernelEPKcPKjS4_S2_iPcPjm_param_4,
	.param .u64 .ptr .align 1 _ZN8collider3gpu24apply_single_rule_kernelEPKcPKjS4_S2_iPcPjm_param_5,
	.param .u64 .ptr .align 1 _ZN8collider3gpu24apply_single_rule_kernelEPKcPKjS4_S2_iPcPjm_param_6,
	.param .u64 _ZN8collider3gpu24apply_single_rule_kernelEPKcPKjS4_S2_iPcPjm_param_7
)
{
	.reg .pred 	%p<218>;
	.reg .b16 	%rs<354>;
	.reg .b32 	%r<312>;
	.reg .b64 	%rd<204>;

	ld.param.u64 	%rd42, [_ZN8collider3gpu24apply_single_rule_kernelEPKcPKjS4_S2_iPcPjm_param_0];
	ld.param.u64 	%rd37, [_ZN8collider3gpu24apply_single_rule_kernelEPKcPKjS4_S2_iPcPjm_param_1];
	ld.param.u64 	%rd38, [_ZN8collider3gpu24apply_single_rule_kernelEPKcPKjS4_S2_iPcPjm_param_2];
	ld.param.u64 	%rd39, [_ZN8collider3gpu24apply_single_rule_kernelEPKcPKjS4_S2_iPcPjm_param_3];
	ld.param.u32 	%r155, [_ZN8collider3gpu24apply_single_rule_kernelEPKcPKjS4_S2_iPcPjm_param_4];
	ld.param.u64 	%rd40, [_ZN8collider3gpu24apply_single_rule_kernelEPKcPKjS4_S2_iPcPjm_param_5];
	ld.param.u64 	%rd41, [_ZN8collider3gpu24apply_single_rule_kernelEPKcPKjS4_S2_iPcPjm_param_6];
	ld.param.u64 	%rd43, [_ZN8collider3gpu24apply_single_rule_kernelEPKcPKjS4_S2_iPcPjm_param_7];
	cvta.to.global.u64 	%rd1, %rd42;
	mov.u32 	%r156, %ctaid.x;
	mov.u32 	%r157, %ntid.x;
	mov.u32 	%r158, %tid.x;
	mad.lo.s32 	%r159, %r156, %r157, %r158;
	cvt.u64.u32 	%rd2, %r159;
	setp.le.u64 	%p1, %rd43, %rd2;
	@%p1 bra 	$L__BB1_246;
	cvta.to.global.u64 	%rd44, %rd37;
	cvta.to.global.u64 	%rd45, %rd38;
	cvta.to.global.u64 	%rd3, %rd40;
	shl.b64 	%rd46, %rd2, 2;
	add.s64 	%rd47, %rd44, %rd46;
	ld.global.nc.u32 	%r160, [%rd47];
	cvt.u64.u32 	%rd4, %r160;
	add.s64 	%rd48, %rd45, %rd46;
	ld.global.nc.u32 	%r310, [%rd48];
	shl.b64 	%rd5, %rd2, 8;
	add.s64 	%rd6, %rd3, %rd5;
	setp.lt.s32 	%p2, %r310, 1;
	@%p2 bra 	$L__BB1_8;
	add.s32 	%r162, %r310, -1;
	min.u32 	%r163, %r162, 255;
	add.s32 	%r2, %r163, 1;
	and.b32  	%r3, %r2, 3;
	setp.lt.u32 	%p3, %r310, 4;
	mov.b32 	%r257, 0;
	@%p3 bra 	$L__BB1_5;
	and.b32  	%r257, %r2, 508;
	mov.b32 	%r255, 0;
$L__BB1_4:
	.pragma "nounroll";
	cvt.u64.u32 	%rd49, %r255;
	add.s64 	%rd50, %rd49, %rd4;
	add.s64 	%rd51, %rd1, %rd50;
	ld.global.nc.u8 	%rs25, [%rd51];
	cvt.u16.u8 	%rs26, %rs25;
	add.s64 	%rd52, %rd6, %rd49;
	st.global.u8 	[%rd52], %rs26;
	ld.global.nc.u8 	%rs27, [%rd51+1];
	cvt.u16.u8 	%rs28, %rs27;
	st.global.u8 	[%rd52+1], %rs28;
	ld.global.nc.u8 	%rs29, [%rd51+2];
	cvt.u16.u8 	%rs30, %rs29;
	st.global.u8 	[%rd52+2], %rs30;
	ld.global.nc.u8 	%rs31, [%rd51+3];
	cvt.u16.u8 	%rs32, %rs31;
	st.global.u8 	[%rd52+3], %rs32;
	add.s32 	%r255, %r255, 4;
	setp.ne.s32 	%p4, %r255, %r257;
	@%p4 bra 	$L__BB1_4;
$L__BB1_5:
	setp.eq.s32 	%p5, %r3, 0;
	@%p5 bra 	$L__BB1_8;
	mov.b32 	%r258, 0;
$L__BB1_7:
	.pragma "nounroll";
	cvt.u64.u32 	%rd53, %r257;
	add.s64 	%rd54, %rd53, %rd4;
	add.s64 	%rd55, %rd1, %rd54;
	ld.global.nc.u8 	%rs33, [%rd55];
	cvt.u16.u8 	%rs34, %rs33;
	add.s64 	%rd56, %rd6, %rd53;
	st.global.u8 	[%rd56], %rs34;
	add.s32 	%r257, %r257, 1;
	add.s32 	%r258, %r258, 1;
	setp.ne.s32 	%p6, %r258, %r3;
	@%p6 bra 	$L__BB1_7;
$L__BB1_8:
	add.s32 	%r13, %r310, -1;
	setp.gt.u32 	%p7, %r13, 254;
	setp.lt.s32 	%p8, %r155, 1;
	or.pred  	%p9, %p7, %p8;
	@%p9 bra 	$L__BB1_245;
	add.s64 	%rd57, %rd5, %rd3;
	add.s64 	%rd7, %rd57, 1;
	cvta.to.global.u64 	%rd8, %rd39;
	mov.b32 	%r309, 0;
$L__BB1_10:
	mov.u32 	%r14, %r310;
	cvt.s64.s32 	%rd58, %r309;
	add.s64 	%rd9, %rd8, %rd58;
	ld.global.nc.u8 	%rs36, [%rd9];
	cvt.u16.u8 	%rs35, %rs36;
	setp.gt.s16 	%p10, %rs35, 99;
	@%p10 bra 	$L__BB1_52;
	setp.gt.s16 	%p26, %rs35, 74;
	@%p26 bra 	$L__BB1_29;
	setp.gt.s16 	%p34, %rs35, 44;
	@%p34 bra 	$L__BB1_18;
	setp.eq.s16 	%p38, %rs35, 36;
	@%p38 bra 	$L__BB1_139;
	setp.eq.s16 	%p39, %rs35, 43;
	mov.u32 	%r310, %r14;
	@%p39 bra 	$L__BB1_15;
	bra.uni 	$L__BB1_244;
$L__BB1_15:
	add.s32 	%r132, %r309, 1;
	setp.ge.s32 	%p202, %r132, %r155;
	mov.u32 	%r310, %r14;
	@%p202 bra 	$L__BB1_244;
	ld.global.nc.u8 	%rs340, [%rd9+1];
	cvt.u16.u8 	%rs341, %rs340;
	cvt.s16.s8 	%rs17, %rs341;
	cvt.u32.u16 	%r247, %rs341;
	cvt.s32.s8 	%r248, %r247;
	add.s32 	%r249, %r248, -48;
	setp.lt.s16 	%p203, %rs17, 48;
	setp.ge.s32 	%p204, %r249, %r14;
	or.pred  	%p205, %p203, %p204;
	mov.u32 	%r309, %r132;
	mov.u32 	%r310, %r14;
	@%p205 bra 	$L__BB1_244;
	cvt.s64.s16 	%rd178, %rs17;
	add.s64 	%rd179, %rd6, %rd178;
	ld.global.u8 	%rs343, [%rd179+-48];
	add.s16 	%rs344, %rs343, 1;
	st.global.u8 	[%rd179+-48], %rs344;
	mov.u32 	%r309, %r132;
	mov.u32 	%r310, %r14;
	bra.uni 	$L__BB1_244;
$L__BB1_18:
	setp.eq.s16 	%p35, %rs35, 45;
	@%p35 bra 	$L__BB1_229;
	setp.eq.s16 	%p36, %rs35, 64;
	@%p36 bra 	$L__BB1_170;
	setp.eq.s16 	%p37, %rs35, 67;
	mov.u32 	%r310, %r14;
	@%p37 bra 	$L__BB1_21;
	bra.uni 	$L__BB1_244;
$L__BB1_21:
	ld.global.u8 	%rs280, [%rd6];
	add.s16 	%rs281, %rs280, -65;
	and.b16  	%rs282, %rs281, 255;
	setp.lt.u16 	%p165, %rs282, 26;
	add.s16 	%rs283, %rs280, 32;
	selp.b16 	%rs284, %rs283, %rs280, %p165;
	st.global.u8 	[%rd6], %rs284;
	setp.lt.u32 	%p166, %r14, 2;
	mov.b32 	%r310, 1;
	@%p166 bra 	$L__BB1_244;
	add.s32 	%r37, %r14, -1;
	add.s32 	%r235, %r14, -2;
	and.b32  	%r38, %r37, 3;
	setp.lt.u32 	%p167, %r235, 3;
	mov.b32 	%r301, 1;
	@%p167 bra 	$L__BB1_25;
	and.b32  	%r39, %r37, -4;
	mov.b32 	%r265, 1;
$L__BB1_24:
	cvt.u64.u32 	%rd152, %r265;
	add.s64 	%rd153, %rd6, %rd152;
	ld.global.u8 	%rs285, [%rd153];
	add.s16 	%rs286, %rs285, -97;
	and.b16  	%rs287, %rs286, 255;
	setp.lt.u16 	%p168, %rs287, 26;
	add.s16 	%rs288, %rs285, -32;
	selp.b16 	%rs289, %rs288, %rs285, %p168;
	st.global.u8 	[%rd153], %rs289;
	ld.global.u8 	%rs290, [%rd153+1];
	add.s16 	%rs291, %rs290, -97;
	and.b16  	%rs292, %rs291, 255;
	setp.lt.u16 	%p169, %rs292, 26;
	add.s16 	%rs293, %rs290, -32;
	selp.b16 	%rs294, %rs293, %rs290, %p169;
	st.global.u8 	[%rd153+1], %rs294;
	ld.global.u8 	%rs295, [%rd153+2];
	add.s16 	%rs296, %rs295, -97;
	and.b16  	%rs297, %rs296, 255;
	setp.lt.u16 	%p170, %rs297, 26;
	add.s16 	%rs298, %rs295, -32;
	selp.b16 	%rs299, %rs298, %rs295, %p170;
	st.global.u8 	[%rd153+2], %rs299;
	ld.global.u8 	%rs300, [%rd153+3];
	add.s16 	%rs301, %rs300, -97;
	and.b16  	%rs302, %rs301, 255;
	setp.lt.u16 	%p171, %rs302, 26;
	add.s16 	%rs303, %rs300, -32;
	selp.b16 	%rs304, %rs303, %rs300, %p171;
	st.global.u8 	[%rd153+3], %rs304;
	add.s32 	%r301, %r265, 4;
	add.s32 	%r237, %r265, 3;
	setp.eq.s32 	%p172, %r237, %r39;
	mov.u32 	%r265, %r301;
	@%p172 bra 	$L__BB1_25;
	bra.uni 	$L__BB1_24;
$L__BB1_25:
	setp.eq.s32 	%p173, %r38, 0;
	mov.u32 	%r310, %r14;
	@%p173 bra 	$L__BB1_244;
	cvt.u64.u32 	%rd154, %r301;
	add.s64 	%rd28, %rd6, %rd154;
	ld.global.u8 	%rs305, [%rd28];
	add.s16 	%rs306, %rs305, -97;
	and.b16  	%rs307, %rs306, 255;
	setp.lt.u16 	%p174, %rs307, 26;
	add.s16 	%rs308, %rs305, -32;
	selp.b16 	%rs309, %rs308, %rs305, %p174;
	st.global.u8 	[%rd28], %rs309;
	setp.eq.s32 	%p175, %r38, 1;
	mov.u32 	%r310, %r14;
	@%p175 bra 	$L__BB1_244;
	ld.global.u8 	%rs310, [%rd28+1];
	add.s16 	%rs311, %rs310, -97;
	and.b16  	%rs312, %rs311, 255;
	setp.lt.u16 	%p176, %rs312, 26;
	add.s16 	%rs313, %rs310, -32;
	selp.b16 	%rs314, %rs313, %rs310, %p176;
	st.global.u8 	[%rd28+1], %rs314;
	setp.eq.s32 	%p177, %r38, 2;
	mov.u32 	%r310, %r14;
	@%p177 bra 	$L__BB1_244;
	ld.global.u8 	%rs315, [%rd28+2];
	add.s16 	%rs316, %rs315, -97;
	and.b16  	%rs317, %rs316, 255;
	setp.lt.u16 	%p178, %rs317, 26;
	add.s16 	%rs318, %rs315, -32;
	selp.b16 	%rs319, %rs318, %rs315, %p178;
	st.global.u8 	[%rd28+2], %rs319;
	mov.u32 	%r310, %r14;
	bra.uni 	$L__BB1_244;
$L__BB1_29:
	setp.gt.s16 	%p27, %rs35, 92;
	@%p27 bra 	$L__BB1_41;
	setp.eq.s16 	%p31, %rs35, 75;
	@%p31 bra 	$L__BB1_227;
	setp.eq.s16 	%p32, %rs35, 84;
	@%p32 bra 	$L__BB1_209;
	setp.eq.s16 	%p33, %rs35, 91;
	mov.u32 	%r310, %r14;
	@%p33 bra 	$L__BB1_33;
	bra.uni 	$L__BB1_244;
$L__BB1_33:
	setp.eq.s32 	%p152, %r13, 0;
	mov.b32 	%r310, 0;
	@%p152 bra 	$L__BB1_244;
	and.b32  	%r26, %r13, 3;
	setp.lt.u32 	%p153, %r13, 4;
	mov.b32 	%r302, 0;
	@%p153 bra 	$L__BB1_37;
	and.b32  	%r302, %r13, 2147483644;
	mov.b32 	%r281, 0;
$L__BB1_36:
	cvt.u64.u32 	%rd144, %r281;
	add.s64 	%rd145, %rd6, %rd144;
	ld.global.u8 	%rs262, [%rd145+1];
	st.global.u8 	[%rd145], %rs262;
	ld.global.u8 	%rs263, [%rd145+2];
	st.global.u8 	[%rd145+1], %rs263;
	ld.global.u8 	%rs264, [%rd145+3];
	st.global.u8 	[%rd145+2], %rs264;
	add.s32 	%r281, %r281, 4;
	ld.global.u8 	%rs265, [%rd145+4];
	st.global.u8 	[%rd145+3], %rs265;
	setp.eq.s32 	%p154, %r281, %r302;
	@%p154 bra 	$L__BB1_37;
	bra.uni 	$L__BB1_36;
$L__BB1_37:
	setp.eq.s32 	%p155, %r26, 0;
	mov.u32 	%r310, %r13;
	@%p155 bra 	$L__BB1_244;
	cvt.u64.u32 	%rd146, %r302;
	add.s64 	%rd29, %rd6, %rd146;
	ld.global.u8 	%rs266, [%rd29+1];
	st.global.u8 	[%rd29], %rs266;
	setp.eq.s32 	%p156, %r26, 1;
	mov.u32 	%r310, %r13;
	@%p156 bra 	$L__BB1_244;
	ld.global.u8 	%rs267, [%rd29+2];
	st.global.u8 	[%rd29+1], %rs267;
	setp.eq.s32 	%p157, %r26, 2;
	mov.u32 	%r310, %r13;
	@%p157 bra 	$L__BB1_244;
	ld.global.u8 	%rs268, [%rd29+3];
	st.global.u8 	[%rd29+2], %rs268;
	mov.u32 	%r310, %r13;
	bra.uni 	$L__BB1_244;
$L__BB1_41:
	setp.eq.s16 	%p28, %rs35, 93;
	@%p28 bra 	$L__BB1_191;
	setp.eq.s16 	%p29, %rs35, 94;
	@%p29 bra 	$L__BB1_141;
	setp.eq.s16 	%p30, %rs35, 99;
	mov.u32 	%r310, %r14;
	@%p30 bra 	$L__BB1_44;
	bra.uni 	$L__BB1_244;
$L__BB1_44:
	ld.global.u8 	%rs213, [%rd6];
	add.s16 	%rs214, %rs213, -97;
	and.b16  	%rs215, %rs214, 255;
	setp.lt.u16 	%p130, %rs215, 26;
	add.s16 	%rs216, %rs213, -32;
	selp.b16 	%rs217, %rs216, %rs213, %p130;
	st.global.u8 	[%rd6], %rs217;
	setp.lt.u32 	%p131, %r14, 2;
	mov.b32 	%r310, 1;
	@%p131 bra 	$L__BB1_244;
	add.s32 	%r32, %r14, -1;
	add.s32 	%r219, %r14, -2;
	and.b32  	%r33, %r32, 3;
	setp.lt.u32 	%p132, %r219, 3;
	mov.b32 	%r303, 1;
	@%p132 bra 	$L__BB1_48;
	and.b32  	%r34, %r32, -4;
	mov.b32 	%r264, 1;
$L__BB1_47:
	cvt.u64.u32 	%rd125, %r264;
	add.s64 	%rd126, %rd6, %rd125;
	ld.global.u8 	%rs218, [%rd126];
	add.s16 	%rs219, %rs218, -65;
	and.b16  	%rs220, %rs219, 255;
	setp.lt.u16 	%p133, %rs220, 26;
	add.s16 	%rs221, %rs218, 32;
	selp.b16 	%rs222, %rs221, %rs218, %p133;
	st.global.u8 	[%rd126], %rs222;
	ld.global.u8 	%rs223, [%rd126+1];
	add.s16 	%rs224, %rs223, -65;
	and.b16  	%rs225, %rs224, 255;
	setp.lt.u16 	%p134, %rs225, 26;
	add.s16 	%rs226, %rs223, 32;
	selp.b16 	%rs227, %rs226, %rs223, %p134;
	st.global.u8 	[%rd126+1], %rs227;
	ld.global.u8 	%rs228, [%rd126+2];
	add.s16 	%rs229, %rs228, -65;
	and.b16  	%rs230, %rs229, 255;
	setp.lt.u16 	%p135, %rs230, 26;
	add.s16 	%rs231, %rs228, 32;
	selp.b16 	%rs232, %rs231, %rs228, %p135;
	st.global.u8 	[%rd126+2], %rs232;
	ld.global.u8 	%rs233, [%rd126+3];
	add.s16 	%rs234, %rs233, -65;
	and.b16  	%rs235, %rs234, 255;
	setp.lt.u16 	%p136, %rs235, 26;
	add.s16 	%rs236, %rs233, 32;
	selp.b16 	%rs237, %rs236, %rs233, %p136;
	st.global.u8 	[%rd126+3], %rs237;
	add.s32 	%r303, %r264, 4;
	add.s32 	%r221, %r264, 3;
	setp.eq.s32 	%p137, %r221, %r34;
	mov.u32 	%r264, %r303;
	@%p137 bra 	$L__BB1_48;
	bra.uni 	$L__BB1_47;
$L__BB1_48:
	setp.eq.s32 	%p138, %r33, 0;
	mov.u32 	%r310, %r14;
	@%p138 bra 	$L__BB1_244;
	cvt.u64.u32 	%rd127, %r303;
	add.s64 	%rd30, %rd6, %rd127;
	ld.global.u8 	%rs238, [%rd30];
	add.s16 	%rs239, %rs238, -65;
	and.b16  	%rs240, %rs239, 255;
	setp.lt.u16 	%p139, %rs240, 26;
	add.s16 	%rs241, %rs238, 32;
	selp.b16 	%rs242, %rs241, %rs238, %p139;
	st.global.u8 	[%rd30], %rs242;
	setp.eq.s32 	%p140, %r33, 1;
	mov.u32 	%r310, %r14;
	@%p140 bra 	$L__BB1_244;
	ld.global.u8 	%rs243, [%rd30+1];
	add.s16 	%rs244, %rs243, -65;
	and.b16  	%rs245, %rs244, 255;
	setp.lt.u16 	%p141, %rs245, 26;
	add.s16 	%rs246, %rs243, 32;
	selp.b16 	%rs247, %rs246, %rs243, %p141;
	st.global.u8 	[%rd30+1], %rs247;
	setp.eq.s32 	%p142, %r33, 2;
	mov.u32 	%r310, %r14;
	@%p142 bra 	$L__BB1_244;
	ld.global.u8 	%rs248, [%rd30+2];
	add.s16 	%rs249, %rs248, -65;
	and.b16  	%rs250, %rs249, 255;
	setp.lt.u16 	%p143, %rs250, 26;
	add.s16 	%rs251, %rs248, 32;
	selp.b16 	%rs252, %rs251, %rs248, %p143;
	st.global.u8 	[%rd30+2], %rs252;
	mov.u32 	%r310, %r14;
	bra.uni 	$L__BB1_244;
$L__BB1_52:
	setp.gt.s16 	%p11, %rs35, 113;
	@%p11 bra 	$L__BB1_70;
	setp.gt.s16 	%p19, %rs35, 107;
	@%p19 bra 	$L__BB1_59;
	setp.eq.s16 	%p23, %rs35, 100;
	@%p23 bra 	$L__BB1_121;
	setp.eq.s16 	%p24, %rs35, 102;
	@%p24 bra 	$L__BB1_130;
	setp.eq.s16 	%p25, %rs35, 107;
	mov.u32 	%r310, %r14;
	@%p25 bra 	$L__BB1_57;
	bra.uni 	$L__BB1_244;
$L__BB1_57:
	setp.lt.u32 	%p117, %r14, 2;
	mov.b32 	%r310, 1;
	@%p117 bra 	$L__BB1_244;
	ld.global.u8 	%rs197, [%rd6];
	ld.global.u8 	%rs198, [%rd6+1];
	st.global.u8 	[%rd6], %rs198;
	st.global.u8 	[%rd6+1], %rs197;
	mov.u32 	%r310, %r14;
	bra.uni 	$L__BB1_244;
$L__BB1_59:
	setp.eq.s16 	%p20, %rs35, 108;
	@%p20 bra 	$L__BB1_96;
	setp.eq.s16 	%p21, %rs35, 112;
	@%p21 bra 	$L__BB1_215;
	setp.eq.s16 	%p22, %rs35, 113;
	mov.u32 	%r310, %r14;
	@%p22 bra 	$L__BB1_62;
	bra.uni 	$L__BB1_244;
$L__BB1_62:
	setp.gt.u32 	%p90, %r14, 127;
	mov.u32 	%r310, %r14;
	@%p90 bra 	$L__BB1_244;
	add.s32 	%r124, %r14, -1;
	and.b32  	%r125, %r14, 3;
	setp.eq.s32 	%p91, %r125, 0;
	mov.u32 	%r294, %r14;
	@%p91 bra 	$L__BB1_67;
	cvt.u64.u32 	%rd70, %r124;
	add.s64 	%rd71, %rd6, %rd70;
	ld.global.u8 	%rs144, [%rd71];
	shl.b32 	%r183, %r124, 1;
	cvt.u64.u32 	%rd72, %r183;
	add.s64 	%rd73, %rd6, %rd72;
	st.global.u8 	[%rd73], %rs144;
	st.global.u8 	[%rd73+1], %rs144;
	setp.eq.s32 	%p92, %r125, 1;
	mov.u32 	%r294, %r124;
	@%p92 bra 	$L__BB1_67;
	add.s32 	%r294, %r14, -2;
	cvt.u64.u32 	%rd74, %r294;
	add.s64 	%rd75, %rd6, %rd74;
	ld.global.u8 	%rs145, [%rd75];
	shl.b32 	%r184, %r294, 1;
	cvt.u64.u32 	%rd76, %r184;
	add.s64 	%rd77, %rd6, %rd76;
	st.global.u8 	[%rd77], %rs145;
	st.global.u8 	[%rd77+1], %rs145;
	setp.eq.s32 	%p93, %r125, 2;
	@%p93 bra 	$L__BB1_67;
	add.s32 	%r294, %r14, -3;
	cvt.u64.u32 	%rd78, %r294;
	add.s64 	%rd79, %rd6, %rd78;
	ld.global.u8 	%rs146, [%rd79];
	shl.b32 	%r185, %r294, 1;
	cvt.u64.u32 	%rd80, %r185;
	add.s64 	%rd81, %rd6, %rd80;
	st.global.u8 	[%rd81], %rs146;
	st.global.u8 	[%rd81+1], %rs146;
$L__BB1_67:
	setp.lt.u32 	%p94, %r124, 3;
	@%p94 bra 	$L__BB1_69;
$L__BB1_68:
	add.s32 	%r186, %r294, -1;
	cvt.u64.u32 	%rd82, %r186;
	add.s64 	%rd83, %rd6, %rd82;
	ld.global.u8 	%rs147, [%rd83];
	shl.b32 	%r187, %r186, 1;
	cvt.u64.u32 	%rd84, %r187;
	add.s64 	%rd85, %rd6, %rd84;
	st.global.u8 	[%rd85], %rs147;
	st.global.u8 	[%rd85+1], %rs147;
	add.s32 	%r188, %r294, -2;
	cvt.u64.u32 	%rd86, %r188;
	add.s64 	%rd87, %rd6, %rd86;
	ld.global.u8 	%rs148, [%rd87];
	shl.b32 	%r189, %r188, 1;
	cvt.u64.u32 	%rd88, %r189;
	add.s64 	%rd89, %rd6, %rd88;
	st.global.u8 	[%rd89], %rs148;
	st.global.u8 	[%rd89+1], %rs148;
	add.s32 	%r190, %r294, -3;
	cvt.u64.u32 	%rd90, %r190;
	add.s64 	%rd91, %rd6, %rd90;
	ld.global.u8 	%rs149, [%rd91];
	shl.b32 	%r191, %r190, 1;
	cvt.u64.u32 	%rd92, %r191;
	add.s64 	%rd93, %rd6, %rd92;
	st.global.u8 	[%rd93], %rs149;
	st.global.u8 	[%rd93+1], %rs149;
	add.s32 	%r130, %r294, -4;
	cvt.u64.u32 	%rd94, %r130;
	add.s64 	%rd95, %rd6, %rd94;
	ld.global.u8 	%rs150, [%rd95];
	shl.b32 	%r192, %r130, 1;
	cvt.u64.u32 	%rd96, %r192;
	add.s64 	%rd97, %rd6, %rd96;
	st.global.u8 	[%rd97], %rs150;
	st.global.u8 	[%rd97+1], %rs150;
	setp.gt.u32 	%p95, %r294, 4;
	mov.u32 	%r294, %r130;
	@%p95 bra 	$L__BB1_68;
$L__BB1_69:
	shl.b32 	%r310, %r14, 1;
	bra.uni 	$L__BB1_244;
$L__BB1_70:
	setp.gt.s16 	%p12, %rs35, 116;
	@%p12 bra 	$L__BB1_78;
	setp.eq.s16 	%p16, %rs35, 114;
	@%p16 bra 	$L__BB1_88;
	setp.eq.s16 	%p17, %rs35, 115;
	@%p17 bra 	$L__BB1_149;
	setp.eq.s16 	%p18, %rs35, 116;
	mov.u32 	%r310, %r14;
	@%p18 bra 	$L__BB1_74;
	bra.uni 	$L__BB1_244;
$L__BB1_74:
	add.s32 	%r170, %r14, -1;
	and.b32  	%r19, %r14, 3;
	setp.lt.u32 	%p52, %r170, 3;
	mov.b32 	%r307, 0;
	@%p52 bra 	$L__BB1_118;
	and.b32  	%r307, %r14, 2147483644;
	mov.b32 	%r266, 0;
$L__BB1_76:
	cvt.u64.u32 	%rd60, %r266;
	add.s64 	%rd12, %rd6, %rd60;
	ld.global.u8 	%rs1, [%rd12];
	add.s16 	%rs72, %rs1, -91;
	and.b16  	%rs73, %rs72, 255;
	setp.lt.u16 	%p53, %rs73, 230;
	@%p53 bra 	$L__BB1_103;
	add.s16 	%rs74, %rs1, 32;
	st.global.u8 	[%rd12], %rs74;
	bra.uni 	$L__BB1_105;
$L__BB1_78:
	setp.eq.s16 	%p13, %rs35, 125;
	@%p13 bra 	$L__BB1_201;
	setp.eq.s16 	%p14, %rs35, 123;
	@%p14 bra 	$L__BB1_192;
	setp.ne.s16 	%p15, %rs35, 117;
	mov.u32 	%r310, %r14;
	@%p15 bra 	$L__BB1_244;
	add.s32 	%r168, %r14, -1;
	and.b32  	%r16, %r14, 3;
	setp.lt.u32 	%p40, %r168, 3;
	mov.b32 	%r308, 0;
	@%p40 bra 	$L__BB1_84;
	and.b32  	%r308, %r14, 2147483644;
	neg.s32 	%r263, %r308;
	mov.u64 	%rd203, %rd7;
$L__BB1_83:
	ld.global.u8 	%rs37, [%rd203+-1];
	add.s16 	%rs38, %rs37, -97;
	and.b16  	%rs39, %rs38, 255;
	setp.lt.u16 	%p41, %rs39, 26;
	add.s16 	%rs40, %rs37, -32;
	selp.b16 	%rs41, %rs40, %rs37, %p41;
	st.global.u8 	[%rd203+-1], %rs41;
	ld.global.u8 	%rs42, [%rd203];
	add.s16 	%rs43, %rs42, -97;
	and.b16  	%rs44, %rs43, 255;
	setp.lt.u16 	%p42, %rs44, 26;
	add.s16 	%rs45, %rs42, -32;
	selp.b16 	%rs46, %rs45, %rs42, %p42;
	st.global.u8 	[%rd203], %rs46;
	ld.global.u8 	%rs47, [%rd203+1];
	add.s16 	%rs48, %rs47, -97;
	and.b16  	%rs49, %rs48, 255;
	setp.lt.u16 	%p43, %rs49, 26;
	add.s16 	%rs50, %rs47, -32;
	selp.b16 	%rs51, %rs50, %rs47, %p43;
	st.global.u8 	[%rd203+1], %rs51;
	ld.global.u8 	%rs52, [%rd203+2];
	add.s16 	%rs53, %rs52, -97;
	and.b16  	%rs54, %rs53, 255;
	setp.lt.u16 	%p44, %rs54, 26;
	add.s16 	%rs55, %rs52, -32;
	selp.b16 	%rs56, %rs55, %rs52, %p44;
	st.global.u8 	[%rd203+2], %rs56;
	add.s32 	%r263, %r263, 4;
	add.s64 	%rd203, %rd203, 4;
	setp.eq.s32 	%p45, %r263, 0;
	@%p45 bra 	$L__BB1_84;
	bra.uni 	$L__BB1_83;
$L__BB1_84:
	setp.eq.s32 	%p46, %r16, 0;
	mov.u32 	%r310, %r14;
	@%p46 bra 	$L__BB1_244;
	cvt.u64.u32 	%rd59, %r308;
	add.s64 	%rd36, %rd6, %rd59;
	ld.global.u8 	%rs57, [%rd36];
	add.s16 	%rs58, %rs57, -97;
	and.b16  	%rs59, %rs58, 255;
	setp.lt.u16 	%p47, %rs59, 26;
	add.s16 	%rs60, %rs57, -32;
	selp.b16 	%rs61, %rs60, %rs57, %p47;
	st.global.u8 	[%rd36], %rs61;
	setp.eq.s32 	%p48, %r16, 1;
	mov.u32 	%r310, %r14;
	@%p48 bra 	$L__BB1_244;
	ld.global.u8 	%rs62, [%rd36+1];
	add.s16 	%rs63, %rs62, -97;
	and.b16  	%rs64, %rs63, 255;
	setp.lt.u16 	%p49, %rs64, 26;
	add.s16 	%rs65, %rs62, -32;
	selp.b16 	%rs66, %rs65, %rs62, %p49;
	st.global.u8 	[%rd36+1], %rs66;
	setp.eq.s32 	%p50, %r16, 2;
	mov.u32 	%r310, %r14;
	@%p50 bra 	$L__BB1_244;
	ld.global.u8 	%rs67, [%rd36+2];
	add.s16 	%rs68, %rs67, -97;
	and.b16  	%rs69, %rs68, 255;
	setp.lt.u16 	%p51, %rs69, 26;
	add.s16 	%rs70, %rs67, -32;
	selp.b16 	%rs71, %rs70, %rs67, %p51;
	st.global.u8 	[%rd36+2], %rs71;
	mov.u32 	%r310, %r14;
	bra.uni 	$L__BB1_244;
$L__BB1_88:
	shr.u32 	%r21, %r14, 1;
	setp.lt.u32 	%p84, %r14, 2;
	mov.b32 	%r310, 1;
	@%p84 bra 	$L__BB1_244;
	add.s32 	%r177, %r21, -1;
	and.b32  	%r22, %r21, 3;
	setp.lt.u32 	%p85, %r177, 3;
	mov.b32 	%r305, 0;
	@%p85 bra 	$L__BB1_92;
	and.b32  	%r305, %r21, 2147483644;
	mov.b32 	%r267, 0;
$L__BB1_91:
	cvt.u64.u32 	%rd64, %r267;
	add.s64 	%rd65, %rd6, %rd64;
	ld.global.u8 	%rs130, [%rd65];
	not.b32 	%r179, %r267;
	add.s32 	%r180, %r14, %r179;
	cvt.s64.s32 	%rd66, %r180;
	add.s64 	%rd67, %rd6, %rd66;
	ld.global.u8 	%rs131, [%rd67];
	st.global.u8 	[%rd65], %rs131;
	st.global.u8 	[%rd67], %rs130;
	ld.global.u8 	%rs132, [%rd65+1];
	ld.global.u8 	%rs133, [%rd67+-1];
	st.global.u8 	[%rd65+1], %rs133;
	st.global.u8 	[%rd67+-1], %rs132;
	ld.global.u8 	%rs134, [%rd65+2];
	ld.global.u8 	%rs135, [%rd67+-2];
	st.global.u8 	[%rd65+2], %rs135;
	st.global.u8 	[%rd67+-2], %rs134;
	ld.global.u8 	%rs136, [%rd65+3];
	ld.global.u8 	%rs137, [%rd67+-3];
	st.global.u8 	[%rd65+3], %rs137;
	st.global.u8 	[%rd67+-3], %rs136;
	add.s32 	%r267, %r267, 4;
	setp.eq.s32 	%p86, %r267, %r305;
	@%p86 bra 	$L__BB1_92;
	bra.uni 	$L__BB1_91;
$L__BB1_92:
	setp.eq.s32 	%p87, %r22, 0;
	mov.u32 	%r310, %r14;
	@%p87 bra 	$L__BB1_244;
	cvt.u64.u32 	%rd68, %r305;
	add.s64 	%rd32, %rd6, %rd68;
	ld.global.u8 	%rs138, [%rd32];
	not.b32 	%r181, %r305;
	add.s32 	%r182, %r14, %r181;
	cvt.s64.s32 	%rd69, %r182;
	add.s64 	%rd33, %rd6, %rd69;
	ld.global.u8 	%rs139, [%rd33];
	st.global.u8 	[%rd32], %rs139;
	st.global.u8 	[%rd33], %rs138;
	setp.eq.s32 	%p88, %r22, 1;
	mov.u32 	%r310, %r14;
	@%p88 bra 	$L__BB1_244;
	ld.global.u8 	%rs140, [%rd32+1];
	ld.global.u8 	%rs141, [%rd33+-1];
	st.global.u8 	[%rd32+1], %rs141;
	st.global.u8 	[%rd33+-1], %rs140;
	setp.eq.s32 	%p89, %r22, 2;
	mov.u32 	%r310, %r14;
	@%p89 bra 	$L__BB1_244;
	ld.global.u8 	%rs142, [%rd32+2];
	ld.global.u8 	%rs143, [%rd33+-2];
	st.global.u8 	[%rd32+2], %rs143;
	st.global.u8 	[%rd33+-2], %rs142;
	mov.u32 	%r310, %r14;
	bra.uni 	$L__BB1_244;
$L__BB1_96:
	add.s32 	%r200, %r14, -1;
	and.b32  	%r24, %r14, 3;
	setp.lt.u32 	%p105, %r200, 3;
	mov.b32 	%r304, 0;
	@%p105 bra 	$L__BB1_99;
	and.b32  	%r304, %r14, 2147483644;
	mov.b32 	%r262, 0;
$L__BB1_98:
	cvt.u64.u32 	%rd104, %r262;
	add.s64 	%rd105, %rd6, %rd104;
	ld.global.u8 	%rs162, [%rd105];
	add.s16 	%rs163, %rs162, -65;
	and.b16  	%rs164, %rs163, 255;
	setp.lt.u16 	%p106, %rs164, 26;
	add.s16 	%rs165, %rs162, 32;
	selp.b16 	%rs166, %rs165, %rs162, %p106;
	st.global.u8 	[%rd105], %rs166;
	ld.global.u8 	%rs167, [%rd105+1];
	add.s16 	%rs168, %rs167, -65;
	and.b16  	%rs169, %rs168, 255;
	setp.lt.u16 	%p107, %rs169, 26;
	add.s16 	%rs170, %rs167, 32;
	selp.b16 	%rs171, %rs170, %rs167, %p107;
	st.global.u8 	[%rd105+1], %rs171;
	ld.global.u8 	%rs172, [%rd105+2];
	add.s16 	%rs173, %rs172, -65;
	and.b16  	%rs174, %rs173, 255;
	setp.lt.u16 	%p108, %rs174, 26;
	add.s16 	%rs175, %rs172, 32;
	selp.b16 	%rs176, %rs175, %rs172, %p108;
	st.global.u8 	[%rd105+2], %rs176;
	ld.global.u8 	%rs177, [%rd105+3];
	add.s16 	%rs178, %rs177, -65;
	and.b16  	%rs179, %rs178, 255;
	setp.lt.u16 	%p109, %rs179, 26;
	add.s16 	%rs180, %rs177, 32;
	selp.b16 	%rs181, %rs180, %rs177, %p109;
	st.global.u8 	[%rd105+3], %rs181;
	add.s32 	%r262, %r262, 4;
	setp.eq.s32 	%p110, %r262, %r304;
	@%p110 bra 	$L__BB1_99;
	bra.uni 	$L__BB1_98;
$L__BB1_99:
	setp.eq.s32 	%p111, %r24, 0;
	mov.u32 	%r310, %r14;
	@%p111 bra 	$L__BB1_244;
	cvt.u64.u32 	%rd106, %r304;
	add.s64 	%rd31, %rd6, %rd106;
	ld.global.u8 	%rs182, [%rd31];
	add.s16 	%rs183, %rs182, -65;
	and.b16  	%rs184, %rs183, 255;
	setp.lt.u16 	%p112, %rs184, 26;
	add.s16 	%rs185, %rs182, 32;
	selp.b16 	%rs186, %rs185, %rs182, %p112;
	st.global.u8 	[%rd31], %rs186;
	setp.eq.s32 	%p113, %r24, 1;
	mov.u32 	%r310, %r14;
	@%p113 bra 	$L__BB1_244;
	ld.global.u8 	%rs187, [%rd31+1];
	add.s16 	%rs188, %rs187, -65;
	and.b16  	%rs189, %rs188, 255;
	setp.lt.u16 	%p114, %rs189, 26;
	add.s16 	%rs190, %rs187, 32;
	selp.b16 	%rs191, %rs190, %rs187, %p114;
	st.global.u8 	[%rd31+1], %rs191;
	setp.eq.s32 	%p115, %r24, 2;
	mov.u32 	%r310, %r14;
	@%p115 bra 	$L__BB1_244;
	ld.global.u8 	%rs192, [%rd31+2];
	add.s16 	%rs193, %rs192, -65;
	and.b16  	%rs194, %rs193, 255;
	setp.lt.u16 	%p116, %rs194, 26;
	add.s16 	%rs195, %rs192, 32;
	selp.b16 	%rs196, %rs195, %rs192, %p116;
	st.global.u8 	[%rd31+2], %rs196;
	mov.u32 	%r310, %r14;
	bra.uni 	$L__BB1_244;
$L__BB1_103:
	add.s16 	%rs75, %rs1, -123;
	and.b16  	%rs76, %rs75, 255;
	setp.lt.u16 	%p54, %rs76, 230;
	@%p54 bra 	$L__BB1_105;
	add.s16 	%rs77, %rs1, -32;
	st.global.u8 	[%rd12], %rs77;
$L__BB1_105:
	ld.global.u8 	%rs2, [%rd12+1];
	add.s16 	%rs78, %rs2, -91;
	and.b16  	%rs79, %rs78, 255;
	setp.lt.u16 	%p55, %rs79, 230;
	@%p55 bra 	$L__BB1_107;
	add.s16 	%rs80, %rs2, 32;
	st.global.u8 	[%rd12+1], %rs80;
	bra.uni 	$L__BB1_109;
$L__BB1_107:
	add.s16 	%rs81, %rs2, -123;
	and.b16  	%rs82, %rs81, 255;
	setp.lt.u16 	%p56, %rs82, 230;
	@%p56 bra 	$L__BB1_109;
	add.s16 	%rs83, %rs2, -32;
	st.global.u8 	[%rd12+1], %rs83;
$L__BB1_109:
	ld.global.u8 	%rs3, [%rd12+2];
	add.s16 	%rs84, %rs3, -91;
	and.b16  	%rs85, %rs84, 255;
	setp.lt.u16 	%p57, %rs85, 230;
	@%p57 bra 	$L__BB1_111;
	add.s16 	%rs86, %rs3, 32;
	st.global.u8 	[%rd12+2], %rs86;
	bra.uni 	$L__BB1_113;
$L__BB1_111:
	add.s16 	%rs87, %rs3, -123;
	and.b16  	%rs88, %rs87, 255;
	setp.lt.u16 	%p58, %rs88, 230;
	@%p58 bra 	$L__BB1_113;
	add.s16 	%rs89, %rs3, -32;
	st.global.u8 	[%rd12+2], %rs89;
$L__BB1_113:
	ld.global.u8 	%rs4, [%rd12+3];
	add.s16 	%rs90, %rs4, -91;
	and.b16  	%rs91, %rs90, 255;
	setp.lt.u16 	%p59, %rs91, 230;
	@%p59 bra 	$L__BB1_115;
	add.s16 	%rs92, %rs4, 32;
	st.global.u8 	[%rd12+3], %rs92;
	bra.uni 	$L__BB1_117;
$L__BB1_115:
	add.s16 	%rs93, %rs4, -123;
	and.b16  	%rs94, %rs93, 255;
	setp.lt.u16 	%p60, %rs94, 230;
	@%p60 bra 	$L__BB1_117;
	add.s16 	%rs95, %rs4, -32;
	st.global.u8 	[%rd12+3], %rs95;
$L__BB1_117:
	add.s32 	%r266, %r266, 4;
	setp.eq.s32 	%p61, %r266, %r307;
	@%p61 bra 	$L__BB1_118;
	bra.uni 	$L__BB1_76;
$L__BB1_118:
	setp.eq.s32 	%p62, %r19, 0;
	mov.u32 	%r310, %r14;
	@%p62 bra 	$L__BB1_244;
	cvt.u64.u32 	%rd61, %r307;
	add.s64 	%rd35, %rd6, %rd61;
	ld.global.u8 	%rs22, [%rd35];
	add.s16 	%rs96, %rs22, -91;
	and.b16  	%rs97, %rs96, 255;
	setp.lt.u16 	%p63, %rs97, 230;
	@%p63 bra 	$L__BB1_232;
	add.s16 	%rs98, %rs22, 32;
	st.global.u8 	[%rd35], %rs98;
	bra.uni 	$L__BB1_234;
$L__BB1_121:
	setp.gt.u32 	%p124, %r14, 127;
	mov.u32 	%r310, %r14;
	@%p124 bra 	$L__BB1_244;
	add.s32 	%r213, %r14, -1;
	and.b32  	%r46, %r14, 3;
	setp.lt.u32 	%p125, %r213, 3;
	mov.b32 	%r269, 0;
	@%p125 bra 	$L__BB1_125;
	and.b32  	%r269, %r14, 124;
	mov.b32 	%r268, 0;
$L__BB1_124:
	cvt.u64.u32 	%rd117, %r268;
	add.s64 	%rd118, %rd6, %rd117;
	ld.global.u8 	%rs206, [%rd118];
	add.s32 	%r215, %r268, %r14;
	cvt.u64.u32 	%rd119, %r215;
	add.s64 	%rd120, %rd6, %rd119;
	st.global.u8 	[%rd120], %rs206;
	ld.global.u8 	%rs207, [%rd118+1];
	st.global.u8 	[%rd120+1], %rs207;
	ld.global.u8 	%rs208, [%rd118+2];
	st.global.u8 	[%rd120+2], %rs208;
	ld.global.u8 	%rs209, [%rd118+3];
	st.global.u8 	[%rd120+3], %rs209;
	add.s32 	%r268, %r268, 4;
	setp.ne.s32 	%p126, %r268, %r269;
	@%p126 bra 	$L__BB1_124;
$L__BB1_125:
	setp.eq.s32 	%p127, %r46, 0;
	@%p127 bra 	$L__BB1_129;
	cvt.u64.u32 	%rd121, %r269;
	add.s64 	%rd13, %rd6, %rd121;
	ld.global.u8 	%rs210, [%rd13];
	add.s32 	%r216, %r269, %r14;
	cvt.u64.u32 	%rd122, %r216;
	add.s64 	%rd123, %rd6, %rd122;
	st.global.u8 	[%rd123], %rs210;
	setp.eq.s32 	%p128, %r46, 1;
	@%p128 bra 	$L__BB1_129;
	ld.global.u8 	%rs211, [%rd13+1];
	cvt.u64.u32 	%rd124, %r14;
	add.s64 	%rd14, %rd13, %rd124;
	st.global.u8 	[%rd14+1], %rs211;
	setp.eq.s32 	%p129, %r46, 2;
	@%p129 bra 	$L__BB1_129;
	ld.global.u8 	%rs212, [%rd13+2];
	st.global.u8 	[%rd14+2], %rs212;
$L__BB1_129:
	shl.b32 	%r310, %r14, 1;
	bra.uni 	$L__BB1_244;
$L__BB1_130:
	setp.gt.u32 	%p118, %r14, 127;
	mov.u32 	%r310, %r14;
	@%p118 bra 	$L__BB1_244;
	add.s32 	%r204, %r14, -1;
	and.b32  	%r52, %r14, 3;
	setp.lt.u32 	%p119, %r204, 3;
	mov.b32 	%r271, 0;
	@%p119 bra 	$L__BB1_134;
	and.b32  	%r271, %r14, 124;
	mov.b32 	%r270, 0;
$L__BB1_133:
	not.b32 	%r206, %r270;
	add.s32 	%r207, %r14, %r206;
	cvt.s64.s32 	%rd107, %r207;
	add.s64 	%rd108, %rd6, %rd107;
	ld.global.u8 	%rs199, [%rd108];
	add.s32 	%r208, %r270, %r14;
	cvt.u64.u32 	%rd109, %r208;
	add.s64 	%rd110, %rd6, %rd109;
	st.global.u8 	[%rd110], %rs199;
	ld.global.u8 	%rs200, [%rd108+-1];
	st.global.u8 	[%rd110+1], %rs200;
	ld.global.u8 	%rs201, [%rd108+-2];
	st.global.u8 	[%rd110+2], %rs201;
	ld.global.u8 	%rs202, [%rd108+-3];
	st.global.u8 	[%rd110+3], %rs202;
	add.s32 	%r270, %r270, 4;
	setp.ne.s32 	%p120, %r270, %r271;
	@%p120 bra 	$L__BB1_133;
$L__BB1_134:
	setp.eq.s32 	%p121, %r52, 0;
	@%p121 bra 	$L__BB1_138;
	not.b32 	%r209, %r271;
	add.s32 	%r210, %r14, %r209;
	cvt.s64.s32 	%rd111, %r210;
	add.s64 	%rd15, %rd6, %rd111;
	ld.global.u8 	%rs203, [%rd15];
	add.s32 	%r211, %r271, %r14;
	cvt.u64.u32 	%rd112, %r211;
	add.s64 	%rd113, %rd6, %rd112;
	st.global.u8 	[%rd113], %rs203;
	setp.eq.s32 	%p122, %r52, 1;
	@%p122 bra 	$L__BB1_138;
	ld.global.u8 	%rs204, [%rd15+-1];
	cvt.u64.u32 	%rd114, %r14;
	cvt.u64.u32 	%rd115, %r271;
	add.s64 	%rd116, %rd115, %rd114;
	add.s64 	%rd16, %rd6, %rd116;
	st.global.u8 	[%rd16+1], %rs204;
	setp.eq.s32 	%p123, %r52, 2;
	@%p123 bra 	$L__BB1_138;
	ld.global.u8 	%rs205, [%rd15+-2];
	st.global.u8 	[%rd16+2], %rs205;
$L__BB1_138:
	shl.b32 	%r310, %r14, 1;
	bra.uni 	$L__BB1_244;
$L__BB1_139:
	add.s32 	%r58, %r309, 1;
	setp.ge.s32 	%p206, %r58, %r155;
	setp.gt.u32 	%p207, %r14, 254;
	or.pred  	%p208, %p206, %p207;
	mov.u32 	%r310, %r14;
	@%p208 bra 	$L__BB1_244;
	ld.global.nc.u8 	%rs345, [%rd9+1];
	cvt.u16.u8 	%rs346, %rs345;
	add.s32 	%r310, %r14, 1;
	cvt.u64.u32 	%rd180, %r14;
	add.s64 	%rd181, %rd6, %rd180;
	st.global.u8 	[%rd181], %rs346;
	mov.u32 	%r309, %r58;
	bra.uni 	$L__BB1_244;
$L__BB1_141:
	add.s32 	%r60, %r309, 1;
	setp.ge.s32 	%p144, %r60, %r155;
	setp.gt.u32 	%p145, %r14, 254;
	or.pred  	%p146, %p144, %p145;
	mov.u32 	%r310, %r14;
	@%p146 bra 	$L__BB1_244;
	add.s32 	%r61, %r14, -1;
	and.b32  	%r62, %r14, 3;
	setp.eq.s32 	%p147, %r62, 0;
	mov.u32 	%r272, %r14;
	@%p147 bra 	$L__BB1_146;
	cvt.u64.u32 	%rd128, %r61;
	add.s64 	%rd17, %rd6, %rd128;
	ld.global.u8 	%rs253, [%rd17];
	cvt.u64.u32 	%rd129, %r14;
	add.s64 	%rd130, %rd6, %rd129;
	st.global.u8 	[%rd130], %rs253;
	setp.eq.s32 	%p148, %r62, 1;
	mov.u32 	%r272, %r61;
	@%p148 bra 	$L__BB1_146;
	add.s32 	%r272, %r14, -2;
	cvt.u64.u32 	%rd131, %r272;
	add.s64 	%rd18, %rd6, %rd131;
	ld.global.u8 	%rs254, [%rd18];
	st.global.u8 	[%rd17], %rs254;
	setp.eq.s32 	%p149, %r62, 2;
	@%p149 bra 	$L__BB1_146;
	add.s32 	%r272, %r14, -3;
	cvt.u64.u32 	%rd132, %r272;
	add.s64 	%rd133, %rd6, %rd132;
	ld.global.u8 	%rs255, [%rd133];
	st.global.u8 	[%rd18], %rs255;
$L__BB1_146:
	setp.lt.u32 	%p150, %r61, 3;
	@%p150 bra 	$L__BB1_148;
$L__BB1_147:
	add.s32 	%r222, %r272, -1;
	cvt.u64.u32 	%rd134, %r222;
	add.s64 	%rd135, %rd6, %rd134;
	ld.global.u8 	%rs256, [%rd135];
	cvt.u64.u32 	%rd136, %r272;
	add.s64 	%rd137, %rd6, %rd136;
	st.global.u8 	[%rd137], %rs256;
	add.s32 	%r223, %r272, -2;
	cvt.u64.u32 	%rd138, %r223;
	add.s64 	%rd139, %rd6, %rd138;
	ld.global.u8 	%rs257, [%rd139];
	st.global.u8 	[%rd135], %rs257;
	add.s32 	%r224, %r272, -3;
	cvt.u64.u32 	%rd140, %r224;
	add.s64 	%rd141, %rd6, %rd140;
	ld.global.u8 	%rs258, [%rd141];
	st.global.u8 	[%rd139], %rs258;
	add.s32 	%r67, %r272, -4;
	cvt.u64.u32 	%rd142, %r67;
	add.s64 	%rd143, %rd6, %rd142;
	ld.global.u8 	%rs259, [%rd143];
	st.global.u8 	[%rd141], %rs259;
	setp.gt.u32 	%p151, %r272, 4;
	mov.u32 	%r272, %r67;
	@%p151 bra 	$L__BB1_147;
$L__BB1_148:
	ld.global.nc.u8 	%rs260, [%rd9+1];
	cvt.u16.u8 	%rs261, %rs260;
	st.global.u8 	[%rd6], %rs261;
	add.s32 	%r310, %r14, 1;
	mov.u32 	%r309, %r60;
	bra.uni 	$L__BB1_244;
$L__BB1_149:
	add.s32 	%r69, %r309, 2;
	setp.ge.s32 	%p71, %r69, %r155;
	mov.u32 	%r310, %r14;
	@%p71 bra 	$L__BB1_244;
	ld.global.nc.u8 	%rs114, [%rd9+1];
	cvt.u16.u8 	%rs5, %rs114;
	ld.global.nc.u8 	%rs115, [%rd9+2];
	cvt.u16.u8 	%rs6, %rs115;
	add.s32 	%r173, %r14, -1;
	and.b32  	%r70, %r14, 3;
	setp.lt.u32 	%p72, %r173, 3;
	mov.b32 	%r306, 0;
	@%p72 bra 	$L__BB1_161;
	and.b32  	%r306, %r14, 2147483644;
	mov.b32 	%r274, 0;
$L__BB1_152:
	cvt.u64.u32 	%rd62, %r274;
	add.s64 	%rd19, %rd6, %rd62;
	ld.global.u8 	%rs116, [%rd19];
	and.b16  	%rs117, %rs5, 255;
	setp.ne.s16 	%p73, %rs116, %rs117;
	@%p73 bra 	$L__BB1_154;
	st.global.u8 	[%rd19], %rs6;
$L__BB1_154:
	ld.global.u8 	%rs118, [%rd19+1];
	setp.ne.s16 	%p74, %rs118, %rs117;
	@%p74 bra 	$L__BB1_156;
	st.global.u8 	[%rd19+1], %rs6;
$L__BB1_156:
	ld.global.u8 	%rs120, [%rd19+2];
	setp.ne.s16 	%p75, %rs120, %rs117;
	@%p75 bra 	$L__BB1_158;
	st.global.u8 	[%rd19+2], %rs6;
$L__BB1_158:
	ld.global.u8 	%rs122, [%rd19+3];
	setp.ne.s16 	%p76, %rs122, %rs117;
	@%p76 bra 	$L__BB1_160;
	st.global.u8 	[%rd19+3], %rs6;
$L__BB1_160:
	add.s32 	%r274, %r274, 4;
	setp.eq.s32 	%p77, %r274, %r306;
	@%p77 bra 	$L__BB1_161;
	bra.uni 	$L__BB1_152;
$L__BB1_161:
	setp.eq.s32 	%p78, %r70, 0;
	mov.u32 	%r309, %r69;
	mov.u32 	%r310, %r14;
	@%p78 bra 	$L__BB1_244;
	cvt.u64.u32 	%rd63, %r306;
	add.s64 	%rd34, %rd6, %rd63;
	ld.global.u8 	%rs124, [%rd34];
	and.b16  	%rs125, %rs5, 255;
	setp.ne.s16 	%p79, %rs124, %rs125;
	@%p79 bra 	$L__BB1_164;
	st.global.u8 	[%rd34], %rs6;
$L__BB1_164:
	setp.eq.s32 	%p80, %r70, 1;
	mov.u32 	%r309, %r69;
	mov.u32 	%r310, %r14;
	@%p80 bra 	$L__BB1_244;
	ld.global.u8 	%rs126, [%rd34+1];
	setp.ne.s16 	%p81, %rs126, %rs125;
	@%p81 bra 	$L__BB1_167;
	st.global.u8 	[%rd34+1], %rs6;
$L__BB1_167:
	setp.eq.s32 	%p82, %r70, 2;
	mov.u32 	%r309, %r69;
	mov.u32 	%r310, %r14;
	@%p82 bra 	$L__BB1_244;
	ld.global.u8 	%rs128, [%rd34+2];
	setp.ne.s16 	%p83, %rs128, %rs125;
	mov.u32 	%r309, %r69;
	mov.u32 	%r310, %r14;
	@%p83 bra 	$L__BB1_244;
	st.global.u8 	[%rd34+2], %rs6;
	mov.u32 	%r309, %r69;
	mov.u32 	%r310, %r14;
	bra.uni 	$L__BB1_244;
$L__BB1_170:
	add.s32 	%r74, %r309, 1;
	setp.ge.s32 	%p179, %r74, %r155;
	mov.u32 	%r310, %r14;
	@%p179 bra 	$L__BB1_244;
	ld.global.nc.u8 	%rs320, [%rd9+1];
	cvt.u16.u8 	%rs7, %rs320;
	add.s32 	%r240, %r14, -1;
	and.b32  	%r75, %r14, 3;
	setp.lt.u32 	%p180, %r240, 3;
	mov.b32 	%r297, 0;
	mov.u32 	%r310, %r297;
	@%p180 bra 	$L__BB1_182;
	and.b32  	%r297, %r14, 2147483644;
	mov.b32 	%r275, 0;
	mov.u32 	%r310, %r275;
$L__BB1_173:
	cvt.u64.u32 	%rd155, %r275;
	add.s64 	%rd20, %rd6, %rd155;
	ld.global.u8 	%rs8, [%rd20];
	and.b16  	%rs321, %rs7, 255;
	setp.eq.s16 	%p181, %rs8, %rs321;
	@%p181 bra 	$L__BB1_175;
	add.s32 	%r79, %r310, 1;
	cvt.s64.s32 	%rd156, %r310;
	add.s64 	%rd157, %rd6, %rd156;
	st.global.u8 	[%rd157], %rs8;
	mov.u32 	%r310, %r79;
$L__BB1_175:
	ld.global.u8 	%rs9, [%rd20+1];
	setp.eq.s16 	%p182, %rs9, %rs321;
	@%p182 bra 	$L__BB1_177;
	add.s32 	%r81, %r310, 1;
	cvt.s64.s32 	%rd158, %r310;
	add.s64 	%rd159, %rd6, %rd158;
	st.global.u8 	[%rd159], %rs9;
	mov.u32 	%r310, %r81;
$L__BB1_177:
	ld.global.u8 	%rs10, [%rd20+2];
	setp.eq.s16 	%p183, %rs10, %rs321;
	@%p183 bra 	$L__BB1_179;
	add.s32 	%r83, %r310, 1;
	cvt.s64.s32 	%rd160, %r310;
	add.s64 	%rd161, %rd6, %rd160;
	st.global.u8 	[%rd161], %rs10;
	mov.u32 	%r310, %r83;
$L__BB1_179:
	ld.global.u8 	%rs11, [%rd20+3];
	setp.eq.s16 	%p184, %rs11, %rs321;
	@%p184 bra 	$L__BB1_181;
	add.s32 	%r85, %r310, 1;
	cvt.s64.s32 	%rd162, %r310;
	add.s64 	%rd163, %rd6, %rd162;
	st.global.u8 	[%rd163], %rs11;
	mov.u32 	%r310, %r85;
$L__BB1_181:
	add.s32 	%r275, %r275, 4;
	setp.eq.s32 	%p185, %r275, %r297;
	@%p185 bra 	$L__BB1_182;
	bra.uni 	$L__BB1_173;
$L__BB1_182:
	setp.eq.s32 	%p186, %r75, 0;
	mov.u32 	%r309, %r74;
	@%p186 bra 	$L__BB1_244;
	cvt.u64.u32 	%rd164, %r297;
	add.s64 	%rd27, %rd6, %rd164;
	ld.global.u8 	%rs19, [%rd27];
	and.b16  	%rs325, %rs7, 255;
	setp.eq.s16 	%p187, %rs19, %rs325;
	@%p187 bra 	$L__BB1_185;
	add.s32 	%r137, %r310, 1;
	cvt.s64.s32 	%rd165, %r310;
	add.s64 	%rd166, %rd6, %rd165;
	st.global.u8 	[%rd166], %rs19;
	mov.u32 	%r310, %r137;
$L__BB1_185:
	setp.eq.s32 	%p188, %r75, 1;
	mov.u32 	%r309, %r74;
	@%p188 bra 	$L__BB1_244;
	ld.global.u8 	%rs20, [%rd27+1];
	setp.eq.s16 	%p189, %rs20, %rs325;
	@%p189 bra 	$L__BB1_188;
	add.s32 	%r139, %r310, 1;
	cvt.s64.s32 	%rd167, %r310;
	add.s64 	%rd168, %rd6, %rd167;
	st.global.u8 	[%rd168], %rs20;
	mov.u32 	%r310, %r139;
$L__BB1_188:
	setp.eq.s32 	%p190, %r75, 2;
	mov.u32 	%r309, %r74;
	@%p190 bra 	$L__BB1_244;
	ld.global.u8 	%rs21, [%rd27+2];
	setp.eq.s16 	%p191, %rs21, %rs325;
	mov.u32 	%r309, %r74;
	@%p191 bra 	$L__BB1_244;
	add.s32 	%r141, %r310, 1;
	cvt.s64.s32 	%rd169, %r310;
	add.s64 	%rd170, %rd6, %rd169;
	st.global.u8 	[%rd170], %rs21;
	mov.u32 	%r309, %r74;
	mov.u32 	%r310, %r141;
	bra.uni 	$L__BB1_244;
$L__BB1_191:
	add.s32 	%r310, %r14, -1;
	bra.uni 	$L__BB1_244;
$L__BB1_192:
	ld.global.u8 	%rs12, [%rd6];
	setp.eq.s32 	%p192, %r13, 0;
	@%p192 bra 	$L__BB1_200;
	and.b32  	%r91, %r13, 3;
	setp.lt.u32 	%p193, %r13, 4;
	mov.b32 	%r283, 0;
	@%p193 bra 	$L__BB1_196;
	and.b32  	%r283, %r13, 2147483644;
	mov.b32 	%r282, 0;
$L__BB1_195:
	cvt.u64.u32 	%rd171, %r282;
	add.s64 	%rd172, %rd6, %rd171;
	ld.global.u8 	%rs328, [%rd172+1];
	st.global.u8 	[%rd172], %rs328;
	ld.global.u8 	%rs329, [%rd172+2];
	st.global.u8 	[%rd172+1], %rs329;
	ld.global.u8 	%rs330, [%rd172+3];
	st.global.u8 	[%rd172+2], %rs330;
	add.s32 	%r282, %r282, 4;
	ld.global.u8 	%rs331, [%rd172+4];
	st.global.u8 	[%rd172+3], %rs331;
	setp.ne.s32 	%p194, %r282, %r283;
	@%p194 bra 	$L__BB1_195;
$L__BB1_196:
	setp.eq.s32 	%p195, %r91, 0;
	@%p195 bra 	$L__BB1_200;
	cvt.u64.u32 	%rd173, %r283;
	add.s64 	%rd21, %rd6, %rd173;
	ld.global.u8 	%rs332, [%rd21+1];
	st.global.u8 	[%rd21], %rs332;
	setp.eq.s32 	%p196, %r91, 1;
	@%p196 bra 	$L__BB1_200;
	ld.global.u8 	%rs333, [%rd21+2];
	st.global.u8 	[%rd21+1], %rs333;
	setp.eq.s32 	%p197, %r91, 2;
	@%p197 bra 	$L__BB1_200;
	ld.global.u8 	%rs334, [%rd21+3];
	st.global.u8 	[%rd21+2], %rs334;
$L__BB1_200:
	cvt.u64.u32 	%rd174, %r13;
	add.s64 	%rd175, %rd6, %rd174;
	st.global.u8 	[%rd175], %rs12;
	mov.u32 	%r310, %r14;
	bra.uni 	$L__BB1_244;
$L__BB1_201:
	cvt.u64.u32 	%rd182, %r13;
	add.s64 	%rd183, %rd6, %rd182;
	ld.global.u8 	%rs13, [%rd183];
	setp.lt.u32 	%p209, %r14, 2;
	@%p209 bra 	$L__BB1_208;
	add.s32 	%r96, %r14, -2;
	and.b32  	%r97, %r14, 3;
	setp.eq.s32 	%p210, %r97, 1;
	mov.u32 	%r284, %r14;
	@%p210 bra 	$L__BB1_206;
	add.s32 	%r284, %r14, -1;
	cvt.u64.u32 	%rd184, %r96;
	add.s64 	%rd22, %rd6, %rd184;
	ld.global.u8 	%rs347, [%rd22];
	cvt.u64.u32 	%rd185, %r284;
	add.s64 	%rd186, %rd6, %rd185;
	st.global.u8 	[%rd186], %rs347;
	setp.eq.s32 	%p211, %r97, 2;
	@%p211 bra 	$L__BB1_206;
	add.s32 	%r99, %r14, -3;
	cvt.u64.u32 	%rd187, %r99;
	add.s64 	%rd23, %rd6, %rd187;
	ld.global.u8 	%rs348, [%rd23];
	st.global.u8 	[%rd22], %rs348;
	setp.eq.s32 	%p212, %r97, 3;
	mov.u32 	%r284, %r96;
	@%p212 bra 	$L__BB1_206;
	add.s32 	%r250, %r14, -4;
	cvt.u64.u32 	%rd188, %r250;
	add.s64 	%rd189, %rd6, %rd188;
	ld.global.u8 	%rs349, [%rd189];
	st.global.u8 	[%rd23], %rs349;
	mov.u32 	%r284, %r99;
$L__BB1_206:
	setp.lt.u32 	%p213, %r96, 3;
	@%p213 bra 	$L__BB1_208;
$L__BB1_207:
	add.s32 	%r251, %r284, -1;
	add.s32 	%r252, %r284, -2;
	cvt.u64.u32 	%rd190, %r252;
	add.s64 	%rd191, %rd6, %rd190;
	ld.global.u8 	%rs350, [%rd191];
	cvt.u64.u32 	%rd192, %r251;
	add.s64 	%rd193, %rd6, %rd192;
	st.global.u8 	[%rd193], %rs350;
	add.s32 	%r253, %r284, -3;
	cvt.u64.u32 	%rd194, %r253;
	add.s64 	%rd195, %rd6, %rd194;
	ld.global.u8 	%rs351, [%rd195];
	st.global.u8 	[%rd191], %rs351;
	add.s32 	%r102, %r284, -4;
	cvt.u64.u32 	%rd196, %r102;
	add.s64 	%rd197, %rd6, %rd196;
	ld.global.u8 	%rs352, [%rd197];
	st.global.u8 	[%rd195], %rs352;
	add.s32 	%r254, %r284, -5;
	cvt.u64.u32 	%rd198, %r254;
	add.s64 	%rd199, %rd6, %rd198;
	ld.global.u8 	%rs353, [%rd199];
	st.global.u8 	[%rd197], %rs353;
	setp.gt.u32 	%p214, %r284, 5;
	mov.u32 	%r284, %r102;
	@%p214 bra 	$L__BB1_207;
$L__BB1_208:
	st.global.u8 	[%rd6], %rs13;
	mov.u32 	%r310, %r14;
	bra.uni 	$L__BB1_244;
$L__BB1_209:
	add.s32 	%r103, %r309, 1;
	setp.ge.s32 	%p158, %r103, %r155;
	mov.u32 	%r310, %r14;
	@%p158 bra 	$L__BB1_244;
	ld.global.nc.u8 	%rs269, [%rd9+1];
	cvt.u16.u8 	%rs270, %rs269;
	cvt.s16.s8 	%rs14, %rs270;
	cvt.u32.u16 	%r228, %rs270;
	cvt.s32.s8 	%r229, %r228;
	add.s32 	%r230, %r229, -48;
	setp.lt.s16 	%p159, %rs14, 48;
	setp.ge.s32 	%p160, %r230, %r14;
	or.pred  	%p161, %p159, %p160;
	mov.u32 	%r309, %r103;
	mov.u32 	%r310, %r14;
	@%p161 bra 	$L__BB1_244;
	cvt.s64.s16 	%rd147, %rs14;
	add.s64 	%rd24, %rd6, %rd147;
	ld.global.u8 	%rs15, [%rd24+-48];
	add.s16 	%rs272, %rs15, -91;
	and.b16  	%rs273, %rs272, 255;
	setp.lt.u16 	%p162, %rs273, 230;
	@%p162 bra 	$L__BB1_213;
	add.s16 	%rs274, %rs15, 32;
	st.global.u8 	[%rd24+-48], %rs274;
	mov.u32 	%r309, %r103;
	mov.u32 	%r310, %r14;
	bra.uni 	$L__BB1_244;
$L__BB1_213:
	add.s16 	%rs275, %rs15, -123;
	and.b16  	%rs276, %rs275, 255;
	setp.lt.u16 	%p163, %rs276, 230;
	mov.u32 	%r309, %r103;
	mov.u32 	%r310, %r14;
	@%p163 bra 	$L__BB1_244;
	add.s16 	%rs277, %rs15, -32;
	st.global.u8 	[%rd24+-48], %rs277;
	mov.u32 	%r309, %r103;
	mov.u32 	%r310, %r14;
	bra.uni 	$L__BB1_244;
$L__BB1_215:
	add.s32 	%r104, %r309, 1;
	setp.ge.s32 	%p96, %r104, %r155;
	mov.u32 	%r310, %r14;
	@%p96 bra 	$L__BB1_244;
	ld.global.nc.u8 	%rs151, [%rd9+1];
	cvt.u16.u8 	%rs16, %rs151;
	add.s16 	%rs152, %rs16, -49;
	and.b16  	%rs153, %rs152, 255;
	setp.gt.u16 	%p97, %rs153, 8;
	mov.u32 	%r309, %r104;
	mov.u32 	%r310, %r14;
	@%p97 bra 	$L__BB1_244;
	add.s16 	%rs154, %rs16, -47;
	cvt.u32.u16 	%r193, %rs154;
	and.b32  	%r105, %r193, 255;
	mul.lo.s32 	%r194, %r14, %r105;
	setp.gt.s32 	%p98, %r194, 255;
	mov.u32 	%r309, %r104;
	mov.u32 	%r310, %r14;
	@%p98 bra 	$L__BB1_244;
	add.s32 	%r106, %r14, -1;
	and.b32  	%r107, %r14, 3;
	and.b32  	%r108, %r14, 2147483644;
	add.s32 	%r109, %r105, -2;
	mov.b32 	%r287, 0;
	mov.u32 	%r310, %r14;
$L__BB1_219:
	mov.u32 	%r111, %r287;
	setp.lt.u32 	%p99, %r106, 3;
	mov.b32 	%r292, 0;
	@%p99 bra 	$L__BB1_222;
	mov.b32 	%r289, 0;
$L__BB1_221:
	cvt.u64.u32 	%rd98, %r289;
	add.s64 	%rd99, %rd6, %rd98;
	ld.global.u8 	%rs155, [%rd99];
	cvt.s64.s32 	%rd100, %r310;
	add.s64 	%rd101, %rd6, %rd100;
	st.global.u8 	[%rd101], %rs155;
	ld.global.u8 	%rs156, [%rd99+1];
	st.global.u8 	[%rd101+1], %rs156;
	ld.global.u8 	%rs157, [%rd99+2];
	st.global.u8 	[%rd101+2], %rs157;
	ld.global.u8 	%rs158, [%rd99+3];
	add.s32 	%r310, %r310, 4;
	st.global.u8 	[%rd101+3], %rs158;
	add.s32 	%r289, %r289, 4;
	setp.ne.s32 	%p100, %r289, %r108;
	mov.u32 	%r292, %r108;
	@%p100 bra 	$L__BB1_221;
$L__BB1_222:
	mov.u32 	%r117, %r310;
	setp.eq.s32 	%p101, %r107, 0;
	@%p101 bra 	$L__BB1_226;
	setp.eq.s32 	%p102, %r107, 1;
	cvt.u64.u32 	%rd102, %r292;
	add.s64 	%rd25, %rd6, %rd102;
	ld.global.u8 	%rs159, [%rd25];
	add.s32 	%r310, %r117, 1;
	cvt.s64.s32 	%rd103, %r117;
	add.s64 	%rd26, %rd6, %rd103;
	st.global.u8 	[%rd26], %rs159;
	@%p102 bra 	$L__BB1_226;
	setp.eq.s32 	%p103, %r107, 2;
	ld.global.u8 	%rs160, [%rd25+1];
	add.s32 	%r310, %r117, 2;
	st.global.u8 	[%rd26+1], %rs160;
	@%p103 bra 	$L__BB1_226;
	ld.global.u8 	%rs161, [%rd25+2];
	add.s32 	%r310, %r117, 3;
	st.global.u8 	[%rd26+2], %rs161;
$L__BB1_226:
	add.s32 	%r287, %r111, 1;
	setp.eq.s32 	%p104, %r111, %r109;
	mov.u32 	%r309, %r104;
	@%p104 bra 	$L__BB1_244;
	bra.uni 	$L__BB1_219;
$L__BB1_227:
	setp.lt.u32 	%p164, %r14, 2;
	mov.b32 	%r310, 1;
	@%p164 bra 	$L__BB1_244;
	add.s32 	%r232, %r14, -2;
	cvt.u64.u32 	%rd148, %r232;
	add.s64 	%rd149, %rd6, %rd148;
	ld.global.u8 	%rs278, [%rd149];
	cvt.u64.u32 	%rd150, %r13;
	add.s64 	%rd151, %rd6, %rd150;
	ld.global.u8 	%rs279, [%rd151];
	st.global.u8 	[%rd149], %rs279;
	st.global.u8 	[%rd151], %rs278;
	mov.u32 	%r310, %r14;
	bra.uni 	$L__BB1_244;
$L__BB1_229:
	add.s32 	%r133, %r309, 1;
	setp.ge.s32 	%p198, %r133, %r155;
	mov.u32 	%r310, %r14;
	@%p198 bra 	$L__BB1_244;
	ld.global.nc.u8 	%rs335, [%rd9+1];
	cvt.u16.u8 	%rs336, %rs335;
	cvt.s16.s8 	%rs18, %rs336;
	cvt.u32.u16 	%r244, %rs336;
	cvt.s32.s8 	%r245, %r244;
	add.s32 	%r246, %r245, -48;
	setp.lt.s16 	%p199, %rs18, 48;
	setp.ge.s32 	%p200, %r246, %r14;
	or.pred  	%p201, %p199, %p200;
	mov.u32 	%r309, %r133;
	mov.u32 	%r310, %r14;
	@%p201 bra 	$L__BB1_244;
	cvt.s64.s16 	%rd176, %rs18;
	add.s64 	%rd177, %rd6, %rd176;
	ld.global.u8 	%rs338, [%rd177+-48];
	add.s16 	%rs339, %rs338, -1;
	st.global.u8 	[%rd177+-48], %rs339;
	mov.u32 	%r309, %r133;
	mov.u32 	%r310, %r14;
	bra.uni 	$L__BB1_244;
$L__BB1_232:
	add.s16 	%rs99, %rs22, -123;
	and.b16  	%rs100, %rs99, 255;
	setp.lt.u16 	%p64, %rs100, 230;
	@%p64 bra 	$L__BB1_234;
	add.s16 	%rs101, %rs22, -32;
	st.global.u8 	[%rd35], %rs101;
$L__BB1_234:
	setp.eq.s32 	%p65, %r19, 1;
	mov.u32 	%r310, %r14;
	@%p65 bra 	$L__BB1_244;
	ld.global.u8 	%rs23, [%rd35+1];
	add.s16 	%rs102, %rs23, -91;
	and.b16  	%rs103, %rs102, 255;
	setp.lt.u16 	%p66, %rs103, 230;
	@%p66 bra 	$L__BB1_237;
	add.s16 	%rs104, %rs23, 32;
	st.global.u8 	[%rd35+1], %rs104;
	bra.uni 	$L__BB1_239;
$L__BB1_237:
	add.s16 	%rs105, %rs23, -123;
	and.b16  	%rs106, %rs105, 255;
	setp.lt.u16 	%p67, %rs106, 230;
	@%p67 bra 	$L__BB1_239;
	add.s16 	%rs107, %rs23, -32;
	st.global.u8 	[%rd35+1], %rs107;
$L__BB1_239:
	setp.eq.s32 	%p68, %r19, 2;
	mov.u32 	%r310, %r14;
	@%p68 bra 	$L__BB1_244;
	ld.global.u8 	%rs24, [%rd35+2];
	add.s16 	%rs108, %rs24, -91;
	and.b16  	%rs109, %rs108, 255;
	setp.lt.u16 	%p69, %rs109, 230;
	@%p69 bra 	$L__BB1_242;
	add.s16 	%rs110, %rs24, 32;
	st.global.u8 	[%rd35+2], %rs110;
	mov.u32 	%r310, %r14;
	bra.uni 	$L__BB1_244;
$L__BB1_242:
	add.s16 	%rs111, %rs24, -123;
	and.b16  	%rs112, %rs111, 255;
	setp.lt.u16 	%p70, %rs112, 230;
	mov.u32 	%r310, %r14;
	@%p70 bra 	$L__BB1_244;
	add.s16 	%rs113, %rs24, -32;
	st.global.u8 	[%rd35+2], %rs113;
	mov.u32 	%r310, %r14;
$L__BB1_244:
	add.s32 	%r309, %r309, 1;
	setp.lt.s32 	%p215, %r309, %r155;
	add.s32 	%r13, %r310, -1;
	setp.lt.u32 	%p216, %r13, 255;
	and.pred  	%p217, %p215, %p216;
	@%p217 bra 	$L__BB1_10;
$L__BB1_245:
	cvta.to.global.u64 	%rd200, %rd41;
	add.s64 	%rd202, %rd200, %rd46;
	st.global.u32 	[%rd202], %r310;
$L__BB1_246:
	ret;

}
	// .globl	_ZN8collider3gpu32apply_rules_cross_product_kernelEPKcPKjS4_jS2_S4_S4_jPcPjm
.visible .entry _ZN8collider3gpu32apply_rules_cross_product_kernelEPKcPKjS4_jS2_S4_S4_jPcPjm(
	.param .u64 .ptr .align 1 _ZN8collider3gpu32apply_rules_cross_product_kernelEPKcPKjS4_jS2_S4_S4_jPcPjm_param_0,
	.param .u64 .ptr .align 1 _ZN8collider3gpu32apply_rules_cross_product_kernelEPKcPKjS4_jS2_S4_S4_jPcPjm_param_1,
	.param .u64 .ptr .align 1 _ZN8collider3gpu32apply_rules_cross_product_kernelEPKcPKjS4_jS2_S4_S4_jPcPjm_param_2,
	.param .u32 _ZN8collider3gpu32apply_rules_cross_product_kernelEPKcPKjS4_jS2_S4_S4_jPcPjm_param_3,
	.param .u64 .ptr .align 1 _ZN8collider3gpu32apply_rules_cross_product_kernelEPKcPKjS4_jS2_S4_S4_jPcPjm_param_4,
	.param .u64 .ptr .align 1 _ZN8collider3gpu32apply_rules_cross_product_kernelEPKcPKjS4_jS2_S4_S4_jPcPjm_param_5,
	.param .u64 .ptr .align 1 _ZN8collider3gpu32apply_rules_cross_product_kernelEPKcPKjS4_jS2_S4_S4_jPcPjm_param_6,
	.param .u32 _ZN8collider3gpu32apply_rules_cross_product_kernelEPKcPKjS4_jS2_S4_S4_jPcPjm_param_7,
	.param .u64 .ptr .align 1 _ZN8collider3gpu32apply_rules_cross_product_kernelEPKcPKjS4_jS2_S4_S4_jPcPjm_param_8,
	.param .u64 .ptr .align 1 _ZN8collider3gpu32apply_rules_cross_product_kernelEPKcPKjS4_jS2_S4_S4_jPcPjm_param_9,
	.param .u64 _ZN8collider3gpu32apply_rules_cross_product_kernelEPKcPKjS4_jS2_S4_S4_jPcPjm_param_10
)
{
	.reg .pred 	%p<219>;
	.reg .b16 	%rs<354>;
	.reg .b32 	%r<319>;
	.reg .b64 	%rd<213>;

	ld.param.u64 	%rd44, [_ZN8collider3gpu32apply_rules_cross_product_kernelEPKcPKjS4_jS2_S4_S4_jPcPjm_param_0];
	ld.param.u64 	%rd38, [_ZN8collider3gpu32apply_rules_cross_product_kernelEPKcPKjS4_jS2_S4_S4_jPcPjm_param_1];
	ld.param.u64 	%rd39, [_ZN8collider3gpu32apply_rules_cross_product_kernelEPKcPKjS4_jS2_S4_S4_jPcPjm_param_2];
	ld.param.u32 	%r158, [_ZN8collider3gpu32apply_rules_cross_product_kernelEPKcPKjS4_jS2_S4_S4_jPcPjm_param_3];
	ld.param.u64 	%rd40, [_ZN8collider3gpu32apply_rules_cross_product_kernelEPKcPKjS4_jS2_S4_S4_jPcPjm_param_4];
	ld.param.u64 	%rd41, [_ZN8collider3gpu32apply_rules_cross_product_kernelEPKcPKjS4_jS2_S4_S4_jPcPjm_param_5];
	ld.param.u64 	%rd42, [_ZN8collider3gpu32apply_rules_cross_product_kernelEPKcPKjS4_jS2_S4_S4_jPcPjm_param_6];
	ld.param.u32 	%r159, [_ZN8collider3gpu32apply_rules_cross_product_kernelEPKcPKjS4_jS2_S4_S4_jPcPjm_param_7];
	ld.param.u64 	%rd45, [_ZN8collider3gpu32apply_rules_cross_product_kernelEPKcPKjS4_jS2_S4_S4_jPcPjm_param_8];
	ld.param.u64 	%rd43, [_ZN8collider3gpu32apply_rules_cross_product_kernelEPKcPKjS4_jS2_S4_S4_jPcPjm_param_9];
	ld.param.u64 	%rd46, [_ZN8collider3gpu32apply_rules_cross_product_kernelEPKcPKjS4_jS2_S4_S4_jPcPjm_param_10];
	cvta.to.global.u64 	%rd1, %rd44;
	cvta.to.global.u64 	%rd2, %rd45;
	mov.u32 	%r160, %ctaid.x;
	mov.u32 	%r161, %ntid.x;
	mov.u32 	%r162, %tid.x;
	mad.lo.s32 	%r163, %r160, %r161, %r162;
	cvt.u64.u32 	%rd3, %r163;
	setp.le.u64 	%p1, %rd46, %rd3;
	@%p1 bra 	$L__BB2_247;
	cvt.u32.u64 	%r164, %rd3;
	div.u32 	%r1, %r164, %r159;
	setp.ge.u32 	%p2, %r1, %r158;
	@%p2 bra 	$L__BB2_247;
	cvta.to.global.u64 	%rd47, %rd38;
	mul.wide.u32 	%rd48, %r1, 4;
	add.s64 	%rd49, %rd47, %rd48;
	ld.global.nc.u32 	%r165, [%rd49];
	cvt.u64.u32 	%rd4, %r165;
	cvta.to.global.u64 	%rd50, %rd39;
	add.s64 	%rd51, %rd50, %rd48;
	ld.global.nc.u32 	%r317, [%rd51];
	rem.u32 	%r167, %r164, %r159;
	cvta.to.global.u64 	%rd52, %rd41;
	mul.wide.u32 	%rd53, %r167, 4;
	add.s64 	%rd54, %rd52, %rd53;
	ld.global.nc.u32 	%r3, [%rd54];
	cvta.to.global.u64 	%rd55, %rd42;
	add.s64 	%rd56, %rd55, %rd53;
	ld.global.nc.u32 	%r4, [%rd56];
	shl.b64 	%rd5, %rd3, 8;
	add.s64 	%rd6, %rd2, %rd5;
	setp.lt.s32 	%p3, %r317, 1;
	@%p3 bra 	$L__BB2_9;
	add.s32 	%r169, %r317, -1;
	min.u32 	%r170, %r169, 255;
	add.s32 	%r5, %r170, 1;
	and.b32  	%r6, %r5, 3;
	setp.lt.u32 	%p4, %r317, 4;
	mov.b32 	%r264, 0;
	@%p4 bra 	$L__BB2_6;
	and.b32  	%r264, %r5, 508;
	mov.b32 	%r262, 0;
$L__BB2_5:
	cvt.u64.u32 	%rd57, %r262;
	add.s64 	%rd58, %rd57, %rd4;
	add.s64 	%rd59, %rd1, %rd58;
	ld.global.nc.u8 	%rs25, [%rd59];
	cvt.u16.u8 	%rs26, %rs25;
	add.s64 	%rd60, %rd6, %rd57;
	st.global.u8 	[%rd60], %rs26;
	ld.global.nc.u8 	%rs27, [%rd59+1];
	cvt.u16.u8 	%rs28, %rs27;
	st.global.u8 	[%rd60+1], %rs28;
	ld.global.nc.u8 	%rs29, [%rd59+2];
	cvt.u16.u8 	%rs30, %rs29;
	st.global.u8 	[%rd60+2], %rs30;
	ld.global.nc.u8 	%rs31, [%rd59+3];
	cvt.u16.u8 	%rs32, %rs31;
	st.global.u8 	[%rd60+3], %rs32;
	add.s32 	%r262, %r262, 4;
	setp.ne.s32 	%p5, %r262, %r264;
	@%p5 bra 	$L__BB2_5;
$L__BB2_6:
	setp.eq.s32 	%p6, %r6, 0;
	@%p6 bra 	$L__BB2_9;
	mov.b32 	%r265, 0;
$L__BB2_8:
	.pragma "nounroll";
	cvt.u64.u32 	%rd61, %r264;
	add.s64 	%rd62, %rd61, %rd4;
	add.s64 	%rd63, %rd1, %rd62;
	ld.global.nc.u8 	%rs33, [%rd63];
	cvt.u16.u8 	%rs34, %rs33;
	add.s64 	%rd64, %rd6, %rd61;
	st.global.u8 	[%rd64], %rs34;
	add.s32 	%r264, %r264, 1;
	add.s32 	%r265, %r265, 1;
	setp.ne.s32 	%p7, %r265, %r6;
	@%p7 bra 	$L__BB2_8;
$L__BB2_9:
	add.s32 	%r16, %r317, -1;
	setp.gt.u32 	%p8, %r16, 254;
	setp.lt.s32 	%p9, %r4, 1;
	or.pred  	%p10, %p8, %p9;
	@%p10 bra 	$L__BB2_246;
	add.s64 	%rd65, %rd5, %rd2;
	add.s64 	%rd7, %rd65, 1;
	cvta.to.global.u64 	%rd8, %rd40;
	cvt.u64.u32 	%rd9, %r3;
	mov.b32 	%r316, 0;
$L__BB2_11:
	mov.u32 	%r17, %r317;
	cvt.s64.s32 	%rd66, %r316;
	add.s64 	%rd67, %rd9, %rd66;
	add.s64 	%rd10, %rd8, %rd67;
	ld.global.nc.u8 	%rs36, [%rd10];
	cvt.u16.u8 	%rs35, %rs36;
	setp.gt.s16 	%p11, %rs35, 99;
	@%p11 bra 	$L__BB2_53;
	setp.gt.s16 	%p27, %rs35, 74;
	@%p27 bra 	$L__BB2_30;
	setp.gt.s16 	%p35, %rs35, 44;
	@%p35 bra 	$L__BB2_19;
	setp.eq.s16 	%p39, %rs35, 36;
	@%p39 bra 	$L__BB2_140;
	setp.eq.s16 	%p40, %rs35, 43;
	mov.u32 	%r317, %r17;
	@%p40 bra 	$L__BB2_16;
	bra.uni 	$L__BB2_245;
$L__BB2_16:
	add.s32 	%r135, %r316, 1;
	setp.ge.s32 	%p203, %r135, %r4;
	mov.u32 	%r317, %r17;
	@%p203 bra 	$L__BB2_245;
	ld.global.nc.u8 	%rs340, [%rd10+1];
	cvt.u16.u8 	%rs341, %rs340;
	cvt.s16.s8 	%rs17, %rs341;
	cvt.u32.u16 	%r254, %rs341;
	cvt.s32.s8 	%r255, %r254;
	add.s32 	%r256, %r255, -48;
	setp.lt.s16 	%p204, %rs17, 48;
	setp.ge.s32 	%p205, %r256, %r17;
	or.pred  	%p206, %p204, %p205;
	mov.u32 	%r316, %r135;
	mov.u32 	%r317, %r17;
	@%p206 bra 	$L__BB2_245;
	cvt.s64.s16 	%rd187, %rs17;
	add.s64 	%rd188, %rd6, %rd187;
	ld.global.u8 	%rs343, [%rd188+-48];
	add.s16 	%rs344, %rs343, 1;
	st.global.u8 	[%rd188+-48], %rs344;
	mov.u32 	%r316, %r135;
	mov.u32 	%r317, %r17;
	bra.uni 	$L__BB2_245;
$L__BB2_19:
	setp.eq.s16 	%p36, %rs35, 45;
	@%p36 bra 	$L__BB2_230;
	setp.eq.s16 	%p37, %rs35, 64;
	@%p37 bra 	$L__BB2_171;
	setp.eq.s16 	%p38, %rs35, 67;
	mov.u32 	%r317, %r17;
	@%p38 bra 	$L__BB2_22;
	bra.uni 	$L__BB2_245;
$L__BB2_22:
	ld.global.u8 	%rs280, [%rd6];
	add.s16 	%rs281, %rs280, -65;
	and.b16  	%rs282, %rs281, 255;
	setp.lt.u16 	%p166, %rs282, 26;
	add.s16 	%rs283, %rs280, 32;
	selp.b16 	%rs284, %rs283, %rs280, %p166;
	st.global.u8 	[%rd6], %rs284;
	setp.lt.u32 	%p167, %r17, 2;
	mov.b32 	%r317, 1;
	@%p167 bra 	$L__BB2_245;
	add.s32 	%r40, %r17, -1;
	add.s32 	%r242, %r17, -2;
	and.b32  	%r41, %r40, 3;
	setp.lt.u32 	%p168, %r242, 3;
	mov.b32 	%r308, 1;
	@%p168 bra 	$L__BB2_26;
	and.b32  	%r42, %r40, -4;
	mov.b32 	%r272, 1;
$L__BB2_25:
	cvt.u64.u32 	%rd161, %r272;
	add.s64 	%rd162, %rd6, %rd161;
	ld.global.u8 	%rs285, [%rd162];
	add.s16 	%rs286, %rs285, -97;
	and.b16  	%rs287, %rs286, 255;
	setp.lt.u16 	%p169, %rs287, 26;
	add.s16 	%rs288, %rs285, -32;
	selp.b16 	%rs289, %rs288, %rs285, %p169;
	st.global.u8 	[%rd162], %rs289;
	ld.global.u8 	%rs290, [%rd162+1];
	add.s16 	%rs291, %rs290, -97;
	and.b16  	%rs292, %rs291, 255;
	setp.lt.u16 	%p170, %rs292, 26;
	add.s16 	%rs293, %rs290, -32;
	selp.b16 	%rs294, %rs293, %rs290, %p170;
	st.global.u8 	[%rd162+1], %rs294;
	ld.global.u8 	%rs295, [%rd162+2];
	add.s16 	%rs296, %rs295, -97;
	and.b16  	%rs297, %rs296, 255;
	setp.lt.u16 	%p171, %rs297, 26;
	add.s16 	%rs298, %rs295, -32;
	selp.b16 	%rs299, %rs298, %rs295, %p171;
	st.global.u8 	[%rd162+2], %rs299;
	ld.global.u8 	%rs300, [%rd162+3];
	add.s16 	%rs301, %rs300, -97;
	and.b16  	%rs302, %rs301, 255;
	setp.lt.u16 	%p172, %rs302, 26;
	add.s16 	%rs303, %rs300, -32;
	selp.b16 	%rs304, %rs303, %rs300, %p172;
	st.global.u8 	[%rd162+3], %rs304;
	add.s32 	%r308, %r272, 4;
	add.s32 	%r244, %r272, 3;
	setp.eq.s32 	%p173, %r244, %r42;
	mov.u32 	%r272, %r308;
	@%p173 bra 	$L__BB2_26;
	bra.uni 	$L__BB2_25;
$L__BB2_26:
	setp.eq.s32 	%p174, %r41, 0;
	mov.u32 	%r317, %r17;
	@%p174 bra 	$L__BB2_245;
	cvt.u64.u32 	%rd163, %r308;
	add.s64 	%rd29, %rd6, %rd163;
	ld.global.u8 	%rs305, [%rd29];
	add.s16 	%rs306, %rs305, -97;
	and.b16  	%rs307, %rs306, 255;
	setp.lt.u16 	%p175, %rs307, 26;
	add.s16 	%rs308, %rs305, -32;
	selp.b16 	%rs309, %rs308, %rs305, %p175;
	st.global.u8 	[%rd29], %rs309;
	setp.eq.s32 	%p176, %r41, 1;
	mov.u32 	%r317, %r17;
	@%p176 bra 	$L__BB2_245;
	ld.global.u8 	%rs310, [%rd29+1];
	add.s16 	%rs311, %rs310, -97;
	and.b16  	%rs312, %rs311, 255;
	setp.lt.u16 	%p177, %rs312, 26;
	add.s16 	%rs313, %rs310, -32;
	selp.b16 	%rs314, %rs313, %rs310, %p177;
	st.global.u8 	[%rd29+1], %rs314;
	setp.eq.s32 	%p178, %r41, 2;
	mov.u32 	%r317, %r17;
	@%p178 bra 	$L__BB2_245;
	ld.global.u8 	%rs315, [%rd29+2];
	add.s16 	%rs316, %rs315, -97;
	and.b16  	%rs317, %rs316, 255;
	setp.lt.u16 	%p179, %rs317, 26;
	add.s16 	%rs318, %rs315, -32;
	selp.b16 	%rs319, %rs318, %rs315, %p179;
	st.global.u8 	[%rd29+2], %rs319;
	mov.u32 	%r317, %r17;
	bra.uni 	$L__BB2_245;
$L__BB2_30:
	setp.gt.s16 	%p28, %rs35, 92;
	@%p28 bra 	$L__BB2_42;
	setp.eq.s16 	%p32, %rs35, 75;
	@%p32 bra 	$L__BB2_228;
	setp.eq.s16 	%p33, %rs35, 84;
	@%p33 bra 	$L__BB2_210;
	setp.eq.s16 	%p34, %rs35, 91;
	mov.u32 	%r317, %r17;
	@%p34 bra 	$L__BB2_34;
	bra.uni 	$L__BB2_245;
$L__BB2_34:
	setp.eq.s32 	%p153, %r16, 0;
	mov.b32 	%r317, 0;
	@%p153 bra 	$L__BB2_245;
	and.b32  	%r29, %r16, 3;
	setp.lt.u32 	%p154, %r16, 4;
	mov.b32 	%r309, 0;
	@%p154 bra 	$L__BB2_38;
	and.b32  	%r309, %r16, 2147483644;
	mov.b32 	%r288, 0;
$L__BB2_37:
	cvt.u64.u32 	%rd153, %r288;
	add.s64 	%rd154, %rd6, %rd153;
	ld.global.u8 	%rs262, [%rd154+1];
	st.global.u8 	[%rd154], %rs262;
	ld.global.u8 	%rs263, [%rd154+2];
	st.global.u8 	[%rd154+1], %rs263;
	ld.global.u8 	%rs264, [%rd154+3];
	st.global.u8 	[%rd154+2], %rs264;
	add.s32 	%r288, %r288, 4;
	ld.global.u8 	%rs265, [%rd154+4];
	st.global.u8 	[%rd154+3], %rs265;
	setp.eq.s32 	%p155, %r288, %r309;
	@%p155 bra 	$L__BB2_38;
	bra.uni 	$L__BB2_37;
$L__BB2_38:
	setp.eq.s32 	%p156, %r29, 0;
	mov.u32 	%r317, %r16;
	@%p156 bra 	$L__BB2_245;
	cvt.u64.u32 	%rd155, %r309;
	add.s64 	%rd30, %rd6, %rd155;
	ld.global.u8 	%rs266, [%rd30+1];
	st.global.u8 	[%rd30], %rs266;
	setp.eq.s32 	%p157, %r29, 1;
	mov.u32 	%r317, %r16;
	@%p157 bra 	$L__BB2_245;
	ld.global.u8 	%rs267, [%rd30+2];
	st.global.u8 	[%rd30+1], %rs267;
	setp.eq.s32 	%p158, %r29, 2;
	mov.u32 	%r317, %r16;
	@%p158 bra 	$L__BB2_245;
	ld.global.u8 	%rs268, [%rd30+3];
	st.global.u8 	[%rd30+2], %rs268;
	mov.u32 	%r317, %r16;
	bra.uni 	$L__BB2_245;
$L__BB2_42:
	setp.eq.s16 	%p29, %rs35, 93;
	@%p29 bra 	$L__BB2_192;
	setp.eq.s16 	%p30, %rs35, 94;
	@%p30 bra 	$L__BB2_142;
	setp.eq.s16 	%p31, %rs35, 99;
	mov.u32 	%r317, %r17;
	@%p31 bra 	$L__BB2_45;
	bra.uni 	$L__BB2_245;
$L__BB2_45:
	ld.global.u8 	%rs213, [%rd6];
	add.s16 	%rs214, %rs213, -97;
	and.b16  	%rs215, %rs214, 255;
	setp.lt.u16 	%p131, %rs215, 26;
	add.s16 	%rs216, %rs213, -32;
	selp.b16 	%rs217, %rs216, %rs213, %p131;
	st.global.u8 	[%rd6], %rs217;
	setp.lt.u32 	%p132, %r17, 2;
	mov.b32 	%r317, 1;
	@%p132 bra 	$L__BB2_245;
	add.s32 	%r35, %r17, -1;
	add.s32 	%r226, %r17, -2;
	and.b32  	%r36, %r35, 3;
	setp.lt.u32 	%p133, %r226, 3;
	mov.b32 	%r310, 1;
	@%p133 bra 	$L__BB2_49;
	and.b32  	%r37, %r35, -4;
	mov.b32 	%r271, 1;
$L__BB2_48:
	cvt.u64.u32 	%rd134, %r271;
	add.s64 	%rd135, %rd6, %rd134;
	ld.global.u8 	%rs218, [%rd135];
	add.s16 	%rs219, %rs218, -65;
	and.b16  	%rs220, %rs219, 255;
	setp.lt.u16 	%p134, %rs220, 26;
	add.s16 	%rs221, %rs218, 32;
	selp.b16 	%rs222, %rs221, %rs218, %p134;
	st.global.u8 	[%rd135], %rs222;
	ld.global.u8 	%rs223, [%rd135+1];
	add.s16 	%rs224, %rs223, -65;
	and.b16  	%rs225, %rs224, 255;
	setp.lt.u16 	%p135, %rs225, 26;
	add.s16 	%rs226, %rs223, 32;
	selp.b16 	%rs227, %rs226, %rs223, %p135;
	st.global.u8 	[%rd135+1], %rs227;
	ld.global.u8 	%rs228, [%rd135+2];
	add.s16 	%rs229, %rs228, -65;
	and.b16  	%rs230, %rs229, 255;
	setp.lt.u16 	%p136, %rs230, 26;
	add.s16 	%rs231, %rs228, 32;
	selp.b16 	%rs232, %rs231, %rs228, %p136;
	st.global.u8 	[%rd135+2], %rs232;
	ld.global.u8 	%rs233, [%rd135+3];
	add.s16 	%rs234, %rs233, -65;
	and.b16  	%rs235, %rs234, 255;
	setp.lt.u16 	%p137, %rs235, 26;
	add.s16 	%rs236, %rs233, 32;
	selp.b16 	%rs237, %rs236, %rs233, %p137;
	st.global.u8 	[%rd135+3], %rs237;
	add.s32 	%r310, %r271, 4;
	add.s32 	%r228, %r271, 3;
	setp.eq.s32 	%p138, %r228, %r37;
	mov.u32 	%r271, %r310;
	@%p138 bra 	$L__BB2_49;
	bra.uni 	$L__BB2_48;
$L__BB2_49:
	setp.eq.s32 	%p139, %r36, 0;
	mov.u32 	%r317, %r17;
	@%p139 bra 	$L__BB2_245;
	cvt.u64.u32 	%rd136, %r310;
	add.s64 	%rd31, %rd6, %rd136;
	ld.global.u8 	%rs238, [%rd31];
	add.s16 	%rs239, %rs238, -65;
	and.b16  	%rs240, %rs239, 255;
	setp.lt.u16 	%p140, %rs240, 26;
	add.s16 	%rs241, %rs238, 32;
	selp.b16 	%rs242, %rs241, %rs238, %p140;
	st.global.u8 	[%rd31], %rs242;
	setp.eq.s32 	%p141, %r36, 1;
	mov.u32 	%r317, %r17;
	@%p141 bra 	$L__BB2_245;
	ld.global.u8 	%rs243, [%rd31+1];
	add.s16 	%rs244, %rs243, -65;
	and.b16  	%rs245, %rs244, 255;
	setp.lt.u16 	%p142, %rs245, 26;
	add.s16 	%rs246, %rs243, 32;
	selp.b16 	%rs247, %rs246, %rs243, %p142;
	st.global.u8 	[%rd31+1], %rs247;
	setp.eq.s32 	%p143, %r36, 2;
	mov.u32 	%r317, %r17;
	@%p143 bra 	$L__BB2_245;
	ld.global.u8 	%rs248, [%rd31+2];
	add.s16 	%rs249, %rs248, -65;
	and.b16  	%rs250, %rs249, 255;
	setp.lt.u16 	%p144, %rs250, 26;
	add.s16 	%rs251, %rs248, 32;
	selp.b16 	%rs252, %rs251, %rs248, %p144;
	st.global.u8 	[%rd31+2], %rs252;
	mov.u32 	%r317, %r17;
	bra.uni 	$L__BB2_245;
$L__BB2_53:
	setp.gt.s16 	%p12, %rs35, 113;
	@%p12 bra 	$L__BB2_71;
	setp.gt.s16 	%p20, %rs35, 107;
	@%p20 bra 	$L__BB2_60;
	setp.eq.s16 	%p24, %rs35, 100;
	@%p24 bra 	$L__BB2_122;
	setp.eq.s16 	%p25, %rs35, 102;
	@%p25 bra 	$L__BB2_131;
	setp.eq.s16 	%p26, %rs35, 107;
	mov.u32 	%r317, %r17;
	@%p26 bra 	$L__BB2_58;
	bra.uni 	$L__BB2_245;
$L__BB2_58:
	setp.lt.u32 	%p118, %r17, 2;
	mov.b32 	%r317, 1;
	@%p118 bra 	$L__BB2_245;
	ld.global.u8 	%rs197, [%rd6];
	ld.global.u8 	%rs198, [%rd6+1];
	st.global.u8 	[%rd6], %rs198;
	st.global.u8 	[%rd6+1], %rs197;
	mov.u32 	%r317, %r17;
	bra.uni 	$L__BB2_245;
$L__BB2_60:
	setp.eq.s16 	%p21, %rs35, 108;
	@%p21 bra 	$L__BB2_97;
	setp.eq.s16 	%p22, %rs35, 112;
	@%p22 bra 	$L__BB2_216;
	setp.eq.s16 	%p23, %rs35, 113;
	mov.u32 	%r317, %r17;
	@%p23 bra 	$L__BB2_63;
	bra.uni 	$L__BB2_245;
$L__BB2_63:
	setp.gt.u32 	%p91, %r17, 127;
	mov.u32 	%r317, %r17;
	@%p91 bra 	$L__BB2_245;
	add.s32 	%r127, %r17, -1;
	and.b32  	%r128, %r17, 3;
	setp.eq.s32 	%p92, %r128, 0;
	mov.u32 	%r301, %r17;
	@%p92 bra 	$L__BB2_68;
	cvt.u64.u32 	%rd79, %r127;
	add.s64 	%rd80, %rd6, %rd79;
	ld.global.u8 	%rs144, [%rd80];
	shl.b32 	%r190, %r127, 1;
	cvt.u64.u32 	%rd81, %r190;
	add.s64 	%rd82, %rd6, %rd81;
	st.global.u8 	[%rd82], %rs144;
	st.global.u8 	[%rd82+1], %rs144;
	setp.eq.s32 	%p93, %r128, 1;
	mov.u32 	%r301, %r127;
	@%p93 bra 	$L__BB2_68;
	add.s32 	%r301, %r17, -2;
	cvt.u64.u32 	%rd83, %r301;
	add.s64 	%rd84, %rd6, %rd83;
	ld.global.u8 	%rs145, [%rd84];
	shl.b32 	%r191, %r301, 1;
	cvt.u64.u32 	%rd85, %r191;
	add.s64 	%rd86, %rd6, %rd85;
	st.global.u8 	[%rd86], %rs145;
	st.global.u8 	[%rd86+1], %rs145;
	setp.eq.s32 	%p94, %r128, 2;
	@%p94 bra 	$L__BB2_68;
	add.s32 	%r301, %r17, -3;
	cvt.u64.u32 	%rd87, %r301;
	add.s64 	%rd88, %rd6, %rd87;
	ld.global.u8 	%rs146, [%rd88];
	shl.b32 	%r192, %r301, 1;
	cvt.u64.u32 	%rd89, %r192;
	add.s64 	%rd90, %rd6, %rd89;
	st.global.u8 	[%rd90], %rs146;
	st.global.u8 	[%rd90+1], %rs146;
$L__BB2_68:
	setp.lt.u32 	%p95, %r127, 3;
	@%p95 bra 	$L__BB2_70;
$L__BB2_69:
	add.s32 	%r193, %r301, -1;
	cvt.u64.u32 	%rd91, %r193;
	add.s64 	%rd92, %rd6, %rd91;
	ld.global.u8 	%rs147, [%rd92];
	shl.b32 	%r194, %r193, 1;
	cvt.u64.u32 	%rd93, %r194;
	add.s64 	%rd94, %rd6, %rd93;
	st.global.u8 	[%rd94], %rs147;
	st.global.u8 	[%rd94+1], %rs147;
	add.s32 	%r195, %r301, -2;
	cvt.u64.u32 	%rd95, %r195;
	add.s64 	%rd96, %rd6, %rd95;
	ld.global.u8 	%rs148, [%rd96];
	shl.b32 	%r196, %r195, 1;
	cvt.u64.u32 	%rd97, %r196;
	add.s64 	%rd98, %rd6, %rd97;
	st.global.u8 	[%rd98], %rs148;
	st.global.u8 	[%rd98+1], %rs148;
	add.s32 	%r197, %r301, -3;
	cvt.u64.u32 	%rd99, %r197;
	add.s64 	%rd100, %rd6, %rd99;
	ld.global.u8 	%rs149, [%rd100];
	shl.b32 	%r198, %r197, 1;
	cvt.u64.u32 	%rd101, %r198;
	add.s64 	%rd102, %rd6, %rd101;
	st.global.u8 	[%rd102], %rs149;
	st.global.u8 	[%rd102+1], %rs149;
	add.s32 	%r133, %r301, -4;
	cvt.u64.u32 	%rd103, %r133;
	add.s64 	%rd104, %rd6, %rd103;
	ld.global.u8 	%rs150, [%rd104];
	shl.b32 	%r199, %r133, 1;
	cvt.u64.u32 	%rd105, %r199;
	add.s64 	%rd106, %rd6, %rd105;
	st.global.u8 	[%rd106], %rs150;
	st.global.u8 	[%rd106+1], %rs150;
	setp.gt.u32 	%p96, %r301, 4;
	mov.u32 	%r301, %r133;
	@%p96 bra 	$L__BB2_69;
$L__BB2_70:
	shl.b32 	%r317, %r17, 1;
	bra.uni 	$L__BB2_245;
$L__BB2_71:
	setp.gt.s16 	%p13, %rs35, 116;
	@%p13 bra 	$L__BB2_79;
	setp.eq.s16 	%p17, %rs35, 114;
	@%p17 bra 	$L__BB2_89;
	setp.eq.s16 	%p18, %rs35, 115;
	@%p18 bra 	$L__BB2_150;
	setp.eq.s16 	%p19, %rs35, 116;
	mov.u32 	%r317, %r17;
	@%p19 bra 	$L__BB2_75;
	bra.uni 	$L__BB2_245;
$L__BB2_75:
	add.s32 	%r177, %r17, -1;
	and.b32  	%r22, %r17, 3;
	setp.lt.u32 	%p53, %r177, 3;
	mov.b32 	%r314, 0;
	@%p53 bra 	$L__BB2_119;
	and.b32  	%r314, %r17, 2147483644;
	mov.b32 	%r273, 0;
$L__BB2_77:
	cvt.u64.u32 	%rd69, %r273;
	add.s64 	%rd13, %rd6, %rd69;
	ld.global.u8 	%rs1, [%rd13];
	add.s16 	%rs72, %rs1, -91;
	and.b16  	%rs73, %rs72, 255;
	setp.lt.u16 	%p54, %rs73, 230;
	@%p54 bra 	$L__BB2_104;
	add.s16 	%rs74, %rs1, 32;
	st.global.u8 	[%rd13], %rs74;
	bra.uni 	$L__BB2_106;
$L__BB2_79:
	setp.eq.s16 	%p14, %rs35, 125;
	@%p14 bra 	$L__BB2_202;
	setp.eq.s16 	%p15, %rs35, 123;
	@%p15 bra 	$L__BB2_193;
	setp.ne.s16 	%p16, %rs35, 117;
	mov.u32 	%r317, %r17;
	@%p16 bra 	$L__BB2_245;
	add.s32 	%r175, %r17, -1;
	and.b32  	%r19, %r17, 3;
	setp.lt.u32 	%p41, %r175, 3;
	mov.b32 	%r315, 0;
	@%p41 bra 	$L__BB2_85;
	and.b32  	%r315, %r17, 2147483644;
	neg.s32 	%r270, %r315;
	mov.u64 	%rd212, %rd7;
$L__BB2_84:
	ld.global.u8 	%rs37, [%rd212+-1];
	add.s16 	%rs38, %rs37, -97;
	and.b16  	%rs39, %rs38, 255;
	setp.lt.u16 	%p42, %rs39, 26;
	add.s16 	%rs40, %rs37, -32;
	selp.b16 	%rs41, %rs40, %rs37, %p42;
	st.global.u8 	[%rd212+-1], %rs41;
	ld.global.u8 	%rs42, [%rd212];
	add.s16 	%rs43, %rs42, -97;
	and.b16  	%rs44, %rs43, 255;
	setp.lt.u16 	%p43, %rs44, 26;
	add.s16 	%rs45, %rs42, -32;
	selp.b16 	%rs46, %rs45, %rs42, %p43;
	st.global.u8 	[%rd212], %rs46;
	ld.global.u8 	%rs47, [%rd212+1];
	add.s16 	%rs48, %rs47, -97;
	and.b16  	%rs49, %rs48, 255;
	setp.lt.u16 	%p44, %rs49, 26;
	add.s16 	%rs50, %rs47, -32;
	selp.b16 	%rs51, %rs50, %rs47, %p44;
	st.global.u8 	[%rd212+1], %rs51;
	ld.global.u8 	%rs52, [%rd212+2];
	add.s16 	%rs53, %rs52, -97;
	and.b16  	%rs54, %rs53, 255;
	setp.lt.u16 	%p45, %rs54, 26;
	add.s16 	%rs55, %rs52, -32;
	selp.b16 	%rs56, %rs55, %rs52, %p45;
	st.global.u8 	[%rd212+2], %rs56;
	add.s32 	%r270, %r270, 4;
	add.s64 	%rd212, %rd212, 4;
	setp.eq.s32 	%p46, %r270, 0;
	@%p46 bra 	$L__BB2_85;
	bra.uni 	$L__BB2_84;
$L__BB2_85:
	setp.eq.s32 	%p47, %r19, 0;
	mov.u32 	%r317, %r17;
	@%p47 bra 	$L__BB2_245;
	cvt.u64.u32 	%rd68, %r315;
	add.s64 	%rd37, %rd6, %rd68;
	ld.global.u8 	%rs57, [%rd37];
	add.s16 	%rs58, %rs57, -97;
	and.b16  	%rs59, %rs58, 255;
	setp.lt.u16 	%p48, %rs59, 26;
	add.s16 	%rs60, %rs57, -32;
	selp.b16 	%rs61, %rs60, %rs57, %p48;
	st.global.u8 	[%rd37], %rs61;
	setp.eq.s32 	%p49, %r19, 1;
	mov.u32 	%r317, %r17;
	@%p49 bra 	$L__BB2_245;
	ld.global.u8 	%rs62, [%rd37+1];
	add.s16 	%rs63, %rs62, -97;
	and.b16  	%rs64, %rs63, 255;
	setp.lt.u16 	%p50, %rs64, 26;
	add.s16 	%rs65, %rs62, -32;
	selp.b16 	%rs66, %rs65, %rs62, %p50;
	st.global.u8 	[%rd37+1], %rs66;
	setp.eq.s32 	%p51, %r19, 2;
	mov.u32 	%r317, %r17;
	@%p51 bra 	$L__BB2_245;
	ld.global.u8 	%rs67, [%rd37+2];
	add.s16 	%rs68, %rs67, -97;
	and.b16  	%rs69, %rs68, 255;
	setp.lt.u16 	%p52, %rs69, 26;
	add.s16 	%rs70, %rs67, -32;
	selp.b16 	%rs71, %rs70, %rs67, %p52;
	st.global.u8 	[%rd37+2], %rs71;
	mov.u32 	%r317, %r17;
	bra.uni 	$L__BB2_245;
$L__BB2_89:
	shr.u32 	%r24, %r17, 1;
	setp.lt.u32 	%p85, %r17, 2;
	mov.b32 	%r317, 1;
	@%p85 bra 	$L__BB2_245;
	add.s32 	%r184, %r24, -1;
	and.b32  	%r25, %r24, 3;
	setp.lt.u32 	%p86, %r184, 3;
	mov.b32 	%r312, 0;
	@%p86 bra 	$L__BB2_93;
	and.b32  	%r312, %r24, 2147483644;
	mov.b32 	%r274, 0;
$L__BB2_92:
	cvt.u64.u32 	%rd73, %r274;
	add.s64 	%rd74, %rd6, %rd73;
	ld.global.u8 	%rs130, [%rd74];
	not.b32 	%r186, %r274;
	add.s32 	%r187, %r17, %r186;
	cvt.s64.s32 	%rd75, %r187;
	add.s64 	%rd76, %rd6, %rd75;
	ld.global.u8 	%rs131, [%rd76];
	st.global.u8 	[%rd74], %rs131;
	st.global.u8 	[%rd76], %rs130;
	ld.global.u8 	%rs132, [%rd74+1];
	ld.global.u8 	%rs133, [%rd76+-1];
	st.global.u8 	[%rd74+1], %rs133;
	st.global.u8 	[%rd76+-1], %rs132;
	ld.global.u8 	%rs134, [%rd74+2];
	ld.global.u8 	%rs135, [%rd76+-2];
	st.global.u8 	[%rd74+2], %rs135;
	st.global.u8 	[%rd76+-2], %rs134;
	ld.global.u8 	%rs136, [%rd74+3];
	ld.global.u8 	%rs137, [%rd76+-3];
	st.global.u8 	[%rd74+3], %rs137;
	st.global.u8 	[%rd76+-3], %rs136;
	add.s32 	%r274, %r274, 4;
	setp.eq.s32 	%p87, %r274, %r312;
	@%p87 bra 	$L__BB2_93;
	bra.uni 	$L__BB2_92;
$L__BB2_93:
	setp.eq.s32 	%p88, %r25, 0;
	mov.u32 	%r317, %r17;
	@%p88 bra 	$L__BB2_245;
	cvt.u64.u32 	%rd77, %r312;
	add.s64 	%rd33, %rd6, %rd77;
	ld.global.u8 	%rs138, [%rd33];
	not.b32 	%r188, %r312;
	add.s32 	%r189, %r17, %r188;
	cvt.s64.s32 	%rd78, %r189;
	add.s64 	%rd34, %rd6, %rd78;
	ld.global.u8 	%rs139, [%rd34];
	st.global.u8 	[%rd33], %rs139;
	st.global.u8 	[%rd34], %rs138;
	setp.eq.s32 	%p89, %r25, 1;
	mov.u32 	%r317, %r17;
	@%p89 bra 	$L__BB2_245;
	ld.global.u8 	%rs140, [%rd33+1];
	ld.global.u8 	%rs141, [%rd34+-1];
	st.global.u8 	[%rd33+1], %rs141;
	st.global.u8 	[%rd34+-1], %rs140;
	setp.eq.s32 	%p90, %r25, 2;
	mov.u32 	%r317, %r17;
	@%p90 bra 	$L__BB2_245;
	ld.global.u8 	%rs142, [%rd33+2];
	ld.global.u8 	%rs143, [%rd34+-2];
	st.global.u8 	[%rd33+2], %rs143;
	st.global.u8 	[%rd34+-2], %rs142;
	mov.u32 	%r317, %r17;
	bra.uni 	$L__BB2_245;
$L__BB2_97:
	add.s32 	%r207, %r17, -1;
	and.b32  	%r27, %r17, 3;
	setp.lt.u32 	%p106, %r207, 3;
	mov.b32 	%r311, 0;
	@%p106 bra 	$L__BB2_100;
	and.b32  	%r311, %r17, 2147483644;
	mov.b32 	%r269, 0;
$L__BB2_99:
	cvt.u64.u32 	%rd113, %r269;
	add.s64 	%rd114, %rd6, %rd113;
	ld.global.u8 	%rs162, [%rd114];
	add.s16 	%rs163, %rs162, -65;
	and.b16  	%rs164, %rs163, 255;
	setp.lt.u16 	%p107, %rs164, 26;
	add.s16 	%rs165, %rs162, 32;
	selp.b16 	%rs166, %rs165, %rs162, %p107;
	st.global.u8 	[%rd114], %rs166;
	ld.global.u8 	%rs167, [%rd114+1];
	add.s16 	%rs168, %rs167, -65;
	and.b16  	%rs169, %rs168, 255;
	setp.lt.u16 	%p108, %rs169, 26;
	add.s16 	%rs170, %rs167, 32;
	selp.b16 	%rs171, %rs170, %rs167, %p108;
	st.global.u8 	[%rd114+1], %rs171;
	ld.global.u8 	%rs172, [%rd114+2];
	add.s16 	%rs173, %rs172, -65;
	and.b16  	%rs174, %rs173, 255;
	setp.lt.u16 	%p109, %rs174, 26;
	add.s16 	%rs175, %rs172, 32;
	selp.b16 	%rs176, %rs175, %rs172, %p109;
	st.global.u8 	[%rd114+2], %rs176;
	ld.global.u8 	%rs177, [%rd114+3];
	add.s16 	%rs178, %rs177, -65;
	and.b16  	%rs179, %rs178, 255;
	setp.lt.u16 	%p110, %rs179, 26;
	add.s16 	%rs180, %rs177, 32;
	selp.b16 	%rs181, %rs180, %rs177, %p110;
	st.global.u8 	[%rd114+3], %rs181;
	add.s32 	%r269, %r269, 4;
	setp.eq.s32 	%p111, %r269, %r311;
	@%p111 bra 	$L__BB2_100;
	bra.uni 	$L__BB2_99;
$L__BB2_100:
	setp.eq.s32 	%p112, %r27, 0;
	mov.u32 	%r317, %r17;
	@%p112 bra 	$L__BB2_245;
	cvt.u64.u32 	%rd115, %r311;
	add.s64 	%rd32, %rd6, %rd115;
	ld.global.u8 	%rs182, [%rd32];
	add.s16 	%rs183, %rs182, -65;
	and.b16  	%rs184, %rs183, 255;
	setp.lt.u16 	%p113, %rs184, 26;
	add.s16 	%rs185, %rs182, 32;
	selp.b16 	%rs186, %rs185, %rs182, %p113;
	st.global.u8 	[%rd32], %rs186;
	setp.eq.s32 	%p114, %r27, 1;
	mov.u32 	%r317, %r17;
	@%p114 bra 	$L__BB2_245;
	ld.global.u8 	%rs187, [%rd32+1];
	add.s16 	%rs188, %rs187, -65;
	and.b16  	%rs189, %rs188, 255;
	setp.lt.u16 	%p115, %rs189, 26;
	add.s16 	%rs190, %rs187, 32;
	selp.b16 	%rs191, %rs190, %rs187, %p115;
	st.global.u8 	[%rd32+1], %rs191;
	setp.eq.s32 	%p116, %r27, 2;
	mov.u32 	%r317, %r17;
	@%p116 bra 	$L__BB2_245;
	ld.global.u8 	%rs192, [%rd32+2];
	add.s16 	%rs193, %rs192, -65;
	and.b16  	%rs194, %rs193, 255;
	setp.lt.u16 	%p117, %rs194, 26;
	add.s16 	%rs195, %rs192, 32;
	selp.b16 	%rs196, %rs195, %rs192, %p117;
	st.global.u8 	[%rd32+2], %rs196;
	mov.u32 	%r317, %r17;
	bra.uni 	$L__BB2_245;
$L__BB2_104:
	add.s16 	%rs75, %rs1, -123;
	and.b16  	%rs76, %rs75, 255;
	setp.lt.u16 	%p55, %rs76, 230;
	@%p55 bra 	$L__BB2_106;
	add.s16 	%rs77, %rs1, -32;
	st.global.u8 	[%rd13], %rs77;
$L__BB2_106:
	ld.global.u8 	%rs2, [%rd13+1];
	add.s16 	%rs78, %rs2, -91;
	and.b16  	%rs79, %rs78, 255;
	setp.lt.u16 	%p56, %rs79, 230;
	@%p56 bra 	$L__BB2_108;
	add.s16 	%rs80, %rs2, 32;
	st.global.u8 	[%rd13+1], %rs80;
	bra.uni 	$L__BB2_110;
$L__BB2_108:
	add.s16 	%rs81, %rs2, -123;
	and.b16  	%rs82, %rs81, 255;
	setp.lt.u16 	%p57, %rs82, 230;
	@%p57 bra 	$L__BB2_110;
	add.s16 	%rs83, %rs2, -32;
	st.global.u8 	[%rd13+1], %rs83;
$L__BB2_110:
	ld.global.u8 	%rs3, [%rd13+2];
	add.s16 	%rs84, %rs3, -91;
	and.b16  	%rs85, %rs84, 255;
	setp.lt.u16 	%p58, %rs85, 230;
	@%p58 bra 	$L__BB2_112;
	add.s16 	%rs86, %rs3, 32;
	st.global.u8 	[%rd13+2], %rs86;
	bra.uni 	$L__BB2_114;
$L__BB2_112:
	add.s16 	%rs87, %rs3, -123;
	and.b16  	%rs88, %rs87, 255;
	setp.lt.u16 	%p59, %rs88, 230;
	@%p59 bra 	$L__BB2_114;
	add.s16 	%rs89, %rs3, -32;
	st.global.u8 	[%rd13+2], %rs89;
$L__BB2_114:
	ld.global.u8 	%rs4, [%rd13+3];
	add.s16 	%rs90, %rs4, -91;
	and.b16  	%rs91, %rs90, 255;
	setp.lt.u16 	%p60, %rs91, 230;
	@%p60 bra 	$L__BB2_116;
	add.s16 	%rs92, %rs4, 32;
	st.global.u8 	[%rd13+3], %rs92;
	bra.uni 	$L__BB2_118;
$L__BB2_116:
	add.s16 	%rs93, %rs4, -123;
	and.b16  	%rs94, %rs93, 255;
	setp.lt.u16 	%p61, %rs94, 230;
	@%p61 bra 	$L__BB2_118;
	add.s16 	%rs95, %rs4, -32;
	st.global.u8 	[%rd13+3], %rs95;
$L__BB2_118:
	add.s32 	%r273, %r273, 4;
	setp.eq.s32 	%p62, %r273, %r314;
	@%p62 bra 	$L__BB2_119;
	bra.uni 	$L__BB2_77;
$L__BB2_119:
	setp.eq.s32 	%p63, %r22, 0;
	mov.u32 	%r317, %r17;
	@%p63 bra 	$L__BB2_245;
	cvt.u64.u32 	%rd70, %r314;
	add.s64 	%rd36, %rd6, %rd70;
	ld.global.u8 	%rs22, [%rd36];
	add.s16 	%rs96, %rs22, -91;
	and.b16  	%rs97, %rs96, 255;
	setp.lt.u16 	%p64, %rs97, 230;
	@%p64 bra 	$L__BB2_233;
	add.s16 	%rs98, %rs22, 32;
	st.global.u8 	[%rd36], %rs98;
	bra.uni 	$L__BB2_235;
$L__BB2_122:
	setp.gt.u32 	%p125, %r17, 127;
	mov.u32 	%r317, %r17;
	@%p125 bra 	$L__BB2_245;
	add.s32 	%r220, %r17, -1;
	and.b32  	%r49, %r17, 3;
	setp.lt.u32 	%p126, %r220, 3;
	mov.b32 	%r276, 0;
	@%p126 bra 	$L__BB2_126;
	and.b32  	%r276, %r17, 124;
	mov.b32 	%r275, 0;
$L__BB2_125:
	cvt.u64.u32 	%rd126, %r275;
	add.s64 	%rd127, %rd6, %rd126;
	ld.global.u8 	%rs206, [%rd127];
	add.s32 	%r222, %r275, %r17;
	cvt.u64.u32 	%rd128, %r222;
	add.s64 	%rd129, %rd6, %rd128;
	st.global.u8 	[%rd129], %rs206;
	ld.global.u8 	%rs207, [%rd127+1];
	st.global.u8 	[%rd129+1], %rs207;
	ld.global.u8 	%rs208, [%rd127+2];
	st.global.u8 	[%rd129+2], %rs208;
	ld.global.u8 	%rs209, [%rd127+3];
	st.global.u8 	[%rd129+3], %rs209;
	add.s32 	%r275, %r275, 4;
	setp.ne.s32 	%p127, %r275, %r276;
	@%p127 bra 	$L__BB2_125;
$L__BB2_126:
	setp.eq.s32 	%p128, %r49, 0;
	@%p128 bra 	$L__BB2_130;
	cvt.u64.u32 	%rd130, %r276;
	add.s64 	%rd14, %rd6, %rd130;
	ld.global.u8 	%rs210, [%rd14];
	add.s32 	%r223, %r276, %r17;
	cvt.u64.u32 	%rd131, %r223;
	add.s64 	%rd132, %rd6, %rd131;
	st.global.u8 	[%rd132], %rs210;
	setp.eq.s32 	%p129, %r49, 1;
	@%p129 bra 	$L__BB2_130;
	ld.global.u8 	%rs211, [%rd14+1];
	cvt.u64.u32 	%rd133, %r17;
	add.s64 	%rd15, %rd14, %rd133;
	st.global.u8 	[%rd15+1], %rs211;
	setp.eq.s32 	%p130, %r49, 2;
	@%p130 bra 	$L__BB2_130;
	ld.global.u8 	%rs212, [%rd14+2];
	st.global.u8 	[%rd15+2], %rs212;
$L__BB2_130:
	shl.b32 	%r317, %r17, 1;
	bra.uni 	$L__BB2_245;
$L__BB2_131:
	setp.gt.u32 	%p119, %r17, 127;
	mov.u32 	%r317, %r17;
	@%p119 bra 	$L__BB2_245;
	add.s32 	%r211, %r17, -1;
	and.b32  	%r55, %r17, 3;
	setp.lt.u32 	%p120, %r211, 3;
	mov.b32 	%r278, 0;
	@%p120 bra 	$L__BB2_135;
	and.b32  	%r278, %r17, 124;
	mov.b32 	%r277, 0;
$L__BB2_134:
	not.b32 	%r213, %r277;
	add.s32 	%r214, %r17, %r213;
	cvt.s64.s32 	%rd116, %r214;
	add.s64 	%rd117, %rd6, %rd116;
	ld.global.u8 	%rs199, [%rd117];
	add.s32 	%r215, %r277, %r17;
	cvt.u64.u32 	%rd118, %r215;
	add.s64 	%rd119, %rd6, %rd118;
	st.global.u8 	[%rd119], %rs199;
	ld.global.u8 	%rs200, [%rd117+-1];
	st.global.u8 	[%rd119+1], %rs200;
	ld.global.u8 	%rs201, [%rd117+-2];
	st.global.u8 	[%rd119+2], %rs201;
	ld.global.u8 	%rs202, [%rd117+-3];
	st.global.u8 	[%rd119+3], %rs202;
	add.s32 	%r277, %r277, 4;
	setp.ne.s32 	%p121, %r277, %r278;
	@%p121 bra 	$L__BB2_134;
$L__BB2_135:
	setp.eq.s32 	%p122, %r55, 0;
	@%p122 bra 	$L__BB2_139;
	not.b32 	%r216, %r278;
	add.s32 	%r217, %r17, %r216;
	cvt.s64.s32 	%rd120, %r217;
	add.s64 	%rd16, %rd6, %rd120;
	ld.global.u8 	%rs203, [%rd16];
	add.s32 	%r218, %r278, %r17;
	cvt.u64.u32 	%rd121, %r218;
	add.s64 	%rd122, %rd6, %rd121;
	st.global.u8 	[%rd122], %rs203;
	setp.eq.s32 	%p123, %r55, 1;
	@%p123 bra 	$L__BB2_139;
	ld.global.u8 	%rs204, [%rd16+-1];
	cvt.u64.u32 	%rd123, %r17;
	cvt.u64.u32 	%rd124, %r278;
	add.s64 	%rd125, %rd124, %rd123;
	add.s64 	%rd17, %rd6, %rd125;
	st.global.u8 	[%rd17+1], %rs204;
	setp.eq.s32 	%p124, %r55, 2;
	@%p124 bra 	$L__BB2_139;
	ld.global.u8 	%rs205, [%rd16+-2];
	st.global.u8 	[%rd17+2], %rs205;
$L__BB2_139:
	shl.b32 	%r317, %r17, 1;
	bra.uni 	$L__BB2_245;
$L__BB2_140:
	add.s32 	%r61, %r316, 1;
	setp.ge.s32 	%p207, %r61, %r4;
	setp.gt.u32 	%p208, %r17, 254;
	or.pred  	%p209, %p207, %p208;
	mov.u32 	%r317, %r17;
	@%p209 bra 	$L__BB2_245;
	ld.global.nc.u8 	%rs345, [%rd10+1];
	cvt.u16.u8 	%rs346, %rs345;
	add.s32 	%r317, %r17, 1;
	cvt.u64.u32 	%rd189, %r17;
	add.s64 	%rd190, %rd6, %rd189;
	st.global.u8 	[%rd190], %rs346;
	mov.u32 	%r316, %r61;
	bra.uni 	$L__BB2_245;
$L__BB2_142:
	add.s32 	%r63, %r316, 1;
	setp.ge.s32 	%p145, %r63, %r4;
	setp.gt.u32 	%p146, %r17, 254;
	or.pred  	%p147, %p145, %p146;
	mov.u32 	%r317, %r17;
	@%p147 bra 	$L__BB2_245;
	add.s32 	%r64, %r17, -1;
	and.b32  	%r65, %r17, 3;
	setp.eq.s32 	%p148, %r65, 0;
	mov.u32 	%r279, %r17;
	@%p148 bra 	$L__BB2_147;
	cvt.u64.u32 	%rd137, %r64;
	add.s64 	%rd18, %rd6, %rd137;
	ld.global.u8 	%rs253, [%rd18];
	cvt.u64.u32 	%rd138, %r17;
	add.s64 	%rd139, %rd6, %rd138;
	st.global.u8 	[%rd139], %rs253;
	setp.eq.s32 	%p149, %r65, 1;
	mov.u32 	%r279, %r64;
	@%p149 bra 	$L__BB2_147;
	add.s32 	%r279, %r17, -2;
	cvt.u64.u32 	%rd140, %r279;
	add.s64 	%rd19, %rd6, %rd140;
	ld.global.u8 	%rs254, [%rd19];
	st.global.u8 	[%rd18], %rs254;
	setp.eq.s32 	%p150, %r65, 2;
	@%p150 bra 	$L__BB2_147;
	add.s32 	%r279, %r17, -3;
	cvt.u64.u32 	%rd141, %r279;
	add.s64 	%rd142, %rd6, %rd141;
	ld.global.u8 	%rs255, [%rd142];
	st.global.u8 	[%rd19], %rs255;
$L__BB2_147:
	setp.lt.u32 	%p151, %r64, 3;
	@%p151 bra 	$L__BB2_149;
$L__BB2_148:
	add.s32 	%r229, %r279, -1;
	cvt.u64.u32 	%rd143, %r229;
	add.s64 	%rd144, %rd6, %rd143;
	ld.global.u8 	%rs256, [%rd144];
	cvt.u64.u32 	%rd145, %r279;
	add.s64 	%rd146, %rd6, %rd145;
	st.global.u8 	[%rd146], %rs256;
	add.s32 	%r230, %r279, -2;
	cvt.u64.u32 	%rd147, %r230;
	add.s64 	%rd148, %rd6, %rd147;
	ld.global.u8 	%rs257, [%rd148];
	st.global.u8 	[%rd144], %rs257;
	add.s32 	%r231, %r279, -3;
	cvt.u64.u32 	%rd149, %r231;
	add.s64 	%rd150, %rd6, %rd149;
	ld.global.u8 	%rs258, [%rd150];
	st.global.u8 	[%rd148], %rs258;
	add.s32 	%r70, %r279, -4;
	cvt.u64.u32 	%rd151, %r70;
	add.s64 	%rd152, %rd6, %rd151;
	ld.global.u8 	%rs259, [%rd152];
	st.global.u8 	[%rd150], %rs259;
	setp.gt.u32 	%p152, %r279, 4;
	mov.u32 	%r279, %r70;
	@%p152 bra 	$L__BB2_148;
$L__BB2_149:
	ld.global.nc.u8 	%rs260, [%rd10+1];
	cvt.u16.u8 	%rs261, %rs260;
	st.global.u8 	[%rd6], %rs261;
	add.s32 	%r317, %r17, 1;
	mov.u32 	%r316, %r63;
	bra.uni 	$L__BB2_245;
$L__BB2_150:
	add.s32 	%r72, %r316, 2;
	setp.ge.s32 	%p72, %r72, %r4;
	mov.u32 	%r317, %r17;
	@%p72 bra 	$L__BB2_245;
	ld.global.nc.u8 	%rs114, [%rd10+1];
	cvt.u16.u8 	%rs5, %rs114;
	ld.global.nc.u8 	%rs115, [%rd10+2];
	cvt.u16.u8 	%rs6, %rs115;
	add.s32 	%r180, %r17, -1;
	and.b32  	%r73, %r17, 3;
	setp.lt.u32 	%p73, %r180, 3;
	mov.b32 	%r313, 0;
	@%p73 bra 	$L__BB2_162;
	and.b32  	%r313, %r17, 2147483644;
	mov.b32 	%r281, 0;
$L__BB2_153:
	cvt.u64.u32 	%rd71, %r281;
	add.s64 	%rd20, %rd6, %rd71;
	ld.global.u8 	%rs116, [%rd20];
	and.b16  	%rs117, %rs5, 255;
	setp.ne.s16 	%p74, %rs116, %rs117;
	@%p74 bra 	$L__BB2_155;
	st.global.u8 	[%rd20], %rs6;
$L__BB2_155:
	ld.global.u8 	%rs118, [%rd20+1];
	setp.ne.s16 	%p75, %rs118, %rs117;
	@%p75 bra 	$L__BB2_157;
	st.global.u8 	[%rd20+1], %rs6;
$L__BB2_157:
	ld.global.u8 	%rs120, [%rd20+2];
	setp.ne.s16 	%p76, %rs120, %rs117;
	@%p76 bra 	$L__BB2_159;
	st.global.u8 	[%rd20+2], %rs6;
$L__BB2_159:
	ld.global.u8 	%rs122, [%rd20+3];
	setp.ne.s16 	%p77, %rs122, %rs117;
	@%p77 bra 	$L__BB2_161;
	st.global.u8 	[%rd20+3], %rs6;
$L__BB2_161:
	add.s32 	%r281, %r281, 4;
	setp.eq.s32 	%p78, %r281, %r313;
	@%p78 bra 	$L__BB2_162;
	bra.uni 	$L__BB2_153;
$L__BB2_162:
	setp.eq.s32 	%p79, %r73, 0;
	mov.u32 	%r316, %r72;
	mov.u32 	%r317, %r17;
	@%p79 bra 	$L__BB2_245;
	cvt.u64.u32 	%rd72, %r313;
	add.s64 	%rd35, %rd6, %rd72;
	ld.global.u8 	%rs124, [%rd35];
	and.b16  	%rs125, %rs5, 255;
	setp.ne.s16 	%p80, %rs124, %rs125;
	@%p80 bra 	$L__BB2_165;
	st.global.u8 	[%rd35], %rs6;
$L__BB2_165:
	setp.eq.s32 	%p81, %r73, 1;
	mov.u32 	%r316, %r72;
	mov.u32 	%r317, %r17;
	@%p81 bra 	$L__BB2_245;
	ld.global.u8 	%rs126, [%rd35+1];
	setp.ne.s16 	%p82, %rs126, %rs125;
	@%p82 bra 	$L__BB2_168;
	st.global.u8 	[%rd35+1], %rs6;
$L__BB2_168:
	setp.eq.s32 	%p83, %r73, 2;
	mov.u32 	%r316, %r72;
	mov.u32 	%r317, %r17;
	@%p83 bra 	$L__BB2_245;
	ld.global.u8 	%rs128, [%rd35+2];
	setp.ne.s16 	%p84, %rs128, %rs125;
	mov.u32 	%r316, %r72;
	mov.u32 	%r317, %r17;
	@%p84 bra 	$L__BB2_245;
	st.global.u8 	[%rd35+2], %rs6;
	mov.u32 	%r316, %r72;
	mov.u32 	%r317, %r17;
	bra.uni 	$L__BB2_245;
$L__BB2_171:
	add.s32 	%r77, %r316, 1;
	setp.ge.s32 	%p180, %r77, %r4;
	mov.u32 	%r317, %r17;
	@%p180 bra 	$L__BB2_245;
	ld.global.nc.u8 	%rs320, [%rd10+1];
	cvt.u16.u8 	%rs7, %rs320;
	add.s32 	%r247, %r17, -1;
	and.b32  	%r78, %r17, 3;
	setp.lt.u32 	%p181, %r247, 3;
	mov.b32 	%r304, 0;
	mov.u32 	%r317, %r304;
	@%p181 bra 	$L__BB2_183;
	and.b32  	%r304, %r17, 2147483644;
	mov.b32 	%r282, 0;
	mov.u32 	%r317, %r282;
$L__BB2_174:
	cvt.u64.u32 	%rd164, %r282;
	add.s64 	%rd21, %rd6, %rd164;
	ld.global.u8 	%rs8, [%rd21];
	and.b16  	%rs321, %rs7, 255;
	setp.eq.s16 	%p182, %rs8, %rs321;
	@%p182 bra 	$L__BB2_176;
	add.s32 	%r82, %r317, 1;
	cvt.s64.s32 	%rd165, %r317;
	add.s64 	%rd166, %rd6, %rd165;
	st.global.u8 	[%rd166], %rs8;
	mov.u32 	%r317, %r82;
$L__BB2_176:
	ld.global.u8 	%rs9, [%rd21+1];
	setp.eq.s16 	%p183, %rs9, %rs321;
	@%p183 bra 	$L__BB2_178;
	add.s32 	%r84, %r317, 1;
	cvt.s64.s32 	%rd167, %r317;
	add.s64 	%rd168, %rd6, %rd167;
	st.global.u8 	[%rd168], %rs9;
	mov.u32 	%r317, %r84;
$L__BB2_178:
	ld.global.u8 	%rs10, [%rd21+2];
	setp.eq.s16 	%p184, %rs10, %rs321;
	@%p184 bra 	$L__BB2_180;
	add.s32 	%r86, %r317, 1;
	cvt.s64.s32 	%rd169, %r317;
	add.s64 	%rd170, %rd6, %rd169;
	st.global.u8 	[%rd170], %rs10;
	mov.u32 	%r317, %r86;
$L__BB2_180:
	ld.global.u8 	%rs11, [%rd21+3];
	setp.eq.s16 	%p185, %rs11, %rs321;
	@%p185 bra 	$L__BB2_182;
	add.s32 	%r88, %r317, 1;
	cvt.s64.s32 	%rd171, %r317;
	add.s64 	%rd172, %rd6, %rd171;
	st.global.u8 	[%rd172], %rs11;
	mov.u32 	%r317, %r88;
$L__BB2_182:
	add.s32 	%r282, %r282, 4;
	setp.eq.s32 	%p186, %r282, %r304;
	@%p186 bra 	$L__BB2_183;
	bra.uni 	$L__BB2_174;
$L__BB2_183:
	setp.eq.s32 	%p187, %r78, 0;
	mov.u32 	%r316, %r77;
	@%p187 bra 	$L__BB2_245;
	cvt.u64.u32 	%rd173, %r304;
	add.s64 	%rd28, %rd6, %rd173;
	ld.global.u8 	%rs19, [%rd28];
	and.b16  	%rs325, %rs7, 255;
	setp.eq.s16 	%p188, %rs19, %rs325;
	@%p188 bra 	$L__BB2_186;
	add.s32 	%r140, %r317, 1;
	cvt.s64.s32 	%rd174, %r317;
	add.s64 	%rd175, %rd6, %rd174;
	st.global.u8 	[%rd175], %rs19;
	mov.u32 	%r317, %r140;
$L__BB2_186:
	setp.eq.s32 	%p189, %r78, 1;
	mov.u32 	%r316, %r77;
	@%p189 bra 	$L__BB2_245;
	ld.global.u8 	%rs20, [%rd28+1];
	setp.eq.s16 	%p190, %rs20, %rs325;
	@%p190 bra 	$L__BB2_189;
	add.s32 	%r142, %r317, 1;
	cvt.s64.s32 	%rd176, %r317;
	add.s64 	%rd177, %rd6, %rd176;
	st.global.u8 	[%rd177], %rs20;
	mov.u32 	%r317, %r142;
$L__BB2_189:
	setp.eq.s32 	%p191, %r78, 2;
	mov.u32 	%r316, %r77;
	@%p191 bra 	$L__BB2_245;
	ld.global.u8 	%rs21, [%rd28+2];
	setp.eq.s16 	%p192, %rs21, %rs325;
	mov.u32 	%r316, %r77;
	@%p192 bra 	$L__BB2_245;
	add.s32 	%r144, %r317, 1;
	cvt.s64.s32 	%rd178, %r317;
	add.s64 	%rd179, %rd6, %rd178;
	st.global.u8 	[%rd179], %rs21;
	mov.u32 	%r316, %r77;
	mov.u32 	%r317, %r144;
	bra.uni 	$L__BB2_245;
$L__BB2_192:
	add.s32 	%r317, %r17, -1;
	bra.uni 	$L__BB2_245;
$L__BB2_193:
	ld.global.u8 	%rs12, [%rd6];
	setp.eq.s32 	%p193, %r16, 0;
	@%p193 bra 	$L__BB2_201;
	and.b32  	%r94, %r16, 3;
	setp.lt.u32 	%p194, %r16, 4;
	mov.b32 	%r290, 0;
	@%p194 bra 	$L__BB2_197;
	and.b32  	%r290, %r16, 2147483644;
	mov.b32 	%r289, 0;
$L__BB2_196:
	cvt.u64.u32 	%rd180, %r289;
	add.s64 	%rd181, %rd6, %rd180;
	ld.global.u8 	%rs328, [%rd181+1];
	st.global.u8 	[%rd181], %rs328;
	ld.global.u8 	%rs329, [%rd181+2];
	st.global.u8 	[%rd181+1], %rs329;
	ld.global.u8 	%rs330, [%rd181+3];
	st.global.u8 	[%rd181+2], %rs330;
	add.s32 	%r289, %r289, 4;
	ld.global.u8 	%rs331, [%rd181+4];
	st.global.u8 	[%rd181+3], %rs331;
	setp.ne.s32 	%p195, %r289, %r290;
	@%p195 bra 	$L__BB2_196;
$L__BB2_197:
	setp.eq.s32 	%p196, %r94, 0;
	@%p196 bra 	$L__BB2_201;
	cvt.u64.u32 	%rd182, %r290;
	add.s64 	%rd22, %rd6, %rd182;
	ld.global.u8 	%rs332, [%rd22+1];
	st.global.u8 	[%rd22], %rs332;
	setp.eq.s32 	%p197, %r94, 1;
	@%p197 bra 	$L__BB2_201;
	ld.global.u8 	%rs333, [%rd22+2];
	st.global.u8 	[%rd22+1], %rs333;
	setp.eq.s32 	%p198, %r94, 2;
	@%p198 bra 	$L__BB2_201;
	ld.global.u8 	%rs334, [%rd22+3];
	st.global.u8 	[%rd22+2], %rs334;
$L__BB2_201:
	cvt.u64.u32 	%rd183, %r16;
	add.s64 	%rd184, %rd6, %rd183;
	st.global.u8 	[%rd184], %rs12;
	mov.u32 	%r317, %r17;
	bra.uni 	$L__BB2_245;
$L__BB2_202:
	cvt.u64.u32 	%rd191, %r16;
	add.s64 	%rd192, %rd6, %rd191;
	ld.global.u8 	%rs13, [%rd192];
	setp.lt.u32 	%p210, %r17, 2;
	@%p210 bra 	$L__BB2_209;
	add.s32 	%r99, %r17, -2;
	and.b32  	%r100, %r17, 3;
	setp.eq.s32 	%p211, %r100, 1;
	mov.u32 	%r291, %r17;
	@%p211 bra 	$L__BB2_207;
	add.s32 	%r291, %r17, -1;
	cvt.u64.u32 	%rd193, %r99;
	add.s64 	%rd23, %rd6, %rd193;
	ld.global.u8 	%rs347, [%rd23];
	cvt.u64.u32 	%rd194, %r291;
	add.s64 	%rd195, %rd6, %rd194;
	st.global.u8 	[%rd195], %rs347;
	setp.eq.s32 	%p212, %r100, 2;
	@%p212 bra 	$L__BB2_207;
	add.s32 	%r102, %r17, -3;
	cvt.u64.u32 	%rd196, %r102;
	add.s64 	%rd24, %rd6, %rd196;
	ld.global.u8 	%rs348, [%rd24];
	st.global.u8 	[%rd23], %rs348;
	setp.eq.s32 	%p213, %r100, 3;
	mov.u32 	%r291, %r99;
	@%p213 bra 	$L__BB2_207;
	add.s32 	%r257, %r17, -4;
	cvt.u64.u32 	%rd197, %r257;
	add.s64 	%rd198, %rd6, %rd197;
	ld.global.u8 	%rs349, [%rd198];
	st.global.u8 	[%rd24], %rs349;
	mov.u32 	%r291, %r102;
$L__BB2_207:
	setp.lt.u32 	%p214, %r99, 3;
	@%p214 bra 	$L__BB2_209;
$L__BB2_208:
	add.s32 	%r258, %r291, -1;
	add.s32 	%r259, %r291, -2;
	cvt.u64.u32 	%rd199, %r259;
	add.s64 	%rd200, %rd6, %rd199;
	ld.global.u8 	%rs350, [%rd200];
	cvt.u64.u32 	%rd201, %r258;
	add.s64 	%rd202, %rd6, %rd201;
	st.global.u8 	[%rd202], %rs350;
	add.s32 	%r260, %r291, -3;
	cvt.u64.u32 	%rd203, %r260;
	add.s64 	%rd204, %rd6, %rd203;
	ld.global.u8 	%rs351, [%rd204];
	st.global.u8 	[%rd200], %rs351;
	add.s32 	%r105, %r291, -4;
	cvt.u64.u32 	%rd205, %r105;
	add.s64 	%rd206, %rd6, %rd205;
	ld.global.u8 	%rs352, [%rd206];
	st.global.u8 	[%rd204], %rs352;
	add.s32 	%r261, %r291, -5;
	cvt.u64.u32 	%rd207, %r261;
	add.s64 	%rd208, %rd6, %rd207;
	ld.global.u8 	%rs353, [%rd208];
	st.global.u8 	[%rd206], %rs353;
	setp.gt.u32 	%p215, %r291, 5;
	mov.u32 	%r291, %r105;
	@%p215 bra 	$L__BB2_208;
$L__BB2_209:
	st.global.u8 	[%rd6], %rs13;
	mov.u32 	%r317, %r17;
	bra.uni 	$L__BB2_245;
$L__BB2_210:
	add.s32 	%r106, %r316, 1;
	setp.ge.s32 	%p159, %r106, %r4;
	mov.u32 	%r317, %r17;
	@%p159 bra 	$L__BB2_245;
	ld.global.nc.u8 	%rs269, [%rd10+1];
	cvt.u16.u8 	%rs270, %rs269;
	cvt.s16.s8 	%rs14, %rs270;
	cvt.u32.u16 	%r235, %rs270;
	cvt.s32.s8 	%r236, %r235;
	add.s32 	%r237, %r236, -48;
	setp.lt.s16 	%p160, %rs14, 48;
	setp.ge.s32 	%p161, %r237, %r17;
	or.pred  	%p162, %p160, %p161;
	mov.u32 	%r316, %r106;
	mov.u32 	%r317, %r17;
	@%p162 bra 	$L__BB2_245;
	cvt.s64.s16 	%rd156, %rs14;
	add.s64 	%rd25, %rd6, %rd156;
	ld.global.u8 	%rs15, [%rd25+-48];
	add.s16 	%rs272, %rs15, -91;
	and.b16  	%rs273, %rs272, 255;
	setp.lt.u16 	%p163, %rs273, 230;
	@%p163 bra 	$L__BB2_214;
	add.s16 	%rs274, %rs15, 32;
	st.global.u8 	[%rd25+-48], %rs274;
	mov.u32 	%r316, %r106;
	mov.u32 	%r317, %r17;
	bra.uni 	$L__BB2_245;
$L__BB2_214:
	add.s16 	%rs275, %rs15, -123;
	and.b16  	%rs276, %rs275, 255;
	setp.lt.u16 	%p164, %rs276, 230;
	mov.u32 	%r316, %r106;
	mov.u32 	%r317, %r17;
	@%p164 bra 	$L__BB2_245;
	add.s16 	%rs277, %rs15, -32;
	st.global.u8 	[%rd25+-48], %rs277;
	mov.u32 	%r316, %r106;
	mov.u32 	%r317, %r17;
	bra.uni 	$L__BB2_245;
$L__BB2_216:
	add.s32 	%r107, %r316, 1;
	setp.ge.s32 	%p97, %r107, %r4;
	mov.u32 	%r317, %r17;
	@%p97 bra 	$L__BB2_245;
	ld.global.nc.u8 	%rs151, [%rd10+1];
	cvt.u16.u8 	%rs16, %rs151;
	add.s16 	%rs152, %rs16, -49;
	and.b16  	%rs153, %rs152, 255;
	setp.gt.u16 	%p98, %rs153, 8;
	mov.u32 	%r316, %r107;
	mov.u32 	%r317, %r17;
	@%p98 bra 	$L__BB2_245;
	add.s16 	%rs154, %rs16, -47;
	cvt.u32.u16 	%r200, %rs154;
	and.b32  	%r108, %r200, 255;
	mul.lo.s32 	%r201, %r17, %r108;
	setp.gt.s32 	%p99, %r201, 255;
	mov.u32 	%r316, %r107;
	mov.u32 	%r317, %r17;
	@%p99 bra 	$L__BB2_245;
	add.s32 	%r109, %r17, -1;
	and.b32  	%r110, %r17, 3;
	and.b32  	%r111, %r17, 2147483644;
	add.s32 	%r112, %r108, -2;
	mov.b32 	%r294, 0;
	mov.u32 	%r317, %r17;
$L__BB2_220:
	mov.u32 	%r114, %r294;
	setp.lt.u32 	%p100, %r109, 3;
	mov.b32 	%r299, 0;
	@%p100 bra 	$L__BB2_223;
	mov.b32 	%r296, 0;
$L__BB2_222:
	cvt.u64.u32 	%rd107, %r296;
	add.s64 	%rd108, %rd6, %rd107;
	ld.global.u8 	%rs155, [%rd108];
	cvt.s64.s32 	%rd109, %r317;
	add.s64 	%rd110, %rd6, %rd109;
	st.global.u8 	[%rd110], %rs155;
	ld.global.u8 	%rs156, [%rd108+1];
	st.global.u8 	[%rd110+1], %rs156;
	ld.global.u8 	%rs157, [%rd108+2];
	st.global.u8 	[%rd110+2], %rs157;
	ld.global.u8 	%rs158, [%rd108+3];
	add.s32 	%r317, %r317, 4;
	st.global.u8 	[%rd110+3], %rs158;
	add.s32 	%r296, %r296, 4;
	setp.ne.s32 	%p101, %r296, %r111;
	mov.u32 	%r299, %r111;
	@%p101 bra 	$L__BB2_222;
$L__BB2_223:
	mov.u32 	%r120, %r317;
	setp.eq.s32 	%p102, %r110, 0;
	@%p102 bra 	$L__BB2_227;
	setp.eq.s32 	%p103, %r110, 1;
	cvt.u64.u32 	%rd111, %r299;
	add.s64 	%rd26, %rd6, %rd111;
	ld.global.u8 	%rs159, [%rd26];
	add.s32 	%r317, %r120, 1;
	cvt.s64.s32 	%rd112, %r120;
	add.s64 	%rd27, %rd6, %rd112;
	st.global.u8 	[%rd27], %rs159;
	@%p103 bra 	$L__BB2_227;
	setp.eq.s32 	%p104, %r110, 2;
	ld.global.u8 	%rs160, [%rd26+1];
	add.s32 	%r317, %r120, 2;
	st.global.u8 	[%rd27+1], %rs160;
	@%p104 bra 	$L__BB2_227;
	ld.global.u8 	%rs161, [%rd26+2];
	add.s32 	%r317, %r120, 3;
	st.global.u8 	[%rd27+2], %rs161;
$L__BB2_227:
	add.s32 	%r294, %r114, 1;
	setp.eq.s32 	%p105, %r114, %r112;
	mov.u32 	%r316, %r107;
	@%p105 bra 	$L__BB2_245;
	bra.uni 	$L__BB2_220;
$L__BB2_228:
	setp.lt.u32 	%p165, %r17, 2;
	mov.b32 	%r317, 1;
	@%p165 bra 	$L__BB2_245;
	add.s32 	%r239, %r17, -2;
	cvt.u64.u32 	%rd157, %r239;
	add.s64 	%rd158, %rd6, %rd157;
	ld.global.u8 	%rs278, [%rd158];
	cvt.u64.u32 	%rd159, %r16;
	add.s64 	%rd160, %rd6, %rd159;
	ld.global.u8 	%rs279, [%rd160];
	st.global.u8 	[%rd158], %rs279;
	st.global.u8 	[%rd160], %rs278;
	mov.u32 	%r317, %r17;
	bra.uni 	$L__BB2_245;
$L__BB2_230:
	add.s32 	%r136, %r316, 1;
	setp.ge.s32 	%p199, %r136, %r4;
	mov.u32 	%r317, %r17;
	@%p199 bra 	$L__BB2_245;
	ld.global.nc.u8 	%rs335, [%rd10+1];
	cvt.u16.u8 	%rs336, %rs335;
	cvt.s16.s8 	%rs18, %rs336;
	cvt.u32.u16 	%r251, %rs336;
	cvt.s32.s8 	%r252, %r251;
	add.s32 	%r253, %r252, -48;
	setp.lt.s16 	%p200, %rs18, 48;
	setp.ge.s32 	%p201, %r253, %r17;
	or.pred  	%p202, %p200, %p201;
	mov.u32 	%r316, %r136;
	mov.u32 	%r317, %r17;
	@%p202 bra 	$L__BB2_245;
	cvt.s64.s16 	%rd185, %rs18;
	add.s64 	%rd186, %rd6, %rd185;
	ld.global.u8 	%rs338, [%rd186+-48];
	add.s16 	%rs339, %rs338, -1;
	st.global.u8 	[%rd186+-48], %rs339;
	mov.u32 	%r316, %r136;
	mov.u32 	%r317, %r17;
	bra.uni 	$L__BB2_245;
$L__BB2_233:
	add.s16 	%rs99, %rs22, -123;
	and.b16  	%rs100, %rs99, 255;
	setp.lt.u16 	%p65, %rs100, 230;
	@%p65 bra 	$L__BB2_235;
	add.s16 	%rs101, %rs22, -32;
	st.global.u8 	[%rd36], %rs101;
$L__BB2_235:
	setp.eq.s32 	%p66, %r22, 1;
	mov.u32 	%r317, %r17;
	@%p66 bra 	$L__BB2_245;
	ld.global.u8 	%rs23, [%rd36+1];
	add.s16 	%rs102, %rs23, -91;
	and.b16  	%rs103, %rs102, 255;
	setp.lt.u16 	%p67, %rs103, 230;
	@%p67 bra 	$L__BB2_238;
	add.s16 	%rs104, %rs23, 32;
	st.global.u8 	[%rd36+1], %rs104;
	bra.uni 	$L__BB2_240;
$L__BB2_238:
	add.s16 	%rs105, %rs23, -123;
	and.b16  	%rs106, %rs105, 255;
	setp.lt.u16 	%p68, %rs106, 230;
	@%p68 bra 	$L__BB2_240;
	add.s16 	%rs107, %rs23, -32;
	st.global.u8 	[%rd36+1], %rs107;
$L__BB2_240:
	setp.eq.s32 	%p69, %r22, 2;
	mov.u32 	%r317, %r17;
	@%p69 bra 	$L__BB2_245;
	ld.global.u8 	%rs24, [%rd36+2];
	add.s16 	%rs108, %rs24, -91;
	and.b16  	%rs109, %rs108, 255;
	setp.lt.u16 	%p70, %rs109, 230;
	@%p70 bra 	$L__BB2_243;
	add.s16 	%rs110, %rs24, 32;
	st.global.u8 	[%rd36+2], %rs110;
	mov.u32 	%r317, %r17;
	bra.uni 	$L__BB2_245;
$L__BB2_243:
	add.s16 	%rs111, %rs24, -123;
	and.b16  	%rs112, %rs111, 255;
	setp.lt.u16 	%p71, %rs112, 230;
	mov.u32 	%r317, %r17;
	@%p71 bra 	$L__BB2_245;
	add.s16 	%rs113, %rs24, -32;
	st.global.u8 	[%rd36+2], %rs113;
	mov.u32 	%r317, %r17;
$L__BB2_245:
	add.s32 	%r316, %r316, 1;
	setp.lt.s32 	%p216, %r316, %r4;
	add.s32 	%r16, %r317, -1;
	setp.lt.u32 	%p217, %r16, 255;
	and.pred  	%p218, %p216, %p217;
	@%p218 bra 	$L__BB2_11;
$L__BB2_246:
	cvta.to.global.u64 	%rd209, %rd43;
	shl.b64 	%rd210, %rd3, 2;
	add.s64 	%rd211, %rd209, %rd210;
	st.global.u32 	[%rd211], %r317;
$L__BB2_247:
	ret;

}


// ===== COMPILED SASS (sm_100) =====

	.target	sm_100

	.elftype	@"ET_EXEC"


//--------------------- .note.nv.tkinfo           --------------------------
	.section	.note.nv.tkinfo,"",@"SHT_NOTE"
	.sectionflags	@"SHF_NOTE_NV_TKINFO"
	.tkinfo
        /*0018*/ 	.word	0x00000002
        /*0030*/ 	.string	""
        /*0030*/ 	.string	"ptxas"
        /*0030*/ 	.string	"Cuda compilation tools, release 13.0, V13.0.88"
        /*0030*/ 	.string	"Build cuda_13.0.r13.0/compiler.36424714_0"
        /*0030*/ 	.string	"-arch sm_100 -m 64 "



//--------------------- .note.nv.cuinfo           --------------------------
	.section	.note.nv.cuinfo,"",@"SHT_NOTE"
	.sectionflags	@"SHF_NOTE_NV_CUINFO"
        /*0018*/ 	.short	0x0002
        /*001a*/ 	.short	0x0064
        /*001c*/ 	.short	0x0082
	.zero		2


//--------------------- .nv.info                  --------------------------
	.section	.nv.info,"",@"SHT_CUDA_INFO"
	.align	4


	//----- nvinfo : EIATTR_REGCOUNT
	.align		4
        /*0000*/ 	.byte	0x04, 0x2f
        /*0002*/ 	.short	(.L_1 - .L_0)
	.align		4
.L_0:
        /*0004*/ 	.word	index@(_ZN8collider3gpu18apply_rules_kernelEPKcPKjS4_S2_S4_S4_S4_S4_PcS4_Pjm)
        /*0008*/ 	.word	0x00000020


	//----- nvinfo : EIATTR_FRAME_SIZE
	.align		4
.L_1:
        /*000c*/ 	.byte	0x04, 0x11
        /*000e*/ 	.short	(.L_3 - .L_2)
	.align		4
.L_2:
        /*0010*/ 	.word	index@(_ZN8collider3gpu18apply_rules_kernelEPKcPKjS4_S2_S4_S4_S4_S4_PcS4_Pjm)
        /*0014*/ 	.word	0x00000000


	//----- nvinfo : EIATTR_REGCOUNT
	.align		4
.L_3:
        /*0018*/ 	.byte	0x04, 0x2f
        /*001a*/ 	.short	(.L_5 - .L_4)
	.align		4
.L_4:
        /*001c*/ 	.word	index@(_ZN8collider3gpu24apply_single_rule_kernelEPKcPKjS4_S2_iPcPjm)
        /*0020*/ 	.word	0x00000020


	//----- nvinfo : EIATTR_FRAME_SIZE
	.align		4
.L_5:
        /*0024*/ 	.byte	0x04, 0x11
        /*0026*/ 	.short	(.L_7 - .L_6)
	.align		4
.L_6:
        /*0028*/ 	.word	index@(_ZN8collider3gpu24apply_single_rule_kernelEPKcPKjS4_S2_iPcPjm)
        /*002c*/ 	.word	0x00000000


	//----- nvinfo : EIATTR_REGCOUNT
	.align		4
.L_7:
        /*0030*/ 	.byte	0x04, 0x2f
        /*0032*/ 	.short	(.L_9 - .L_8)
	.align		4
.L_8:
        /*0034*/ 	.word	index@(_ZN8collider3gpu32apply_rules_cross_product_kernelEPKcPKjS4_jS2_S4_S4_jPcPjm)
        /*0038*/ 	.word	0x00000020


	//----- nvinfo : EIATTR_FRAME_SIZE
	.align		4
.L_9:
        /*003c*/ 	.byte	0x04, 0x11
        /*003e*/ 	.short	(.L_11 - .L_10)
	.align		4
.L_10:
        /*0040*/ 	.word	index@(_ZN8collider3gpu32apply_rules_cross_product_kernelEPKcPKjS4_jS2_S4_S4_jPcPjm)
        /*0044*/ 	.word	0x00000000


	//----- nvinfo : EIATTR_MIN_STACK_SIZE
	.align		4
.L_11:
        /*0048*/ 	.byte	0x04, 0x12
        /*004a*/ 	.short	(.L_13 - .L_12)
	.align		4
.L_12:
        /*004c*/ 	.word	index@(_ZN8collider3gpu32apply_rules_cross_product_kernelEPKcPKjS4_jS2_S4_S4_jPcPjm)
        /*0050*/ 	.word	0x00000000


	//----- nvinfo : EIATTR_MIN_STACK_SIZE
	.align		4
.L_13:
        /*0054*/ 	.byte	0x04, 0x12
        /*0056*/ 	.short	(.L_15 - .L_14)
	.align		4
.L_14:
        /*0058*/ 	.word	index@(_ZN8collider3gpu24apply_single_rule_kernelEPKcPKjS4_S2_iPcPjm)
        /*005c*/ 	.word	0x00000000


	//----- nvinfo : EIATTR_MIN_STACK_SIZE
	.align		4
.L_15:
        /*0060*/ 	.byte	0x04, 0x12
        /*0062*/ 	.short	(.L_17 - .L_16)
	.align		4
.L_16:
        /*0064*/ 	.word	index@(_ZN8collider3gpu18apply_rules_kernelEPKcPKjS4_S2_S4_S4_S4_S4_PcS4_Pjm)
        /*0068*/ 	.word	0x00000000
.L_17:


//--------------------- .nv.compat                --------------------------
	.section	.nv.compat,"",@"SHT_CUDA_COMPAT_INFO"
	.align	4
        /*0000*/ 	.byte	0x02, 0x09, 0x00, 0x00, 0x02, 0x02, 0x01, 0x00, 0x02, 0x05, 0x05, 0x00, 0x03, 0x07, 0x01, 0x01
        /*0010*/ 	.byte	0x02, 0x03, 0x00, 0x00, 0x02, 0x06, 0x01, 0x00, 0x04, 0x0b, 0x08, 0x00, 0x09, 0x00, 0x00, 0x00
        /*0020*/ 	.byte	0x00, 0x00, 0x00, 0x00


//--------------------- .nv.info._ZN8collider3gpu32apply_rules_cross_product_kernelEPKcPKjS4_jS2_S4_S4_jPcPjm --------------------------
	.section	.nv.info._ZN8collider3gpu32apply_rules_cross_product_kernelEPKcPKjS4_jS2_S4_S4_jPcPjm,"",@"SHT_CUDA_INFO"
	.sectionflags	@""
	.align	4


	//----- nvinfo : EIATTR_CUDA_API_VERSION
	.align		4
        /*0000*/ 	.byte	0x04, 0x37
        /*0002*/ 	.short	(.L_19 - .L_18)
.L_18:
        /*0004*/ 	.word	0x00000082


	//----- nvinfo : EIATTR_KPARAM_INFO
	.align		4
.L_19:
        /*0008*/ 	.byte	0x04, 0x17
        /*000a*/ 	.short	(.L_21 - .L_20)
.L_20:
        /*000c*/ 	.word	0x00000000
        /*0010*/ 	.short	0x000a
        /*0012*/ 	.short	0x0050
        /*0014*/ 	.byte	0x00, 0xf0, 0x21, 0x00


	//----- nvinfo : EIATTR_KPARAM_INFO
	.align		4
.L_21:
        /*0018*/ 	.byte	0x04, 0x17
        /*001a*/ 	.short	(.L_23 - .L_22)
.L_22:
        /*001c*/ 	.word	0x00000000
        /*0020*/ 	.short	0x0009
        /*0022*/ 	.short	0x0048
        /*0024*/ 	.byte	0x00, 0xf5, 0x21, 0x00


	//----- nvinfo : EIATTR_KPARAM_INFO
	.align		4
.L_23:
        /*0028*/ 	.byte	0x04, 0x17
        /*002a*/ 	.short	(.L_25 - .L_24)
.L_24:
        /*002c*/ 	.word	0x00000000
        /*0030*/ 	.short	0x0008
        /*0032*/ 	.short	0x0040
        /*0034*/ 	.byte	0x00, 0xf5, 0x21, 0x00


	//----- nvinfo : EIATTR_KPARAM_INFO
	.align		4
.L_25:
        /*0038*/ 	.byte	0x04, 0x17
        /*003a*/ 	.short	(.L_27 - .L_26)
.L_26:
        /*003c*/ 	.word	0x00000000
        /*0040*/ 	.short	0x0007
        /*0042*/ 	.short	0x0038
        /*0044*/ 	.byte	0x00, 0xf0, 0x11, 0x00


	//----- nvinfo : EIATTR_KPARAM_INFO
	.align		4
.L_27:
        /*0048*/ 	.byte	0x04, 0x17
        /*004a*/ 	.short	(.L_29 - .L_28)
.L_28:
        /*004c*/ 	.word	0x00000000
        /*0050*/ 	.short	0x0006
        /*0052*/ 	.short	0x0030
        /*0054*/ 	.byte	0x00, 0xf5, 0x21, 0x00


	//----- nvinfo : EIATTR_KPARAM_INFO
	.align		4
.L_29:
        /*0058*/ 	.byte	0x04, 0x17
        /*005a*/ 	.short	(.L_31 - .L_30)
.L_30:
        /*005c*/ 	.word	0x00000000
        /*0060*/ 	.short	0x0005
        /*0062*/ 	.short	0x0028
        /*0064*/ 	.byte	0x00, 0xf5, 0x21, 0x00


	//----- nvinfo : EIATTR_KPARAM_INFO
	.align		4
.L_31:
        /*0068*/ 	.byte	0x04, 0x17
        /*006a*/ 	.short	(.L_33 - .L_32)
.L_32:
        /*006c*/ 	.word	0x00000000
        /*0070*/ 	.short	0x0004
        /*0072*/ 	.short	0x0020
        /*0074*/ 	.byte	0x00, 0xf5, 0x21, 0x00


	//----- nvinfo : EIATTR_KPARAM_INFO
	.align		4
.L_33:
        /*0078*/ 	.byte	0x04, 0x17
        /*007a*/ 	.short	(.L_35 - .L_34)
.L_34:
        /*007c*/ 	.word	0x00000000
        /*0080*/ 	.short	0x0003
        /*0082*/ 	.short	0x0018
        /*0084*/ 	.byte	0x00, 0xf0, 0x11, 0x00


	//----- nvinfo : EIATTR_KPARAM_INFO
	.align		4
.L_35:
        /*0088*/ 	.byte	0x04, 0x17
        /*008a*/ 	.short	(.L_37 - .L_36)
.L_36:
        /*008c*/ 	.word	0x00000000
        /*0090*/ 	.short	0x0002
        /*0092*/ 	.short	0x0010
        /*0094*/ 	.byte	0x00, 0xf5, 0x21, 0x00


	//----- nvinfo : EIATTR_KPARAM_INFO
	.align		4
.L_37:
        /*0098*/ 	.byte	0x04, 0x17
        /*009a*/ 	.short	(.L_39 - .L_38)
.L_38:
        /*009c*/ 	.word	0x00000000
        /*00a0*/ 	.short	0x0001
        /*00a2*/ 	.short	0x0008
        /*00a4*/ 	.byte	0x00, 0xf5, 0x21, 0x00


	//----- nvinfo : EIATTR_KPARAM_INFO
	.align		4
.L_39:
        /*00a8*/ 	.byte	0x04, 0x17
        /*00aa*/ 	.short	(.L_41 - .L_40)
.L_40:
        /*00ac*/ 	.word	0x00000000
        /*00b0*/ 	.short	0x0000
        /*00b2*/ 	.short	0x0000
        /*00b4*/ 	.byte	0x00, 0xf5, 0x21, 0x00


	//----- nvinfo : EIATTR_SPARSE_MMA_MASK
	.align		4
.L_41:
        /*00b8*/ 	.byte	0x03, 0x50
        /*00ba*/ 	.short	0x0000


	//----- nvinfo : EIATTR_MAXREG_COUNT
	.align		4
        /*00bc*/ 	.byte	0x03, 0x1b
        /*00be*/ 	.short	0x00ff


	//----- nvinfo : EIATTR_MERCURY_ISA_VERSION
	.align		4
        /*00c0*/ 	.byte	0x03, 0x5f
        /*00c2*/ 	.short	0x0101


	//----- nvinfo : EIATTR_VRC_CTA_INIT_COUNT
	.align		4
        /*00c4*/ 	.byte	0x02, 0x4a
	.zero		1
	.zero		1


	//----- nvinfo : EIATTR_EXIT_INSTR_OFFSETS
	.align		4
        /*00c8*/ 	.byte	0x04, 0x1c
        /*00ca*/ 	.short	(.L_43 - .L_42)


	//   ....[0]....
.L_42:
        /*00cc*/ 	.word	0x00000080


	//   ....[1]....
        /*00d0*/ 	.word	0x000001f0


	//   ....[2]....
        /*00d4*/ 	.word	0x00006360


	//----- nvinfo : EIATTR_CRS_STACK_SIZE
	.align		4
.L_43:
        /*00d8*/ 	.byte	0x04, 0x1e
        /*00da*/ 	.short	(.L_45 - .L_44)
.L_44:
        /*00dc*/ 	.word	0x00000000


	//----- nvinfo : EIATTR_CBANK_PARAM_SIZE
	.align		4
.L_45:
        /*00e0*/ 	.byte	0x03, 0x19
        /*00e2*/ 	.short	0x0058


	//----- nvinfo : EIATTR_PARAM_CBANK
	.align		4
        /*00e4*/ 	.byte	0x04, 0x0a
        /*00e6*/ 	.short	(.L_47 - .L_46)
	.align		4
.L_46:
        /*00e8*/ 	.word	index@(.nv.constant0._ZN8collider3gpu32apply_rules_cross_product_kernelEPKcPKjS4_jS2_S4_S4_jPcPjm)
        /*00ec*/ 	.short	0x0380
        /*00ee*/ 	.short	0x0058


	//----- nvinfo : EIATTR_SW_WAR
	.align		4
.L_47:
        /*00f0*/ 	.byte	0x04, 0x36
        /*00f2*/ 	.short	(.L_49 - .L_48)
.L_48:
        /*00f4*/ 	.word	0x00000008
.L_49:


//--------------------- .nv.info._ZN8collider3gpu24apply_single_rule_kernelEPKcPKjS4_S2_iPcPjm --------------------------
	.section	.nv.info._ZN8collider3gpu24apply_single_rule_kernelEPKcPKjS4_S2_iPcPjm,"",@"SHT_CUDA_INFO"
	.sectionflags	@""
	.align	4


	//----- nvinfo : EIATTR_CUDA_API_VERSION
	.align		4
        /*0000*/ 	.byte	0x04, 0x37
        /*0002*/ 	.short	(.L_51 - .L_50)
.L_50:
        /*0004*/ 	.word	0x00000082


	//----- nvinfo : EIATTR_KPARAM_INFO
	.align		4
.L_51:
        /*0008*/ 	.byte	0x04, 0x17
        /*000a*/ 	.short	(.L_53 - .L_52)
.L_52:
        /*000c*/ 	.word	0x00000000
        /*0010*/ 	.short	0x0007
        /*0012*/ 	.short	0x0038
        /*0014*/ 	.byte	0x00, 0xf0, 0x21, 0x00


	//----- nvinfo : EIATTR_KPARAM_INFO
	.align		4
.L_53:
        /*0018*/ 	.byte	0x04, 0x17
        /*001a*/ 	.short	(.L_55 - .L_54)
.L_54:
        /*001c*/ 	.word	0x00000000
        /*0020*/ 	.short	0x0006
        /*0022*/ 	.short	0x0030
        /*0024*/ 	.byte	0x00, 0xf5, 0x21, 0x00


	//----- nvinfo : EIATTR_KPARAM_INFO
	.align		4
.L_55:
        /*0028*/ 	.byte	0x04, 0x17
        /*002a*/ 	.short	(.L_57 - .L_56)
.L_56:
        /*002c*/ 	.word	0x00000000
        /*0030*/ 	.short	0x0005
        /*0032*/ 	.short	0x0028
        /*0034*/ 	.byte	0x00, 0xf5, 0x21, 0x00


	//----- nvinfo : EIATTR_KPARAM_INFO
	.align		4
.L_57:
        /*0038*/ 	.byte	0x04, 0x17
        /*003a*/ 	.short	(.L_59 - .L_58)
.L_58:
        /*003c*/ 	.word	0x00000000
        /*0040*/ 	.short	0x0004
        /*0042*/ 	.short	0x0020
        /*0044*/ 	.byte	0x00, 0xf0, 0x11, 0x00


	//----- nvinfo : EIATTR_KPARAM_INFO
	.align		4
.L_59:
        /*0048*/ 	.byte	0x04, 0x17
        /*004a*/ 	.short	(.L_61 - .L_60)
.L_60:
        /*004c*/ 	.word	0x00000000
        /*0050*/ 	.short	0x0003
        /*0052*/ 	.short	0x0018
        /*0054*/ 	.byte	0x00, 0xf5, 0x21, 0x00


	//----- nvinfo : EIATTR_KPARAM_INFO
	.align		4
.L_61:
        /*0058*/ 	.byte	0x04, 0x17
        /*005a*/ 	.short	(.L_63 - .L_62)
.L_62:
        /*005c*/ 	.word	0x00000000
        /*0060*/ 	.short	0x0002
        /*0062*/ 	.short	0x0010
        /*0064*/ 	.byte	0x00, 0xf5, 0x21, 0x00


	//----- nvinfo : EIATTR_KPARAM_INFO
	.align		4
.L_63:
        /*0068*/ 	.byte	0x04, 0x17
        /*006a*/ 	.short	(.L_65 - .L_64)
.L_64:
        /*006c*/ 	.word	0x00000000
        /*0070*/ 	.short	0x0001
        /*0072*/ 	.short	0x0008
        /*0074*/ 	.byte	0x00, 0xf5, 0x21, 0x00


	//----- nvinfo : EIATTR_KPARAM_INFO
	.align		4
.L_65:
        /*0078*/ 	.byte	0x04, 0x17
        /*007a*/ 	.short	(.L_67 - .L_66)
.L_66:
        /*007c*/ 	.word	0x00000000
        /*0080*/ 	.short	0x0000
        /*0082*/ 	.short	0x0000
        /*0084*/ 	.byte	0x00, 0xf5, 0x21, 0x00


	//----- nvinfo : EIATTR_SPARSE_MMA_MASK
	.align		4
.L_67:
        /*0088*/ 	.byte	0x03, 0x50
        /*008a*/ 	.short	0x0000


	//----- nvinfo : EIATTR_MAXREG_COUNT
	.align		4
        /*008c*/ 	.byte	0x03, 0x1b
        /*008e*/ 	.short	0x00ff


	//----- nvinfo : EIATTR_MERCURY_ISA_VERSION
	.align		4
        /*0090*/ 	.byte	0x03, 0x5f
        /*0092*/ 	.short	0x0101


	//----- nvinfo : EIATTR_VRC_CTA_INIT_COUNT
	.align		4
        /*0094*/ 	.byte	0x02, 0x4a
	.zero		1
	.zero		1


	//----- nvinfo : EIATTR_EXIT_INSTR_OFFSETS
	.align		4
        /*0098*/ 	.byte	0x04, 0x1c
        /*009a*/ 	.short	(.L_69 - .L_68)


	//   ....[0]....
.L_68:
        /*009c*/ 	.word	0x00000080


	//   ....[1]....
        /*00a0*/ 	.word	0x00006230


	//----- nvinfo : EIATTR_CRS_STACK_SIZE
	.align		4
.L_69:
        /*00a4*/ 	.byte	0x04, 0x1e
        /*00a6*/ 	.short	(.L_71 - .L_70)
.L_70:
        /*00a8*/ 	.word	0x00000000


	//----- nvinfo : EIATTR_CBANK_PARAM_SIZE
	.align		4
.L_71:
        /*00ac*/ 	.byte	0x03, 0x19
        /*00ae*/ 	.short	0x0040


	//----- nvinfo : EIATTR_PARAM_CBANK
	.align		4
        /*00b0*/ 	.byte	0x04, 0x0a
        /*00b2*/ 	.short	(.L_73 - .L_72)
	.align		4
.L_72:
        /*00b4*/ 	.word	index@(.nv.constant0._ZN8collider3gpu24apply_single_rule_kernelEPKcPKjS4_S2_iPcPjm)
        /*00b8*/ 	.short	0x0380
        /*00ba*/ 	.short	0x0040


	//----- nvinfo : EIATTR_SW_WAR
	.align		4
.L_73:
        /*00bc*/ 	.byte	0x04, 0x36
        /*00be*/ 	.short	(.L_75 - .L_74)
.L_74:
        /*00c0*/ 	.word	0x00000008
.L_75:


//--------------------- .nv.info._ZN8collider3gpu18apply_rules_kernelEPKcPKjS4_S2_S4_S4_S4_S4_PcS4_Pjm --------------------------
	.section	.nv.info._ZN8collider3gpu18apply_rules_kernelEPKcPKjS4_S2_S4_S4_S4_S4_PcS4_Pjm,"",@"SHT_CUDA_INFO"
	.sectionflags	@""
	.align	4


	//----- nvinfo : EIATTR_CUDA_API_VERSION
	.align		4
        /*0000*/ 	.byte	0x04, 0x37
        /*0002*/ 	.short	(.L_77 - .L_76)
.L_76:
        /*0004*/ 	.word	0x00000082


	//----- nvinfo : EIATTR_KPARAM_INFO
	.align		4
.L_77:
        /*0008*/ 	.byte	0x04, 0x17
        /*000a*/ 	.short	(.L_79 - .L_78)
.L_78:
        /*000c*/ 	.word	0x00000000
        /*0010*/ 	.short	0x000b
        /*0012*/ 	.short	0x0058
        /*0014*/ 	.byte	0x00, 0xf0, 0x21, 0x00


	//----- nvinfo : EIATTR_KPARAM_INFO
	.align		4
.L_79:
        /*0018*/ 	.byte	0x04, 0x17
        /*001a*/ 	.short	(.L_81 - .L_80)
.L_80:
        /*001c*/ 	.word	0x00000000
        /*0020*/ 	.short	0x000a
        /*0022*/ 	.short	0x0050
        /*0024*/ 	.byte	0x00, 0xf5, 0x21, 0x00


	//----- nvinfo : EIATTR_KPARAM_INFO
	.align		4
.L_81:
        /*0028*/ 	.byte	0x04, 0x17
        /*002a*/ 	.short	(.L_83 - .L_82)
.L_82:
        /*002c*/ 	.word	0x00000000
        /*0030*/ 	.short	0x0009
        /*0032*/ 	.short	0x0048
        /*0034*/ 	.byte	0x00, 0xf5, 0x21, 0x00


	//----- nvinfo : EIATTR_KPARAM_INFO
	.align		4
.L_83:
        /*0038*/ 	.byte	0x04, 0x17
        /*003a*/ 	.short	(.L_85 - .L_84)
.L_84:
        /*003c*/ 	.word	0x00000000
        /*0040*/ 	.short	0x0008
        /*0042*/ 	.short	0x0040
        /*0044*/ 	.byte	0x00, 0xf5, 0x21, 0x00


	//----- nvinfo : EIATTR_KPARAM_INFO
	.align		4
.L_85:
        /*0048*/ 	.byte	0x04, 0x17
        /*004a*/ 	.short	(.L_87 - .L_86)
.L_86:
        /*004c*/ 	.word	0x00000000
        /*0050*/ 	.short	0x0007
        /*0052*/ 	.short	0x0038
        /*0054*/ 	.byte	0x00, 0xf5, 0x21, 0x00


	//----- nvinfo : EIATTR_KPARAM_INFO
	.align		4
.L_87:
        /*0058*/ 	.byte	0x04, 0x17
        /*005a*/ 	.short	(.L_89 - .L_88)
.L_88:
        /*005c*/ 	.word	0x00000000
        /*0060*/ 	.short	0x0006
        /*0062*/ 	.short	0x0030
        /*0064*/ 	.byte	0x00, 0xf5, 0x21, 0x00


	//----- nvinfo : EIATTR_KPARAM_INFO
	.align		4
.L_89:
        /*0068*/ 	.byte	0x04, 0x17
        /*006a*/ 	.short	(.L_91 - .L_90)
.L_90:
        /*006c*/ 	.word	0x00000000
        /*0070*/ 	.short	0x0005
        /*0072*/ 	.short	0x0028
        /*0074*/ 	.byte	0x00, 0xf5, 0x21, 0x00


	//----- nvinfo : EIATTR_KPARAM_INFO
	.align		4
.L_91:
        /*0078*/ 	.byte	0x04, 0x17
        /*007a*/ 	.short	(.L_93 - .L_92)
.L_92:
        /*007c*/ 	.word	0x00000000
        /*0080*/ 	.short	0x0004
        /*0082*/ 	.short	0x0020
        /*0084*/ 	.byte	0x00, 0xf5, 0x21, 0x00


	//----- nvinfo : EIATTR_KPARAM_INFO
	.align		4
.L_93:
        /*0088*/ 	.byte	0x04, 0x17
        /*008a*/ 	.short	(.L_95 - .L_94)
.L_94:
        /*008c*/ 	.word	0x00000000
        /*0090*/ 	.short	0x0003
        /*0092*/ 	.short	0x0018
        /*0094*/ 	.byte	0x00, 0xf5, 0x21, 0x00


	//----- nvinfo : EIATTR_KPARAM_INFO
	.align		4
.L_95:
        /*0098*/ 	.byte	0x04, 0x17
        /*009a*/ 	.short	(.L_97 - .L_96)
.L_96:
        /*009c*/ 	.word	0x00000000
        /*00a0*/ 	.short	0x0002
        /*00a2*/ 	.short	0x0010
        /*00a4*/ 	.byte	0x00, 0xf5, 0x21, 0x00


	//----- nvinfo : EIATTR_KPARAM_INFO
	.align		4
.L_97:
        /*00a8*/ 	.byte	0x04, 0x17
        /*00aa*/ 	.short	(.L_99 - .L_98)
.L_98:
        /*00ac*/ 	.word	0x00000000
        /*00b0*/ 	.short	0x0001
        /*00b2*/ 	.short	0x0008
        /*00b4*/ 	.byte	0x00, 0xf5, 0x21, 0x00


	//----- nvinfo : EIATTR_KPARAM_INFO
	.align		4
.L_99:
        /*00b8*/ 	.byte	0x04, 0x17
        /*00ba*/ 	.short	(.L_101 - .L_100)
.L_100:
        /*00bc*/ 	.word	0x00000000
        /*00c0*/ 	.short	0x0000
        /*00c2*/ 	.short	0x0000
        /*00c4*/ 	.byte	0x00, 0xf5, 0x21, 0x00


	//----- nvinfo : EIATTR_SPARSE_MMA_MASK
	.align		4
.L_101:
        /*00c8*/ 	.byte	0x03, 0x50
        /*00ca*/ 	.short	0x0000


	//----- nvinfo : EIATTR_MAXREG_COUNT
	.align		4
        /*00cc*/ 	.byte	0x03, 0x1b
        /*00ce*/ 	.short	0x00ff


	//----- nvinfo : EIATTR_MERCURY_ISA_VERSION
	.align		4
        /*00d0*/ 	.byte	0x03, 0x5f
        /*00d2*/ 	.short	0x0101


	//----- nvinfo : EIATTR_VRC_CTA_INIT_COUNT
	.align		4
        /*00d4*/ 	.byte	0x02, 0x4a
	.zero		1
	.zero		1


	//----- nvinfo : EIATTR_EXIT_INSTR_OFFSETS
	.align		4
        /*00d8*/ 	.byte	0x04, 0x1c
        /*00da*/ 	.short	(.L_103 - .L_102)


	//   ....[0]....
.L_102:
        /*00dc*/ 	.word	0x00000080


	//   ....[1]....
        /*00e0*/ 	.word	0x00006270


	//----- nvinfo : EIATTR_CRS_STACK_SIZE
	.align		4
.L_103:
        /*00e4*/ 	.byte	0x04, 0x1e
        /*00e6*/ 	.short	(.L_105 - .L_104)
.L_104:
        /*00e8*/ 	.word	0x00000000


	//----- nvinfo : EIATTR_CBANK_PARAM_SIZE
	.align		4
.L_105:
        /*00ec*/ 	.byte	0x03, 0x19
        /*00ee*/ 	.short	0x0060


	//----- nvinfo : EIATTR_PARAM_CBANK
	.align		4
        /*00f0*/ 	.byte	0x04, 0x0a
        /*00f2*/ 	.short	(.L_107 - .L_106)
	.align		4
.L_106:
        /*00f4*/ 	.word	index@(.nv.constant0._ZN8collider3gpu18apply_rules_kernelEPKcPKjS4_S2_S4_S4_S4_S4_PcS4_Pjm)
        /*00f8*/ 	.short	0x0380
        /*00fa*/ 	.short	0x0060


	//----- nvinfo : EIATTR_SW_WAR
	.align		4
.L_107:
        /*00fc*/ 	.byte	0x04, 0x36
        /*00fe*/ 	.short	(.L_109 - .L_108)
.L_108:
        /*0100*/ 	.word	0x00000008
.L_109:


//--------------------- .nv.callgraph             --------------------------
	.section	.nv.callgraph,"",@"SHT_CUDA_CALLGRAPH"
	.align	4
	.sectionentsize	8
	.align		4
        /*0000*/ 	.word	0x00000000
	.align		4
        /*0004*/ 	.word	0xffffffff
	.align		4
        /*0008*/ 	.word	0x00000000
	.align		4
        /*000c*/ 	.word	0xfffffffe
	.align		4
        /*0010*/ 	.word	0x00000000
	.align		4
        /*0014*/ 	.word	0xfffffffd
	.align		4
        /*0018*/ 	.word	0x00000000
	.align		4
        /*001c*/ 	.word	0xfffffffc


//--------------------- .text._ZN8collider3gpu32apply_rules_cross_product_kernelEPKcPKjS4_jS2_S4_S4_jPcPjm --------------------------
	.section	.text._ZN8collider3gpu32apply_rules_cross_product_kernelEPKcPKjS4_jS2_S4_S4_jPcPjm,"ax",@progbits
	.align	128
        .global         _ZN8collider3gpu32apply_rules_cross_product_kernelEPKcPKjS4_jS2_S4_S4_jPcPjm
        .type           _ZN8collider3gpu32apply_rules_cross_product_kernelEPKcPKjS4_jS2_S4_S4_jPcPjm,@function
        .size           _ZN8collider3gpu32apply_rules_cross_product_kernelEPKcPKjS4_jS2_S4_S4_jPcPjm,(.L_x_360 - _ZN8collider3gpu32apply_rules_cross_product_kernelEPKcPKjS4_jS2_S4_S4_jPcPjm)
        .other          _ZN8collider3gpu32apply_rules_cross_product_kernelEPKcPKjS4_jS2_S4_S4_jPcPjm,@"STO_CUDA_ENTRY STV_DEFAULT"
_ZN8collider3gpu32apply_rules_cross_product_kernelEPKcPKjS4_jS2_S4_S4_jPcPjm:
.text._ZN8collider3gpu32apply_rules_cross_product_kernelEPKcPKjS4_jS2_S4_S4_jPcPjm:
[----:B------:R-:W-:Y:S01]  /*0000*/  LDC R1, c[0x0][0x37c] ;  /* 0x0000df00ff017b82 */ /* 0x000fe20000000800 */
[----:B------:R-:W0:Y:S07]  /*0010*/  S2R R3, SR_TID.X ;  /* 0x0000000000037919 */ /* 0x000e2e0000002100 */
[----:B------:R-:W0:Y:S01]  /*0020*/  S2UR UR4, SR_CTAID.X ;  /* 0x00000000000479c3 */ /* 0x000e220000002500 */
[----:B------:R-:W1:Y:S07]  /*0030*/  LDCU.64 UR6, c[0x0][0x3d0] ;  /* 0x00007a00ff0677ac */ /* 0x000e6e0008000a00 */
[----:B------:R-:W0:Y:S02]  /*0040*/  LDC R0, c[0x0][0x360] ;  /* 0x0000d800ff007b82 */ /* 0x000e240000000800 */
[----:B0-----:R-:W-:-:S05]  /*0050*/  IMAD R0, R0, UR4, R3 ;  /* 0x0000000400007c24 */ /* 0x001fca000f8e0203 */
[----:B-1----:R-:W-:-:S04]  /*0060*/  ISETP.GE.U32.AND P0, PT, R0, UR6, PT ;  /* 0x0000000600007c0c */ /* 0x002fc8000bf06070 */
[----:B------:R-:W-:-:S13]  /*0070*/  ISETP.GE.U32.AND.EX P0, PT, RZ, UR7, PT, P0 ;  /* 0x00000007ff007c0c */ /* 0x000fda000bf06100 */
[----:B------:R-:W-:Y:S05]  /*0080*/  @P0 EXIT ;  /* 0x000000000000094d */ /* 0x000fea0003800000 */
[----:B------:R-:W0:Y:S01]  /*0090*/  LDCU UR6, c[0x0][0x3b8] ;  /* 0x00007700ff0677ac */ /* 0x000e220008000800 */
[----:B------:R-:W1:Y:S01]  /*00a0*/  LDCU UR4, c[0x0][0x398] ;  /* 0x00007300ff0477ac */ /* 0x000e620008000800 */
[----:B0-----:R-:W0:Y:S01]  /*00b0*/  I2F.U32.RP R4, UR6 ;  /* 0x0000000600047d06 */ /* 0x001e220008209000 */
[----:B------:R-:W-:-:S07]  /*00c0*/  LOP3.LUT R9, RZ, UR6, RZ, 0x33, !PT ;  /* 0x00000006ff097c12 */ /* 0x000fce000f8e33ff */
[----:B0-----:R-:W0:Y:S02]  /*00d0*/  MUFU.RCP R4, R4 ;  /* 0x0000000400047308 */ /* 0x001e240000001000 */
[----:B0-----:R-:W-:-:S06]  /*00e0*/  VIADD R2, R4, 0xffffffe ;  /* 0x0ffffffe04027836 */ /* 0x001fcc0000000000 */
[----:B------:R0:W2:Y:S02]  /*00f0*/  F2I.FTZ.U32.TRUNC.NTZ R3, R2 ;  /* 0x0000000200037305 */ /* 0x0000a4000021f000 */
[----:B0-----:R-:W-:Y:S02]  /*0100*/  IMAD.MOV.U32 R2, RZ, RZ, RZ ;  /* 0x000000ffff027224 */ /* 0x001fe400078e00ff */
[----:B--2---:R-:W-:-:S04]  /*0110*/  IMAD.MOV R5, RZ, RZ, -R3 ;  /* 0x000000ffff057224 */ /* 0x004fc800078e0a03 */
[----:B------:R-:W-:-:S04]  /*0120*/  IMAD R5, R5, UR6, RZ ;  /* 0x0000000605057c24 */ /* 0x000fc8000f8e02ff */
[----:B------:R-:W-:-:S06]  /*0130*/  IMAD.HI.U32 R3, R3, R5, R2 ;  /* 0x0000000503037227 */ /* 0x000fcc00078e0002 */
[----:B------:R-:W-:-:S04]  /*0140*/  IMAD.HI.U32 R3, R3, R0, RZ ;  /* 0x0000000003037227 */ /* 0x000fc800078e00ff */
[----:B------:R-:W-:-:S04]  /*0150*/  IMAD.MOV R5, RZ, RZ, -R3 ;  /* 0x000000ffff057224 */ /* 0x000fc800078e0a03 */
[----:B------:R-:W-:-:S05]  /*0160*/  IMAD R8, R5, UR6, R0 ;  /* 0x0000000605087c24 */ /* 0x000fca000f8e0200 */
[----:B------:R-:W-:-:S13]  /*0170*/  ISETP.GE.U32.AND P0, PT, R8, UR6, PT ;  /* 0x0000000608007c0c */ /* 0x000fda000bf06070 */
[----:B------:R-:W-:Y:S02]  /*0180*/  @P0 VIADD R8, R8, -UR6 ;  /* 0x8000000608080c36 */ /* 0x000fe40008000000 */
[----:B------:R-:W-:Y:S01]  /*0190*/  @P0 VIADD R3, R3, 0x1 ;  /* 0x0000000103030836 */ /* 0x000fe20000000000 */
[----:B------:R-:W-:Y:S02]  /*01a0*/  ISETP.NE.U32.AND P0, PT, RZ, UR6, PT ;  /* 0x00000006ff007c0c */ /* 0x000fe4000bf05070 */
[----:B------:R-:W-:-:S13]  /*01b0*/  ISETP.GE.U32.AND P1, PT, R8, UR6, PT ;  /* 0x0000000608007c0c */ /* 0x000fda000bf26070 */
[----:B------:R-:W-:-:S05]  /*01c0*/  @P1 VIADD R3, R3, 0x1 ;  /* 0x0000000103031836 */ /* 0x000fca0000000000 */
[----:B------:R-:W-:-:S04]  /*01d0*/  SEL R15, R9, R3, !P0 ;  /* 0x00000003090f7207 */ /* 0x000fc80004000000 */
[----:B-1----:R-:W-:-:S13]  /*01e0*/  ISETP.GE.U32.AND P2, PT, R15, UR4, PT ;  /* 0x000000040f007c0c */ /* 0x002fda000bf46070 */
[----:B------:R-:W-:Y:S05]  /*01f0*/  @P2 EXIT ;  /* 0x000000000000294d */ /* 0x000fea0003800000 */
[----:B------:R-:W0:Y:S01]  /*0200*/  LDC.64 R2, c[0x0][0x390] ;  /* 0x0000e400ff027b82 */ /* 0x000e220000000a00 */
[----:B------:R-:W1:Y:S01]  /*0210*/  LDCU.64 UR4, c[0x0][0x358] ;  /* 0x00006b00ff0477ac */ /* 0x000e620008000a00 */
[----:B------:R-:W-:Y:S01]  /*0220*/  VIADD R11, R8, -UR6 ;  /* 0x80000006080b7c36 */ /* 0x000fe20008000000 */
[----:B------:R-:W2:Y:S05]  /*0230*/  LDCU.64 UR6, c[0x0][0x3c0] ;  /* 0x00007800ff0677ac */ /* 0x000eaa0008000a00 */
[----:B------:R-:W3:Y:S08]  /*0240*/  LDC.64 R6, c[0x0][0x3b0] ;  /* 0x0000ec00ff067b82 */ /* 0x000ef00000000a00 */
[----:B------:R-:W4:Y:S01]  /*0250*/  LDC.64 R12, c[0x0][0x3a8] ;  /* 0x0000ea00ff0c7b82 */ /* 0x000f220000000a00 */
[----:B------:R-:W0:Y:S01]  /*0260*/  LDCU.64 UR8, c[0x0][0x380] ;  /* 0x00007000ff0877ac */ /* 0x000e220008000a00 */
[----:B------:R-:W0:Y:S02]  /*0270*/  LDCU.64 UR10, c[0x0][0x380] ;  /* 0x00007000ff0a77ac */ /* 0x000e240008000a00 */
[----:B0-----:R-:W-:-:S05]  /*0280*/  IMAD.WIDE.U32 R2, R15, 0x4, R2 ;  /* 0x000000040f027825 */ /* 0x001fca00078e0002 */
[----:B-1----:R2:W2:Y:S01]  /*0290*/  LDG.E.CONSTANT R5, desc[UR4][R2.64] ;  /* 0x0000000402057981 */ /* 0x0024a2000c1e9900 */
[----:B------:R-:W-:Y:S02]  /*02a0*/  @P0 SEL R9, R11, R8, P1 ;  /* 0x000000080b090207 */ /* 0x000fe40000800000 */
[----:B------:R-:W0:Y:S03]  /*02b0*/  LDC.64 R10, c[0x0][0x388] ;  /* 0x0000e200ff0a7b82 */ /* 0x000e260000000a00 */
[----:B---3--:R-:W-:-:S04]  /*02c0*/  IMAD.WIDE.U32 R6, R9, 0x4, R6 ;  /* 0x0000000409067825 */ /* 0x008fc800078e0006 */
[----:B----4-:R-:W-:Y:S02]  /*02d0*/  IMAD.WIDE.U32 R12, R9, 0x4, R12 ;  /* 0x00000004090c7825 */ /* 0x010fe400078e000c */
[----:B------:R1:W5:Y:S04]  /*02e0*/  LDG.E.CONSTANT R6, desc[UR4][R6.64] ;  /* 0x0000000406067981 */ /* 0x000368000c1e9900 */
[----:B------:R1:W5:Y:S01]  /*02f0*/  LDG.E.CONSTANT R4, desc[UR4][R12.64] ;  /* 0x000000040c047981 */ /* 0x000362000c1e9900 */
[----:B------:R-:W-:Y:S01]  /*0300*/  IMAD.SHL.U32 R8, R0, 0x100, RZ ;  /* 0x0000010000087824 */ /* 0x000fe200078e00ff */
[----:B------:R-:W-:Y:S01]  /*0310*/  SHF.R.U32.HI R9, RZ, 0x18, R0 ;  /* 0x00000018ff097819 */ /* 0x000fe20000011600 */
[----:B------:R-:W-:Y:S03]  /*0320*/  BSSY.RECONVERGENT B0, `(.L_x_0) ;  /* 0x000002e000007945 */ /* 0x000fe60003800200 */
[----:B--2---:R-:W-:-:S04]  /*0330*/  IADD3 R2, P1, PT, R8, UR6, RZ ;  /* 0x0000000608027c10 */ /* 0x004fc8000ff3e0ff */
[----:B------:R-:W-:Y:S01]  /*0340*/  IADD3.X R3, PT, PT, R9, UR7, RZ, P1, !PT ;  /* 0x0000000709037c10 */ /* 0x000fe20008ffe4ff */
[----:B0-----:R-:W-:Y:S01]  /*0350*/  IMAD.WIDE.U32 R10, R15, 0x4, R10 ;  /* 0x000000040f0a7825 */ /* 0x001fe200078e000a */
[----:B------:R-:W-:-:S13]  /*0360*/  ISETP.GE.AND P0, PT, R5, 0x1, PT ;  /* 0x000000010500780c */ /* 0x000fda0003f06270 */
[----:B-1----:R-:W-:Y:S05]  /*0370*/  @!P0 BRA `(.L_x_1) ;  /* 0x0000000000a08947 */ /* 0x002fea0003800000 */
[----:B------:R0:W5:Y:S01]  /*0380*/  LDG.E.CONSTANT R7, desc[UR4][R10.64] ;  /* 0x000000040a077981 */ /* 0x000162000c1e9900 */
[----:B------:R-:W-:Y:S01]  /*0390*/  IMAD.MOV.U32 R12, RZ, RZ, -0x1 ;  /* 0xffffffffff0c7424 */ /* 0x000fe200078e00ff */
[C---:B------:R-:W-:Y:S01]  /*03a0*/  ISETP.GE.U32.AND P0, PT, R5.reuse, 0x4, PT ;  /* 0x000000040500780c */ /* 0x040fe20003f06070 */
[----:B------:R-:W-:Y:S01]  /*03b0*/  BSSY.RECONVERGENT B1, `(.L_x_2) ;  /* 0x0000018000017945 */ /* 0x000fe20003800200 */
[----:B------:R-:W-:Y:S02]  /*03c0*/  IMAD.MOV.U32 R14, RZ, RZ, RZ ;  /* 0x000000ffff0e7224 */ /* 0x000fe400078e00ff */
[----:B------:R-:W-:-:S05]  /*03d0*/  VIADDMNMX.U32 R12, R5, R12, 0xff, PT ;  /* 0x000000ff050c7446 */ /* 0x000fca000380000c */
[----:B------:R-:W-:-:S05]  /*03e0*/  VIADD R12, R12, 0x1 ;  /* 0x000000010c0c7836 */ /* 0x000fca0000000000 */
[----:B------:R-:W-:-:S04]  /*03f0*/  LOP3.LUT R16, R12, 0x3, RZ, 0xc0, !PT ;  /* 0x000000030c107812 */ /* 0x000fc800078ec0ff */
[----:B------:R-:W-:Y:S01]  /*0400*/  ISETP.NE.AND P1, PT, R16, RZ, PT ;  /* 0x000000ff1000720c */ /* 0x000fe20003f25270 */
[----:B0-----:R-:W-:-:S12]  /*0410*/  @!P0 BRA `(.L_x_3) ;  /* 0x0000000000448947 */ /* 0x001fd80003800000 */
[----:B------:R-:W-:Y:S01]  /*0420*/  LOP3.LUT R14, R12, 0x1fc, RZ, 0xc0, !PT ;  /* 0x000001fc0c0e7812 */ /* 0x000fe200078ec0ff */
[----:B------:R-:W-:-:S07]  /*0430*/  IMAD.MOV.U32 R15, RZ, RZ, RZ ;  /* 0x000000ffff0f7224 */ /* 0x000fce00078e00ff */
.L_x_4:
[----:B-----5:R-:W-:-:S04]  /*0440*/  IADD3 R12, P0, P2, R15, UR8, R7 ;  /* 0x000000080f0c7c10 */ /* 0x020fc8000fa1e007 */
[----:B------:R-:W-:-:S05]  /*0450*/  IADD3.X R13, PT, PT, RZ, UR9, RZ, P0, P2 ;  /* 0x00000009ff0d7c10 */ /* 0x000fca00087e44ff */
[----:B0-----:R-:W2:Y:S04]  /*0460*/  LDG.E.U8.CONSTANT R17, desc[UR4][R12.64] ;  /* 0x000000040c117981 */ /* 0x001ea8000c1e9100 */
[----:B------:R-:W3:Y:S04]  /*0470*/  LDG.E.U8.CONSTANT R19, desc[UR4][R12.64+0x1] ;  /* 0x000001040c137981 */ /* 0x000ee8000c1e9100 */
[----:B------:R-:W4:Y:S04]  /*0480*/  LDG.E.U8.CONSTANT R21, desc[UR4][R12.64+0x2] ;  /* 0x000002040c157981 */ /* 0x000f28000c1e9100 */
[----:B------:R-:W4:Y:S01]  /*0490*/  LDG.E.U8.CONSTANT R23, desc[UR4][R12.64+0x3] ;  /* 0x000003040c177981 */ /* 0x000f22000c1e9100 */
[C---:B------:R-:W-:Y:S01]  /*04a0*/  IADD3 R10, P0, PT, R15.reuse, R2, RZ ;  /* 0x000000020f0a7210 */ /* 0x040fe20007f1e0ff */
[----:B------:R-:W-:-:S04]  /*04b0*/  VIADD R15, R15, 0x4 ;  /* 0x000000040f0f7836 */ /* 0x000fc80000000000 */
[----:B------:R-:W-:Y:S01]  /*04c0*/  IMAD.X R11, RZ, RZ, R3, P0 ;  /* 0x000000ffff0b7224 */ /* 0x000fe200000e0603 */
[----:B------:R-:W-:-:S04]  /*04d0*/  ISETP.NE.AND P0, PT, R15, R14, PT ;  /* 0x0000000e0f00720c */ /* 0x000fc80003f05270 */
[----:B--2---:R0:W-:Y:S04]  /*04e0*/  STG.E.U8 desc[UR4][R10.64], R17 ;  /* 0x000000110a007986 */ /* 0x0041e8000c101104 */
[----:B---3--:R0:W-:Y:S04]  /*04f0*/  STG.E.U8 desc[UR4][R10.64+0x1], R19 ;  /* 0x000001130a007986 */ /* 0x0081e8000c101104 */
[----:B----4-:R0:W-:Y:S04]  /*0500*/  STG.E.U8 desc[UR4][R10.64+0x2], R21 ;  /* 0x000002150a007986 */ /* 0x0101e8000c101104 */
[----:B------:R0:W-:Y:S01]  /*0510*/  STG.E.U8 desc[UR4][R10.64+0x3], R23 ;  /* 0x000003170a007986 */ /* 0x0001e2000c101104 */
[----:B------:R-:W-:Y:S05]  /*0520*/  @P0 BRA `(.L_x_4) ;  /* 0xfffffffc00c40947 */ /* 0x000fea000383ffff */
.L_x_3:
[----:B------:R-:W-:Y:S05]  /*0530*/  BSYNC.RECONVERGENT B1 ;  /* 0x0000000000017941 */ /* 0x000fea0003800200 */
.L_x_2:
[----:B------:R-:W-:Y:S05]  /*0540*/  @!P1 BRA `(.L_x_1) ;  /* 0x00000000002c9947 */ /* 0x000fea0003800000 */
[----:B------:R-:W-:-:S07]  /*0550*/  IMAD.MOV.U32 R15, RZ, RZ, RZ ;  /* 0x000000ffff0f7224 */ /* 0x000fce00078e00ff */
.L_x_5:
[----:B0----5:R-:W-:-:S04]  /*0560*/  IADD3 R10, P0, P1, R14, UR10, R7 ;  /* 0x0000000a0e0a7c10 */ /* 0x021fc8000f91e007 */
[----:B-1----:R-:W-:-:S06]  /*0570*/  IADD3.X R11, PT, PT, RZ, UR11, RZ, P0, P1 ;  /* 0x0000000bff0b7c10 */ /* 0x002fcc00087e24ff */
[----:B------:R-:W2:Y:S01]  /*0580*/  LDG.E.U8.CONSTANT R11, desc[UR4][R10.64] ;  /* 0x000000040a0b7981 */ /* 0x000ea2000c1e9100 */
[C---:B------:R-:W-:Y:S01]  /*0590*/  IADD3 R12, P0, PT, R14.reuse, R2, RZ ;  /* 0x000000020e0c7210 */ /* 0x040fe20007f1e0ff */
[----:B------:R-:W-:Y:S02]  /*05a0*/  VIADD R15, R15, 0x1 ;  /* 0x000000010f0f7836 */ /* 0x000fe40000000000 */
[----:B------:R-:W-:Y:S02]  /*05b0*/  VIADD R14, R14, 0x1 ;  /* 0x000000010e0e7836 */ /* 0x000fe40000000000 */
[----:B------:R-:W-:Y:S01]  /*05c0*/  IMAD.X R13, RZ, RZ, R3, P0 ;  /* 0x000000ffff0d7224 */ /* 0x000fe200000e0603 */
[----:B------:R-:W-:-:S04]  /*05d0*/  ISETP.NE.AND P0, PT, R15, R16, PT ;  /* 0x000000100f00720c */ /* 0x000fc80003f05270 */
[----:B--2---:R1:W-:Y:S09]  /*05e0*/  STG.E.U8 desc[UR4][R12.64], R11 ;  /* 0x0000000b0c007986 */ /* 0x0043f2000c101104 */
[----:B------:R-:W-:Y:S05]  /*05f0*/  @P0 BRA `(.L_x_5) ;  /* 0xfffffffc00d80947 */ /* 0x000fea000383ffff */
.L_x_1:
[----:B------:R-:W-:Y:S05]  /*0600*/  BSYNC.RECONVERGENT B0 ;  /* 0x0000000000007941 */ /* 0x000fea0003800200 */
.L_x_0:
[----:B-1----:R-:W-:Y:S01]  /*0610*/  VIADD R13, R5, 0xffffffff ;  /* 0xffffffff050d7836 */ /* 0x002fe20000000000 */
[----:B-----5:R-:W-:Y:S01]  /*0620*/  ISETP.GE.AND P0, PT, R6, 0x1, PT ;  /* 0x000000010600780c */ /* 0x020fe20003f06270 */
[----:B------:R-:W-:Y:S03]  /*0630*/  BSSY.RECONVERGENT B1, `(.L_x_6) ;  /* 0x00005cd000017945 */ /* 0x000fe60003800200 */
[----:B------:R-:W-:-:S13]  /*0640*/  ISETP.GT.U32.OR P0, PT, R13, 0xfe, !P0 ;  /* 0x000000fe0d00780c */ /* 0x000fda0004704470 */
[----:B------:R-:W-:Y:S05]  /*0650*/  @P0 BRA `(.L_x_7) ;  /* 0x0000005c00280947 */ /* 0x000fea0003800000 */
[----:B------:R-:W-:Y:S01]  /*0660*/  IADD3.X R8, P0, PT, R8, UR6, RZ, PT, !PT ;  /* 0x0000000608087c10 */ /* 0x000fe2000bf1e4ff */
[----:B------:R-:W-:-:S03]  /*0670*/  IMAD.MOV.U32 R7, RZ, RZ, RZ ;  /* 0x000000ffff077224 */ /* 0x000fc600078e00ff */
[----:B------:R-:W-:-:S09]  /*0680*/  IADD3.X R9, PT, PT, R9, UR7, RZ, P0, !PT ;  /* 0x0000000709097c10 */ /* 0x000fd200087fe4ff */
.L_x_118:
[----:B------:R-:W1:Y:S01]  /*0690*/  LDCU.64 UR8, c[0x0][0x3a0] ;  /* 0x00007400ff0877ac */ /* 0x000e620008000a00 */
[--C-:B0---4-:R-:W-:Y:S02]  /*06a0*/  SHF.R.S32.HI R11, RZ, 0x1f, R7.reuse ;  /* 0x0000001fff0b7819 */ /* 0x111fe40000011407 */
[----:B-1----:R-:W-:-:S04]  /*06b0*/  IADD3 R10, P0, P1, R4, UR8, R7 ;  /* 0x00000008040a7c10 */ /* 0x002fc8000f91e007 */
[----:B------:R-:W-:-:S05]  /*06c0*/  IADD3.X R11, PT, PT, RZ, UR9, R11, P0, P1 ;  /* 0x00000009ff0b7c10 */ /* 0x000fca00087e240b */
[----:B------:R-:W2:Y:S01]  /*06d0*/  LDG.E.U8.CONSTANT R14, desc[UR4][R10.64] ;  /* 0x000000040a0e7981 */ /* 0x000ea2000c1e9100 */
[----:B------:R-:W-:Y:S01]  /*06e0*/  BSSY.RECONVERGENT B0, `(.L_x_8) ;  /* 0x00005bc000007945 */ /* 0x000fe20003800200 */
[----:B------:R-:W-:Y:S01]  /*06f0*/  IMAD.MOV.U32 R12, RZ, RZ, R5 ;  /* 0x000000ffff0c7224 */ /* 0x000fe200078e0005 */
[----:B--2---:R-:W-:-:S13]  /*0700*/  ISETP.GT.AND P0, PT, R14, 0x63, PT ;  /* 0x000000630e00780c */ /* 0x004fda0003f04270 */
[----:B------:R-:W-:Y:S05]  /*0710*/  @P0 BRA `(.L_x_9) ;  /* 0x0000001c00a80947 */ /* 0x000fea0003800000 */
[----:B------:R-:W-:-:S13]  /*0720*/  ISETP.GT.AND P0, PT, R14, 0x4a, PT ;  /* 0x0000004a0e00780c */ /* 0x000fda0003f04270 */
[----:B------:R-:W-:Y:S05]  /*0730*/  @P0 BRA `(.L_x_10) ;  /* 0x0000000c00a00947 */ /* 0x000fea0003800000 */
[----:B------:R-:W-:-:S13]  /*0740*/  ISETP.GT.AND P0, PT, R14, 0x2c, PT ;  /* 0x0000002c0e00780c */ /* 0x000fda0003f04270 */
[----:B------:R-:W-:Y:S05]  /*0750*/  @P0 BRA `(.L_x_11) ;  /* 0x0000000000940947 */ /* 0x000fea0003800000 */
[----:B------:R-:W-:-:S13]  /*0760*/  ISETP.NE.AND P0, PT, R14, 0x24, PT ;  /* 0x000000240e00780c */ /* 0x000fda0003f05270 */
[----:B------:R-:W-:Y:S05]  /*0770*/  @!P0 BRA `(.L_x_12) ;  /* 0x0000000000608947 */ /* 0x000fea0003800000 */
[----:B------:R-:W-:-:S13]  /*0780*/  ISETP.NE.AND P0, PT, R14, 0x2b, PT ;  /* 0x0000002b0e00780c */ /* 0x000fda0003f05270 */
[----:B------:R-:W-:Y:S05]  /*0790*/  @P0 BRA `(.L_x_13) ;  /* 0x0000005800c00947 */ /* 0x000fea0003800000 */
[----:B------:R-:W-:-:S05]  /*07a0*/  VIADD R15, R7, 0x1 ;  /* 0x00000001070f7836 */ /* 0x000fca0000000000 */
[----:B------:R-:W-:-:S13]  /*07b0*/  ISETP.GE.AND P0, PT, R15, R6, PT ;  /* 0x000000060f00720c */ /* 0x000fda0003f06270 */
[----:B------:R-:W-:Y:S05]  /*07c0*/  @P0 BRA `(.L_x_13) ;  /* 0x0000005800b40947 */ /* 0x000fea0003800000 */
[----:B------:R-:W2:Y:S02]  /*07d0*/  LDG.E.U8.CONSTANT R10, desc[UR4][R10.64+0x1] ;  /* 0x000001040a0a7981 */ /* 0x000ea4000c1e9100 */
[----:B--2---:R-:W-:-:S05]  /*07e0*/  PRMT R5, R10, 0x8880, RZ ;  /* 0x000088800a057816 */ /* 0x004fca00000000ff */
[----:B------:R-:W-:-:S05]  /*07f0*/  VIADD R7, R5, 0xffffffd0 ;  /* 0xffffffd005077836 */ /* 0x000fca0000000000 */
[----:B------:R-:W-:Y:S01]  /*0800*/  ISETP.GE.AND P0, PT, R7, R12, PT ;  /* 0x0000000c0700720c */ /* 0x000fe20003f06270 */
[----:B------:R-:W-:-:S03]  /*0810*/  IMAD.MOV.U32 R7, RZ, RZ, R15 ;  /* 0x000000ffff077224 */ /* 0x000fc600078e000f */
[----:B------:R-:W-:Y:S01]  /*0820*/  ISETP.LT.OR P0, PT, R5, 0x30, P0 ;  /* 0x000000300500780c */ /* 0x000fe20000701670 */
[----:B------:R-:W-:-:S12]  /*0830*/  IMAD.MOV.U32 R5, RZ, RZ, R12 ;  /* 0x000000ffff057224 */ /* 0x000fd800078e000c */
[----:B------:R-:W-:Y:S05]  /*0840*/  @P0 BRA `(.L_x_13) ;  /* 0x0000005800940947 */ /* 0x000fea0003800000 */
[----:B------:R-:W-:-:S04]  /*0850*/  PRMT R5, R10, 0x8880, RZ ;  /* 0x000088800a057816 */ /* 0x000fc800000000ff */
[----:B------:R-:W-:-:S04]  /*0860*/  PRMT R5, R5, 0x7710, RZ ;  /* 0x0000771005057816 */ /* 0x000fc800000000ff */
[----:B------:R-:W-:-:S04]  /*0870*/  PRMT R5, R5, 0x9910, RZ ;  /* 0x0000991005057816 */ /* 0x000fc800000000ff */
[----:B------:R-:W-:-:S04]  /*0880*/  IADD3 R10, P0, PT, R5, R2, RZ ;  /* 0x00000002050a7210 */ /* 0x000fc80007f1e0ff */
[----:B------:R-:W-:-:S05]  /*0890*/  LEA.HI.X.SX32 R11, R5, R3, 0x1, P0 ;  /* 0x00000003050b7211 */ /* 0x000fca00000f0eff */
[----:B------:R-:W2:Y:S01]  /*08a0*/  LDG.E.U8 R5, desc[UR4][R10.64+-0x30] ;  /* 0xffffd0040a057981 */ /* 0x000ea2000c1e1100 */
[----:B------:R-:W-:Y:S02]  /*08b0*/  IMAD.MOV.U32 R7, RZ, RZ, R15 ;  /* 0x000000ffff077224 */ /* 0x000fe400078e000f */
[----:B--2---:R-:W-:Y:S02]  /*08c0*/  VIADD R13, R5, 0x1 ;  /* 0x00000001050d7836 */ /* 0x004fe40000000000 */
[----:B------:R-:W-:-:S03]  /*08d0*/  IMAD.MOV.U32 R5, RZ, RZ, R12 ;  /* 0x000000ffff057224 */ /* 0x000fc600078e000c */
[----:B------:R0:W-:Y:S01]  /*08e0*/  STG.E.U8 desc[UR4][R10.64+-0x30], R13 ;  /* 0xffffd00d0a007986 */ /* 0x0001e2000c101104 */
[----:B------:R-:W-:Y:S05]  /*08f0*/  BRA `(.L_x_13) ;  /* 0x0000005800687947 */ /* 0x000fea0003800000 */
.L_x_12:
[----:B------:R-:W-:Y:S01]  /*0900*/  VIADD R15, R7, 0x1 ;  /* 0x00000001070f7836 */ /* 0x000fe20000000000 */
[----:B------:R-:W-:-:S04]  /*0910*/  ISETP.GT.U32.AND P0, PT, R5, 0xfe, PT ;  /* 0x000000fe0500780c */ /* 0x000fc80003f04070 */
[----:B------:R-:W-:-:S13]  /*0920*/  ISETP.GE.OR P0, PT, R15, R6, P0 ;  /* 0x000000060f00720c */ /* 0x000fda0000706670 */
[----:B------:R-:W-:Y:S05]  /*0930*/  @P0 BRA `(.L_x_13) ;  /* 0x0000005800580947 */ /* 0x000fea0003800000 */
[----:B------:R-:W2:Y:S01]  /*0940*/  LDG.E.U8.CONSTANT R11, desc[UR4][R10.64+0x1] ;  /* 0x000001040a0b7981 */ /* 0x000ea2000c1e9100 */
[C---:B------:R-:W-:Y:S01]  /*0950*/  IADD3 R12, P0, PT, R5.reuse, R2, RZ ;  /* 0x00000002050c7210 */ /* 0x040fe20007f1e0ff */
[----:B------:R-:W-:Y:S02]  /*0960*/  VIADD R5, R5, 0x1 ;  /* 0x0000000105057836 */ /* 0x000fe40000000000 */
[----:B------:R-:W-:Y:S02]  /*0970*/  IMAD.MOV.U32 R7, RZ, RZ, R15 ;  /* 0x000000ffff077224 */ /* 0x000fe400078e000f */
[----:B------:R-:W-:-:S05]  /*0980*/  IMAD.X R13, RZ, RZ, R3, P0 ;  /* 0x000000ffff0d7224 */ /* 0x000fca00000e0603 */
[----:B--2---:R0:W-:Y:S01]  /*0990*/  STG.E.U8 desc[UR4][R12.64], R11 ;  /* 0x0000000b0c007986 */ /* 0x0041e2000c101104 */
[----:B------:R-:W-:Y:S05]  /*09a0*/  BRA `(.L_x_13) ;  /* 0x00000058003c7947 */ /* 0x000fea0003800000 */
.L_x_11:
[----:B------:R-:W-:-:S13]  /*09b0*/  ISETP.NE.AND P0, PT, R14, 0x2d, PT ;  /* 0x0000002d0e00780c */ /* 0x000fda0003f05270 */
[----:B------:R-:W-:Y:S05]  /*09c0*/  @!P0 BRA `(.L_x_14) ;  /* 0x0000000800a88947 */ /* 0x000fea0003800000 */
[----:B------:R-:W-:-:S13]  /*09d0*/  ISETP.NE.AND P0, PT, R14, 0x40, PT ;  /* 0x000000400e00780c */ /* 0x000fda0003f05270 */
[----:B------:R-:W-:Y:S05]  /*09e0*/  @!P0 BRA `(.L_x_15) ;  /* 0x0000000400548947 */ /* 0x000fea0003800000 */
[----:B------:R-:W-:-:S13]  /*09f0*/  ISETP.NE.AND P0, PT, R14, 0x43, PT ;  /* 0x000000430e00780c */ /* 0x000fda0003f05270 */
[----:B------:R-:W-:Y:S05]  /*0a00*/  @P0 BRA `(.L_x_13) ;  /* 0x0000005800240947 */ /* 0x000fea0003800000 */
[----:B------:R-:W2:Y:S02]  /*0a10*/  LDG.E.U8 R11, desc[UR4][R2.64] ;  /* 0x00000004020b7981 */ /* 0x000ea4000c1e1100 */
[----:B--2---:R-:W-:-:S05]  /*0a20*/  VIADD R10, R11, 0xffffffbf ;  /* 0xffffffbf0b0a7836 */ /* 0x004fca0000000000 */
[----:B------:R-:W-:-:S04]  /*0a30*/  LOP3.LUT R10, R10, 0xff, RZ, 0xc0, !PT ;  /* 0x000000ff0a0a7812 */ /* 0x000fc800078ec0ff */
[----:B------:R-:W-:-:S13]  /*0a40*/  ISETP.GE.U32.AND P0, PT, R10, 0x1a, PT ;  /* 0x0000001a0a00780c */ /* 0x000fda0003f06070 */
[----:B------:R-:W-:Y:S01]  /*0a50*/  @!P0 VIADD R11, R11, 0x20 ;  /* 0x000000200b0b8836 */ /* 0x000fe20000000000 */
[----:B------:R-:W-:Y:S01]  /*0a60*/  ISETP.GE.U32.AND P0, PT, R5, 0x2, PT ;  /* 0x000000020500780c */ /* 0x000fe20003f06070 */
[----:B------:R-:W-:-:S03]  /*0a70*/  IMAD.MOV.U32 R5, RZ, RZ, 0x1 ;  /* 0x00000001ff057424 */ /* 0x000fc600078e00ff */
[----:B------:R0:W-:Y:S09]  /*0a80*/  STG.E.U8 desc[UR4][R2.64], R11 ;  /* 0x0000000b02007986 */ /* 0x0001f2000c101104 */
[----:B------:R-:W-:Y:S05]  /*0a90*/  @!P0 BRA `(.L_x_13) ;  /* 0x0000005800008947 */ /* 0x000fea0003800000 */
[----:B------:R-:W-:Y:S01]  /*0aa0*/  VIADD R5, R12, 0xfffffffe ;  /* 0xfffffffe0c057836 */ /* 0x000fe20000000000 */
[----:B------:R-:W-:Y:S01]  /*0ab0*/  BSSY.RECONVERGENT B2, `(.L_x_16) ;  /* 0x0000029000027945 */ /* 0x000fe20003800200 */
[----:B0-----:R-:W-:-:S03]  /*0ac0*/  IMAD.MOV.U32 R11, RZ, RZ, 0x1 ;  /* 0x00000001ff0b7424 */ /* 0x001fc600078e00ff */
[----:B------:R-:W-:Y:S01]  /*0ad0*/  ISETP.GE.U32.AND P0, PT, R5, 0x3, PT ;  /* 0x000000030500780c */ /* 0x000fe20003f06070 */
[----:B------:R-:W-:-:S05]  /*0ae0*/  VIADD R5, R12, 0xffffffff ;  /* 0xffffffff0c057836 */ /* 0x000fca0000000000 */
[----:B------:R-:W-:-:S07]  /*0af0*/  LOP3.LUT R21, R5, 0x3, RZ, 0xc0, !PT ;  /* 0x0000000305157812 */ /* 0x000fce00078ec0ff */
[----:B------:R-:W-:Y:S05]  /*0b00*/  @!P0 BRA `(.L_x_17) ;  /* 0x00000000008c8947 */ /* 0x000fea0003800000 */
[----:B------:R-:W-:Y:S01]  /*0b10*/  BSSY.RECONVERGENT B3, `(.L_x_18) ;  /* 0x0000021000037945 */ /* 0x000fe20003800200 */
[----:B------:R-:W-:Y:S01]  /*0b20*/  LOP3.LUT R23, R5, 0xfffffffc, RZ, 0xc0, !PT ;  /* 0xfffffffc05177812 */ /* 0x000fe200078ec0ff */
[----:B------:R-:W-:-:S07]  /*0b30*/  IMAD.MOV.U32 R5, RZ, RZ, 0x1 ;  /* 0x00000001ff057424 */ /* 0x000fce00078e00ff */
.L_x_19:
[----:B0-----:R-:W-:-:S05]  /*0b40*/  IADD3 R10, P0, PT, R5, R2, RZ ;  /* 0x00000002050a7210 */ /* 0x001fca0007f1e0ff */
[----:B------:R-:W-:-:S05]  /*0b50*/  IMAD.X R11, RZ, RZ, R3, P0 ;  /* 0x000000ffff0b7224 */ /* 0x000fca00000e0603 */
[----:B------:R-:W2:Y:S04]  /*0b60*/  LDG.E.U8 R13, desc[UR4][R10.64] ;  /* 0x000000040a0d7981 */ /* 0x000ea8000c1e1100 */
[----:B------:R-:W3:Y:S04]  /*0b70*/  LDG.E.U8 R15, desc[UR4][R10.64+0x1] ;  /* 0x000001040a0f7981 */ /* 0x000ee8000c1e1100 */
[----:B------:R-:W4:Y:S04]  /*0b80*/  LDG.E.U8 R17, desc[UR4][R10.64+0x2] ;  /* 0x000002040a117981 */ /* 0x000f28000c1e1100 */
[----:B------:R-:W5:Y:S01]  /*0b90*/  LDG.E.U8 R19, desc[UR4][R10.64+0x3] ;  /* 0x000003040a137981 */ /* 0x000f62000c1e1100 */
[----:B--2---:R-:W-:-:S02]  /*0ba0*/  VIADD R14, R13, 0xffffff9f ;  /* 0xffffff9f0d0e7836 */ /* 0x004fc40000000000 */
[----:B---3--:R-:W-:-:S03]  /*0bb0*/  VIADD R16, R15, 0xffffff9f ;  /* 0xffffff9f0f107836 */ /* 0x008fc60000000000 */
[----:B------:R-:W-:Y:S01]  /*0bc0*/  LOP3.LUT R14, R14, 0xff, RZ, 0xc0, !PT ;  /* 0x000000ff0e0e7812 */ /* 0x000fe200078ec0ff */
[----:B----4-:R-:W-:Y:S01]  /*0bd0*/  VIADD R18, R17, 0xffffff9f ;  /* 0xffffff9f11127836 */ /* 0x010fe20000000000 */
[----:B------:R-:W-:Y:S02]  /*0be0*/  LOP3.LUT R16, R16, 0xff, RZ, 0xc0, !PT ;  /* 0x000000ff10107812 */ /* 0x000fe400078ec0ff */
[----:B------:R-:W-:Y:S01]  /*0bf0*/  ISETP.GE.U32.AND P0, PT, R14, 0x1a, PT ;  /* 0x0000001a0e00780c */ /* 0x000fe20003f06070 */
[----:B-----5:R-:W-:Y:S01]  /*0c00*/  VIADD R20, R19, 0xffffff9f ;  /* 0xffffff9f13147836 */ /* 0x020fe20000000000 */
[----:B------:R-:W-:Y:S01]  /*0c10*/  LOP3.LUT R18, R18, 0xff, RZ, 0xc0, !PT ;  /* 0x000000ff12127812 */ /* 0x000fe200078ec0ff */
[C---:B------:R-:W-:Y:S01]  /*0c20*/  VIADD R14, R5.reuse, 0x3 ;  /* 0x00000003050e7836 */ /* 0x040fe20000000000 */
[----:B------:R-:W-:Y:S01]  /*0c30*/  ISETP.GE.U32.AND P1, PT, R16, 0x1a, PT ;  /* 0x0000001a1000780c */ /* 0x000fe20003f26070 */
[----:B------:R-:W-:Y:S01]  /*0c40*/  VIADD R5, R5, 0x4 ;  /* 0x0000000405057836 */ /* 0x000fe20000000000 */
[----:B------:R-:W-:-:S02]  /*0c50*/  LOP3.LUT R20, R20, 0xff, RZ, 0xc0, !PT ;  /* 0x000000ff14147812 */ /* 0x000fc400078ec0ff */
[----:B------:R-:W-:Y:S02]  /*0c60*/  ISETP.GE.U32.AND P2, PT, R18, 0x1a, PT ;  /* 0x0000001a1200780c */ /* 0x000fe40003f46070 */
[----:B------:R-:W-:-:S03]  /*0c70*/  ISETP.GE.U32.AND P3, PT, R20, 0x1a, PT ;  /* 0x0000001a1400780c */ /* 0x000fc60003f66070 */
[----:B------:R-:W-:Y:S01]  /*0c80*/  @!P0 VIADD R13, R13, 0xffffffe0 ;  /* 0xffffffe00d0d8836 */ /* 0x000fe20000000000 */
[----:B------:R-:W-:-:S03]  /*0c90*/  ISETP.NE.AND P0, PT, R14, R23, PT ;  /* 0x000000170e00720c */ /* 0x000fc60003f05270 */
[----:B------:R-:W-:Y:S01]  /*0ca0*/  @!P1 VIADD R15, R15, 0xffffffe0 ;  /* 0xffffffe00f0f9836 */ /* 0x000fe20000000000 */
[----:B------:R0:W-:Y:S03]  /*0cb0*/  STG.E.U8 desc[UR4][R10.64], R13 ;  /* 0x0000000d0a007986 */ /* 0x0001e6000c101104 */
[----:B------:R-:W-:Y:S01]  /*0cc0*/  @!P2 VIADD R17, R17, 0xffffffe0 ;  /* 0xffffffe01111a836 */ /* 0x000fe20000000000 */
[----:B------:R0:W-:Y:S01]  /*0cd0*/  STG.E.U8 desc[UR4][R10.64+0x1], R15 ;  /* 0x0000010f0a007986 */ /* 0x0001e2000c101104 */
[----:B------:R-:W-:-:S03]  /*0ce0*/  @!P3 VIADD R19, R19, 0xffffffe0 ;  /* 0xffffffe01313b836 */ /* 0x000fc60000000000 */
[----:B------:R0:W-:Y:S04]  /*0cf0*/  STG.E.U8 desc[UR4][R10.64+0x2], R17 ;  /* 0x000002110a007986 */ /* 0x0001e8000c101104 */
[----:B------:R0:W-:Y:S01]  /*0d00*/  STG.E.U8 desc[UR4][R10.64+0x3], R19 ;  /* 0x000003130a007986 */ /* 0x0001e2000c101104 */
[----:B------:R-:W-:Y:S05]  /*0d10*/  @P0 BRA `(.L_x_19) ;  /* 0xfffffffc00880947 */ /* 0x000fea000383ffff */
[----:B------:R-:W-:Y:S05]  /*0d20*/  BSYNC.RECONVERGENT B3 ;  /* 0x0000000000037941 */ /* 0x000fea0003800200 */
.L_x_18:
[----:B0-----:R-:W-:-:S07]  /*0d30*/  IMAD.MOV.U32 R11, RZ, RZ, R5 ;  /* 0x000000ffff0b7224 */ /* 0x001fce00078e0005 */
.L_x_17:
[----:B------:R-:W-:Y:S05]  /*0d40*/  BSYNC.RECONVERGENT B2 ;  /* 0x0000000000027941 */ /* 0x000fea0003800200 */
.L_x_16:
[----:B------:R-:W-:Y:S01]  /*0d50*/  ISETP.NE.AND P0, PT, R21, RZ, PT ;  /* 0x000000ff1500720c */ /* 0x000fe20003f05270 */
[----:B------:R-:W-:-:S12]  /*0d60*/  IMAD.MOV.U32 R5, RZ, RZ, R12 ;  /* 0x000000ffff057224 */ /* 0x000fd800078e000c */
[----:B------:R-:W-:Y:S05]  /*0d70*/  @!P0 BRA `(.L_x_13) ;  /* 0x0000005400488947 */ /* 0x000fea0003800000 */
[----:B------:R-:W-:-:S05]  /*0d80*/  IADD3 R10, P0, PT, R11, R2, RZ ;  /* 0x000000020b0a7210 */ /* 0x000fca0007f1e0ff */
[----:B------:R-:W-:-:S05]  /*0d90*/  IMAD.X R11, RZ, RZ, R3, P0 ;  /* 0x000000ffff0b7224 */ /* 0x000fca00000e0603 */
[----:B------:R-:W2:Y:S02]  /*0da0*/  LDG.E.U8 R13, desc[UR4][R10.64] ;  /* 0x000000040a0d7981 */ /* 0x000ea4000c1e1100 */
[----:B--2---:R-:W-:-:S05]  /*0db0*/  VIADD R5, R13, 0xffffff9f ;  /* 0xffffff9f0d057836 */ /* 0x004fca0000000000 */
[----:B------:R-:W-:-:S04]  /*0dc0*/  LOP3.LUT R5, R5, 0xff, RZ, 0xc0, !PT ;  /* 0x000000ff05057812 */ /* 0x000fc800078ec0ff */
[----:B------:R-:W-:Y:S01]  /*0dd0*/  ISETP.GE.U32.AND P0, PT, R5, 0x1a, PT ;  /* 0x0000001a0500780c */ /* 0x000fe20003f06070 */
[----:B------:R-:W-:-:S12]  /*0de0*/  IMAD.MOV.U32 R5, RZ, RZ, R12 ;  /* 0x000000ffff057224 */ /* 0x000fd800078e000c */
[----:B------:R-:W-:Y:S01]  /*0df0*/  @!P0 VIADD R13, R13, 0xffffffe0 ;  /* 0xffffffe00d0d8836 */ /* 0x000fe20000000000 */
[----:B------:R-:W-:-:S04]  /*0e00*/  ISETP.NE.AND P0, PT, R21, 0x1, PT ;  /* 0x000000011500780c */ /* 0x000fc80003f05270 */
[----:B------:R0:W-:Y:S09]  /*0e10*/  STG.E.U8 desc[UR4][R10.64], R13 ;  /* 0x0000000d0a007986 */ /* 0x0001f2000c101104 */
[----:B------:R-:W-:Y:S05]  /*0e20*/  @!P0 BRA `(.L_x_13) ;  /* 0x00000054001c8947 */ /* 0x000fea0003800000 */
[----:B0-----:R-:W2:Y:S02]  /*0e30*/  LDG.E.U8 R13, desc[UR4][R10.64+0x1] ;  /* 0x000001040a0d7981 */ /* 0x001ea4000c1e1100 */
        /* <DEDUP_REMOVED lines=13> */
[----:B------:R-:W-:-:S05]  /*0f10*/  @!P0 VIADD R13, R13, 0xffffffe0 ;  /* 0xffffffe00d0d8836 */ /* 0x000fca0000000000 */
[----:B------:R0:W-:Y:S01]  /*0f20*/  STG.E.U8 desc[UR4][R10.64+0x2], R13 ;  /* 0x0000020d0a007986 */ /* 0x0001e2000c101104 */
[----:B------:R-:W-:Y:S05]  /*0f30*/  BRA `(.L_x_13) ;  /* 0x0000005000d87947 */ /* 0x000fea0003800000 */
.L_x_15:
[----:B------:R-:W-:-:S05]  /*0f40*/  VIADD R13, R7, 0x1 ;  /* 0x00000001070d7836 */ /* 0x000fca0000000000 */
[----:B------:R-:W-:-:S13]  /*0f50*/  ISETP.GE.AND P0, PT, R13, R6, PT ;  /* 0x000000060d00720c */ /* 0x000fda0003f06270 */
[----:B------:R-:W-:Y:S05]  /*0f60*/  @P0 BRA `(.L_x_13) ;  /* 0x0000005000cc0947 */ /* 0x000fea0003800000 */
[----:B------:R0:W5:Y:S01]  /*0f70*/  LDG.E.U8.CONSTANT R14, desc[UR4][R10.64+0x1] ;  /* 0x000001040a0e7981 */ /* 0x000162000c1e9100 */
[C---:B------:R-:W-:Y:S01]  /*0f80*/  VIADD R7, R5.reuse, 0xffffffff ;  /* 0xffffffff05077836 */ /* 0x040fe20000000000 */
[----:B------:R-:W-:Y:S01]  /*0f90*/  LOP3.LUT R15, R5, 0x3, RZ, 0xc0, !PT ;  /* 0x00000003050f7812 */ /* 0x000fe200078ec0ff */
[----:B------:R-:W-:Y:S01]  /*0fa0*/  BSSY.RECONVERGENT B2, `(.L_x_20) ;  /* 0x000002a000027945 */ /* 0x000fe20003800200 */
[----:B------:R-:W-:Y:S02]  /*0fb0*/  IMAD.MOV.U32 R21, RZ, RZ, RZ ;  /* 0x000000ffff157224 */ /* 0x000fe400078e00ff */
[----:B------:R-:W-:Y:S01]  /*0fc0*/  ISETP.GE.U32.AND P1, PT, R7, 0x3, PT ;  /* 0x000000030700780c */ /* 0x000fe20003f26070 */
[----:B------:R-:W-:Y:S01]  /*0fd0*/  IMAD.MOV.U32 R5, RZ, RZ, RZ ;  /* 0x000000ffff057224 */ /* 0x000fe200078e00ff */
[----:B------:R-:W-:-:S11]  /*0fe0*/  ISETP.NE.AND P0, PT, R15, RZ, PT ;  /* 0x000000ff0f00720c */ /* 0x000fd60003f05270 */
[----:B0-----:R-:W-:Y:S05]  /*0ff0*/  @!P1 BRA `(.L_x_21) ;  /* 0x0000000000909947 */ /* 0x001fea0003800000 */
[----:B------:R-:W-:Y:S01]  /*1000*/  LOP3.LUT R21, R12, 0x7ffffffc, RZ, 0xc0, !PT ;  /* 0x7ffffffc0c157812 */ /* 0x000fe200078ec0ff */
[----:B------:R-:W-:Y:S02]  /*1010*/  IMAD.MOV.U32 R7, RZ, RZ, RZ ;  /* 0x000000ffff077224 */ /* 0x000fe400078e00ff */
[----:B------:R-:W-:-:S07]  /*1020*/  IMAD.MOV.U32 R5, RZ, RZ, RZ ;  /* 0x000000ffff057224 */ /* 0x000fce00078e00ff */
.L_x_22:
[----:B------:R-:W-:-:S05]  /*1030*/  IADD3 R10, P1, PT, R7, R2, RZ ;  /* 0x00000002070a7210 */ /* 0x000fca0007f3e0ff */
[----:B------:R-:W-:-:S05]  /*1040*/  IMAD.X R11, RZ, RZ, R3, P1 ;  /* 0x000000ffff0b7224 */ /* 0x000fca00008e0603 */
[----:B0-----:R-:W2:Y:S02]  /*1050*/  LDG.E.U8 R23, desc[UR4][R10.64] ;  /* 0x000000040a177981 */ /* 0x001ea4000c1e1100 */
[----:B--2--5:R-:W-:-:S13]  /*1060*/  ISETP.NE.AND P1, PT, R23, R14, PT ;  /* 0x0000000e1700720c */ /* 0x024fda0003f25270 */
[----:B------:R-:W-:-:S04]  /*1070*/  @P1 IADD3 R16, P2, PT, R5, R2, RZ ;  /* 0x0000000205101210 */ /* 0x000fc80007f5e0ff */
[----:B------:R-:W-:-:S05]  /*1080*/  @P1 LEA.HI.X.SX32 R17, R5, R3, 0x1, P2 ;  /* 0x0000000305111211 */ /* 0x000fca00010f0eff */
[----:B------:R0:W-:Y:S04]  /*1090*/  @P1 STG.E.U8 desc[UR4][R16.64], R23 ;  /* 0x0000001710001986 */ /* 0x0001e8000c101104 */
[----:B------:R-:W2:Y:S01]  /*10a0*/  LDG.E.U8 R25, desc[UR4][R10.64+0x1] ;  /* 0x000001040a197981 */ /* 0x000ea2000c1e1100 */
[----:B------:R-:W-:-:S04]  /*10b0*/  @P1 VIADD R12, R5, 0x1 ;  /* 0x00000001050c1836 */ /* 0x000fc80000000000 */
[----:B------:R-:W-:Y:S01]  /*10c0*/  @P1 IMAD.MOV.U32 R5, RZ, RZ, R12 ;  /* 0x000000ffff051224 */ /* 0x000fe200078e000c */
[----:B--2---:R-:W-:-:S13]  /*10d0*/  ISETP.NE.AND P2, PT, R25, R14, PT ;  /* 0x0000000e1900720c */ /* 0x004fda0003f45270 */
[----:B------:R-:W-:-:S04]  /*10e0*/  @P2 IADD3 R18, P1, PT, R5, R2, RZ ;  /* 0x0000000205122210 */ /* 0x000fc80007f3e0ff */
[----:B------:R-:W-:-:S05]  /*10f0*/  @P2 LEA.HI.X.SX32 R19, R5, R3, 0x1, P1 ;  /* 0x0000000305132211 */ /* 0x000fca00008f0eff */
[----:B------:R1:W-:Y:S04]  /*1100*/  @P2 STG.E.U8 desc[UR4][R18.64], R25 ;  /* 0x0000001912002986 */ /* 0x0003e8000c101104 */
[----:B------:R-:W2:Y:S01]  /*1110*/  LDG.E.U8 R27, desc[UR4][R10.64+0x2] ;  /* 0x000002040a1b7981 */ /* 0x000ea2000c1e1100 */
[----:B------:R-:W-:-:S04]  /*1120*/  @P2 VIADD R12, R5, 0x1 ;  /* 0x00000001050c2836 */ /* 0x000fc80000000000 */
[----:B------:R-:W-:Y:S01]  /*1130*/  @P2 IMAD.MOV.U32 R5, RZ, RZ, R12 ;  /* 0x000000ffff052224 */ /* 0x000fe200078e000c */
[----:B--2---:R-:W-:-:S13]  /*1140*/  ISETP.NE.AND P1, PT, R27, R14, PT ;  /* 0x0000000e1b00720c */ /* 0x004fda0003f25270 */
[----:B0-----:R-:W-:-:S04]  /*1150*/  @P1 IADD3 R16, P2, PT, R5, R2, RZ ;  /* 0x0000000205101210 */ /* 0x001fc80007f5e0ff */
[----:B------:R-:W-:-:S05]  /*1160*/  @P1 LEA.HI.X.SX32 R17, R5, R3, 0x1, P2 ;  /* 0x0000000305111211 */ /* 0x000fca00010f0eff */
[----:B------:R0:W-:Y:S04]  /*1170*/  @P1 STG.E.U8 desc[UR4][R16.64], R27 ;  /* 0x0000001b10001986 */ /* 0x0001e8000c101104 */
[----:B------:R-:W2:Y:S01]  /*1180*/  LDG.E.U8 R23, desc[UR4][R10.64+0x3] ;  /* 0x000003040a177981 */ /* 0x000ea2000c1e1100 */
[----:B------:R-:W-:Y:S02]  /*1190*/  @P1 VIADD R12, R5, 0x1 ;  /* 0x00000001050c1836 */ /* 0x000fe40000000000 */
[----:B------:R-:W-:Y:S02]  /*11a0*/  VIADD R7, R7, 0x4 ;  /* 0x0000000407077836 */ /* 0x000fe40000000000 */
[----:B------:R-:W-:Y:S01]  /*11b0*/  @P1 IMAD.MOV.U32 R5, RZ, RZ, R12 ;  /* 0x000000ffff051224 */ /* 0x000fe200078e000c */
[----:B--2---:R-:W-:-:S13]  /*11c0*/  ISETP.NE.AND P2, PT, R23, R14, PT ;  /* 0x0000000e1700720c */ /* 0x004fda0003f45270 */
[C---:B-1----:R-:W-:Y:S01]  /*11d0*/  @P2 IADD3 R18, P1, PT, R5.reuse, R2, RZ ;  /* 0x0000000205122210 */ /* 0x042fe20007f3e0ff */
[----:B------:R-:W-:-:S03]  /*11e0*/  @P2 VIADD R12, R5, 0x1 ;  /* 0x00000001050c2836 */ /* 0x000fc60000000000 */
[----:B------:R-:W-:Y:S01]  /*11f0*/  @P2 LEA.HI.X.SX32 R19, R5, R3, 0x1, P1 ;  /* 0x0000000305132211 */ /* 0x000fe200008f0eff */
[----:B------:R-:W-:Y:S01]  /*1200*/  @P2 IMAD.MOV.U32 R5, RZ, RZ, R12 ;  /* 0x000000ffff052224 */ /* 0x000fe200078e000c */
[----:B------:R-:W-:-:S03]  /*1210*/  ISETP.NE.AND P1, PT, R7, R21, PT ;  /* 0x000000150700720c */ /* 0x000fc60003f25270 */
[----:B------:R0:W-:Y:S10]  /*1220*/  @P2 STG.E.U8 desc[UR4][R18.64], R23 ;  /* 0x0000001712002986 */ /* 0x0001f4000c101104 */
[----:B------:R-:W-:Y:S05]  /*1230*/  @P1 BRA `(.L_x_22) ;  /* 0xfffffffc007c1947 */ /* 0x000fea000383ffff */
.L_x_21:
[----:B------:R-:W-:Y:S05]  /*1240*/  BSYNC.RECONVERGENT B2 ;  /* 0x0000000000027941 */ /* 0x000fea0003800200 */
.L_x_20:
[----:B------:R-:W-:Y:S01]  /*1250*/  IMAD.MOV.U32 R7, RZ, RZ, R13 ;  /* 0x000000ffff077224 */ /* 0x000fe200078e000d */
[----:B------:R-:W-:Y:S06]  /*1260*/  @!P0 BRA `(.L_x_13) ;  /* 0x00000050000c8947 */ /* 0x000fec0003800000 */
[----:B------:R-:W-:-:S05]  /*1270*/  IADD3 R10, P0, PT, R21, R2, RZ ;  /* 0x00000002150a7210 */ /* 0x000fca0007f1e0ff */
[----:B------:R-:W-:-:S05]  /*1280*/  IMAD.X R11, RZ, RZ, R3, P0 ;  /* 0x000000ffff0b7224 */ /* 0x000fca00000e0603 */
[----:B0-----:R-:W2:Y:S02]  /*1290*/  LDG.E.U8 R19, desc[UR4][R10.64] ;  /* 0x000000040a137981 */ /* 0x001ea4000c1e1100 */
[----:B--2--5:R-:W-:-:S13]  /*12a0*/  ISETP.NE.AND P0, PT, R19, R14, PT ;  /* 0x0000000e1300720c */ /* 0x024fda0003f05270 */
[C---:B------:R-:W-:Y:S01]  /*12b0*/  @P0 IADD3 R16, P1, PT, R5.reuse, R2, RZ ;  /* 0x0000000205100210 */ /* 0x040fe20007f3e0ff */
[----:B------:R-:W-:-:S03]  /*12c0*/  @P0 VIADD R7, R5, 0x1 ;  /* 0x0000000105070836 */ /* 0x000fc60000000000 */
[----:B------:R-:W-:Y:S01]  /*12d0*/  @P0 LEA.HI.X.SX32 R17, R5, R3, 0x1, P1 ;  /* 0x0000000305110211 */ /* 0x000fe200008f0eff */
[----:B------:R-:W-:Y:S01]  /*12e0*/  @P0 IMAD.MOV.U32 R5, RZ, RZ, R7 ;  /* 0x000000ffff050224 */ /* 0x000fe200078e0007 */
[----:B------:R-:W-:Y:S01]  /*12f0*/  ISETP.NE.AND P1, PT, R15, 0x1, PT ;  /* 0x000000010f00780c */ /* 0x000fe20003f25270 */
[----:B------:R-:W-:Y:S02]  /*1300*/  IMAD.MOV.U32 R7, RZ, RZ, R13 ;  /* 0x000000ffff077224 */ /* 0x000fe400078e000d */
[----:B------:R0:W-:Y:S10]  /*1310*/  @P0 STG.E.U8 desc[UR4][R16.64], R19 ;  /* 0x0000001310000986 */ /* 0x0001f4000c101104 */
[----:B------:R-:W-:Y:S05]  /*1320*/  @!P1 BRA `(.L_x_13) ;  /* 0x0000004c00dc9947 */ /* 0x000fea0003800000 */
[----:B0-----:R-:W2:Y:S02]  /*1330*/  LDG.E.U8 R19, desc[UR4][R10.64+0x1] ;  /* 0x000001040a137981 */ /* 0x001ea4000c1e1100 */
[----:B--2---:R-:W-:-:S13]  /*1340*/  ISETP.NE.AND P0, PT, R19, R14, PT ;  /* 0x0000000e1300720c */ /* 0x004fda0003f05270 */
        /* <DEDUP_REMOVED lines=8> */
[----:B------:R-:W2:Y:S01]  /*13d0*/  LDG.E.U8 R15, desc[UR4][R10.64+0x2] ;  /* 0x000002040a0f7981 */ /* 0x000ea2000c1e1100 */
[----:B------:R-:W-:Y:S01]  /*13e0*/  IMAD.MOV.U32 R7, RZ, RZ, R13 ;  /* 0x000000ffff077224 */ /* 0x000fe200078e000d */
[----:B--2---:R-:W-:-:S13]  /*13f0*/  ISETP.NE.AND P0, PT, R15, R14, PT ;  /* 0x0000000e0f00720c */ /* 0x004fda0003f05270 */
[----:B------:R-:W-:Y:S05]  /*1400*/  @!P0 BRA `(.L_x_13) ;  /* 0x0000004c00a48947 */ /* 0x000fea0003800000 */
[----:B------:R-:W-:Y:S01]  /*1410*/  IADD3 R10, P0, PT, R5, R2, RZ ;  /* 0x00000002050a7210 */ /* 0x000fe20007f1e0ff */
[----:B------:R-:W-:-:S03]  /*1420*/  IMAD.MOV.U32 R7, RZ, RZ, R13 ;  /* 0x000000ffff077224 */ /* 0x000fc600078e000d */
[C---:B------:R-:W-:Y:S01]  /*1430*/  LEA.HI.X.SX32 R11, R5.reuse, R3, 0x1, P0 ;  /* 0x00000003050b7211 */ /* 0x040fe200000f0eff */
[----:B------:R-:W-:-:S04]  /*1440*/  VIADD R5, R5, 0x1 ;  /* 0x0000000105057836 */ /* 0x000fc80000000000 */
[----:B------:R1:W-:Y:S01]  /*1450*/  STG.E.U8 desc[UR4][R10.64], R15 ;  /* 0x0000000f0a007986 */ /* 0x0003e2000c101104 */
[----:B------:R-:W-:Y:S05]  /*1460*/  BRA `(.L_x_13) ;  /* 0x0000004c008c7947 */ /* 0x000fea0003800000 */
.L_x_14:
[----:B------:R-:W-:-:S05]  /*1470*/  VIADD R15, R7, 0x1 ;  /* 0x00000001070f7836 */ /* 0x000fca0000000000 */
[----:B------:R-:W-:-:S13]  /*1480*/  ISETP.GE.AND P0, PT, R15, R6, PT ;  /* 0x000000060f00720c */ /* 0x000fda0003f06270 */
[----:B------:R-:W-:Y:S05]  /*1490*/  @P0 BRA `(.L_x_13) ;  /* 0x0000004c00800947 */ /* 0x000fea0003800000 */
[----:B------:R-:W2:Y:S02]  /*14a0*/  LDG.E.U8.CONSTANT R10, desc[UR4][R10.64+0x1] ;  /* 0x000001040a0a7981 */ /* 0x000ea4000c1e9100 */
[----:B--2---:R-:W-:-:S05]  /*14b0*/  PRMT R7, R10, 0x8880, RZ ;  /* 0x000088800a077816 */ /* 0x004fca00000000ff */
[----:B------:R-:W-:-:S05]  /*14c0*/  VIADD R14, R7, 0xffffffd0 ;  /* 0xffffffd0070e7836 */ /* 0x000fca0000000000 */
[----:B------:R-:W-:-:S04]  /*14d0*/  ISETP.GE.AND P0, PT, R14, R5, PT ;  /* 0x000000050e00720c */ /* 0x000fc80003f06270 */
        /* <DEDUP_REMOVED lines=14> */
.L_x_10:
[----:B------:R-:W-:-:S13]  /*15c0*/  ISETP.GT.AND P0, PT, R14, 0x5c, PT ;  /* 0x0000005c0e00780c */ /* 0x000fda0003f04270 */
[----:B------:R-:W-:Y:S05]  /*15d0*/  @P0 BRA `(.L_x_23) ;  /* 0x0000000400880947 */ /* 0x000fea0003800000 */
[----:B------:R-:W-:-:S13]  /*15e0*/  ISETP.NE.AND P0, PT, R14, 0x4b, PT ;  /* 0x0000004b0e00780c */ /* 0x000fda0003f05270 */
[----:B------:R-:W-:Y:S05]  /*15f0*/  @!P0 BRA `(.L_x_24) ;  /* 0x0000000400488947 */ /* 0x000fea0003800000 */
[----:B------:R-:W-:-:S13]  /*1600*/  ISETP.NE.AND P0, PT, R14, 0x54, PT ;  /* 0x000000540e00780c */ /* 0x000fda0003f05270 */
[----:B------:R-:W-:Y:S05]  /*1610*/  @!P0 BRA `(.L_x_25) ;  /* 0x0000000000b48947 */ /* 0x000fea0003800000 */
[----:B------:R-:W-:-:S13]  /*1620*/  ISETP.NE.AND P0, PT, R14, 0x5b, PT ;  /* 0x0000005b0e00780c */ /* 0x000fda0003f05270 */
[----:B------:R-:W-:Y:S05]  /*1630*/  @P0 BRA `(.L_x_13) ;  /* 0x0000004c00180947 */ /* 0x000fea0003800000 */
[----:B------:R-:W-:Y:S01]  /*1640*/  ISETP.NE.AND P0, PT, R13, RZ, PT ;  /* 0x000000ff0d00720c */ /* 0x000fe20003f05270 */
[----:B------:R-:W-:-:S12]  /*1650*/  IMAD.MOV.U32 R5, RZ, RZ, RZ ;  /* 0x000000ffff057224 */ /* 0x000fd800078e00ff */
[----:B------:R-:W-:Y:S05]  /*1660*/  @!P0 BRA `(.L_x_13) ;  /* 0x0000004c000c8947 */ /* 0x000fea0003800000 */
[C---:B------:R-:W-:Y:S01]  /*1670*/  ISETP.GE.U32.AND P0, PT, R13.reuse, 0x4, PT ;  /* 0x000000040d00780c */ /* 0x040fe20003f06070 */
[----:B------:R-:W-:Y:S01]  /*1680*/  BSSY.RECONVERGENT B2, `(.L_x_26) ;  /* 0x0000014000027945 */ /* 0x000fe20003800200 */
[----:B------:R-:W-:Y:S01]  /*1690*/  LOP3.LUT R12, R13, 0x3, RZ, 0xc0, !PT ;  /* 0x000000030d0c7812 */ /* 0x000fe200078ec0ff */
[----:B------:R-:W-:-:S03]  /*16a0*/  IMAD.MOV.U32 R15, RZ, RZ, RZ ;  /* 0x000000ffff0f7224 */ /* 0x000fc600078e00ff */
[----:B------:R-:W-:-:S07]  /*16b0*/  ISETP.NE.AND P1, PT, R12, RZ, PT ;  /* 0x000000ff0c00720c */ /* 0x000fce0003f25270 */
[----:B------:R-:W-:Y:S06]  /*16c0*/  @!P0 BRA `(.L_x_27) ;  /* 0x00000000003c8947 */ /* 0x000fec0003800000 */
[----:B------:R-:W-:Y:S01]  /*16d0*/  LOP3.LUT R15, R13, 0x7ffffffc, RZ, 0xc0, !PT ;  /* 0x7ffffffc0d0f7812 */ /* 0x000fe200078ec0ff */
[----:B------:R-:W-:-:S07]  /*16e0*/  IMAD.MOV.U32 R5, RZ, RZ, RZ ;  /* 0x000000ffff057224 */ /* 0x000fce00078e00ff */
.L_x_28:
[----:B0-----:R-:W-:-:S05]  /*16f0*/  IADD3 R10, P0, PT, R5, R2, RZ ;  /* 0x00000002050a7210 */ /* 0x001fca0007f1e0ff */
[----:B------:R-:W-:-:S05]  /*1700*/  IMAD.X R11, RZ, RZ, R3, P0 ;  /* 0x000000ffff0b7224 */ /* 0x000fca00000e0603 */
[----:B------:R-:W2:Y:S04]  /*1710*/  LDG.E.U8 R17, desc[UR4][R10.64+0x1] ;  /* 0x000001040a117981 */ /* 0x000ea8000c1e1100 */
[----:B------:R-:W3:Y:S04]  /*1720*/  LDG.E.U8 R19, desc[UR4][R10.64+0x2] ;  /* 0x000002040a137981 */ /* 0x000ee8000c1e1100 */
[----:B------:R-:W4:Y:S04]  /*1730*/  LDG.E.U8 R21, desc[UR4][R10.64+0x3] ;  /* 0x000003040a157981 */ /* 0x000f28000c1e1100 */
[----:B------:R-:W5:Y:S01]  /*1740*/  LDG.E.U8 R23, desc[UR4][R10.64+0x4] ;  /* 0x000004040a177981 */ /* 0x000f62000c1e1100 */
[----:B------:R-:W-:-:S05]  /*1750*/  VIADD R5, R5, 0x4 ;  /* 0x0000000405057836 */ /* 0x000fca0000000000 */
[----:B------:R-:W-:Y:S01]  /*1760*/  ISETP.NE.AND P0, PT, R5, R15, PT ;  /* 0x0000000f0500720c */ /* 0x000fe20003f05270 */
[----:B--2---:R0:W-:Y:S04]  /*1770*/  STG.E.U8 desc[UR4][R10.64], R17 ;  /* 0x000000110a007986 */ /* 0x0041e8000c101104 */
[----:B---3--:R0:W-:Y:S04]  /*1780*/  STG.E.U8 desc[UR4][R10.64+0x1], R19 ;  /* 0x000001130a007986 */ /* 0x0081e8000c101104 */
[----:B----4-:R0:W-:Y:S04]  /*1790*/  STG.E.U8 desc[UR4][R10.64+0x2], R21 ;  /* 0x000002150a007986 */ /* 0x0101e8000c101104 */
[----:B-----5:R0:W-:Y:S01]  /*17a0*/  STG.E.U8 desc[UR4][R10.64+0x3], R23 ;  /* 0x000003170a007986 */ /* 0x0201e2000c101104 */
[----:B------:R-:W-:Y:S05]  /*17b0*/  @P0 BRA `(.L_x_28) ;  /* 0xfffffffc00cc0947 */ /* 0x000fea000383ffff */
.L_x_27:
[----:B------:R-:W-:Y:S05]  /*17c0*/  BSYNC.RECONVERGENT B2 ;  /* 0x0000000000027941 */ /* 0x000fea0003800200 */
.L_x_26:
[----:B------:R-:W-:Y:S01]  /*17d0*/  IMAD.MOV.U32 R5, RZ, RZ, R13 ;  /* 0x000000ffff057224 */ /* 0x000fe200078e000d */
[----:B------:R-:W-:Y:S06]  /*17e0*/  @!P1 BRA `(.L_x_13) ;  /* 0x0000004800ac9947 */ /* 0x000fec0003800000 */
[----:B0-----:R-:W-:-:S05]  /*17f0*/  IADD3 R10, P0, PT, R15, R2, RZ ;  /* 0x000000020f0a7210 */ /* 0x001fca0007f1e0ff */
[----:B------:R-:W-:-:S05]  /*1800*/  IMAD.X R11, RZ, RZ, R3, P0 ;  /* 0x000000ffff0b7224 */ /* 0x000fca00000e0603 */
[----:B------:R-:W2:Y:S01]  /*1810*/  LDG.E.U8 R15, desc[UR4][R10.64+0x1] ;  /* 0x000001040a0f7981 */ /* 0x000ea2000c1e1100 */
[----:B------:R-:W-:Y:S01]  /*1820*/  ISETP.NE.AND P0, PT, R12, 0x1, PT ;  /* 0x000000010c00780c */ /* 0x000fe20003f05270 */
[----:B------:R-:W-:Y:S02]  /*1830*/  IMAD.MOV.U32 R5, RZ, RZ, R13 ;  /* 0x000000ffff057224 */ /* 0x000fe400078e000d */
[----:B--2---:R3:W-:Y:S10]  /*1840*/  STG.E.U8 desc[UR4][R10.64], R15 ;  /* 0x0000000f0a007986 */ /* 0x0047f4000c101104 */
[----:B------:R-:W-:Y:S05]  /*1850*/  @!P0 BRA `(.L_x_13) ;  /* 0x0000004800908947 */ /* 0x000fea0003800000 */
[----:B---3--:R-:W2:Y:S01]  /*1860*/  LDG.E.U8 R15, desc[UR4][R10.64+0x2] ;  /* 0x000002040a0f7981 */ /* 0x008ea2000c1e1100 */
[----:B------:R-:W-:Y:S01]  /*1870*/  ISETP.NE.AND P0, PT, R12, 0x2, PT ;  /* 0x000000020c00780c */ /* 0x000fe20003f05270 */
[----:B------:R-:W-:Y:S02]  /*1880*/  IMAD.MOV.U32 R5, RZ, RZ, R13 ;  /* 0x000000ffff057224 */ /* 0x000fe400078e000d */
[----:B--2---:R4:W-:Y:S10]  /*1890*/  STG.E.U8 desc[UR4][R10.64+0x1], R15 ;  /* 0x0000010f0a007986 */ /* 0x0049f4000c101104 */
[----:B------:R-:W-:Y:S05]  /*18a0*/  @!P0 BRA `(.L_x_13) ;  /* 0x00000048007c8947 */ /* 0x000fea0003800000 */
[----:B----4-:R-:W2:Y:S01]  /*18b0*/  LDG.E.U8 R15, desc[UR4][R10.64+0x3] ;  /* 0x000003040a0f7981 */ /* 0x010ea2000c1e1100 */
[----:B------:R-:W-:-:S03]  /*18c0*/  IMAD.MOV.U32 R5, RZ, RZ, R13 ;  /* 0x000000ffff057224 */ /* 0x000fc600078e000d */
[----:B--2---:R0:W-:Y:S01]  /*18d0*/  STG.E.U8 desc[UR4][R10.64+0x2], R15 ;  /* 0x0000020f0a007986 */ /* 0x0041e2000c101104 */
[----:B------:R-:W-:Y:S05]  /*18e0*/  BRA `(.L_x_13) ;  /* 0x00000048006c7947 */ /* 0x000fea0003800000 */
.L_x_25:
        /* <DEDUP_REMOVED lines=15> */
[----:B------:R-:W2:Y:S02]  /*19e0*/  LDG.E.U8 R14, desc[UR4][R10.64+-0x30] ;  /* 0xffffd0040a0e7981 */ /* 0x000ea4000c1e1100 */
[----:B--2---:R-:W-:-:S05]  /*19f0*/  VIADD R5, R14, 0xffffffa5 ;  /* 0xffffffa50e057836 */ /* 0x004fca0000000000 */
[----:B------:R-:W-:-:S04]  /*1a00*/  LOP3.LUT R5, R5, 0xff, RZ, 0xc0, !PT ;  /* 0x000000ff05057812 */ /* 0x000fc800078ec0ff */
[----:B------:R-:W-:-:S13]  /*1a10*/  ISETP.GE.U32.AND P0, PT, R5, 0xe6, PT ;  /* 0x000000e60500780c */ /* 0x000fda0003f06070 */
[----:B------:R-:W-:Y:S02]  /*1a20*/  @P0 VIADD R15, R14, 0x20 ;  /* 0x000000200e0f0836 */ /* 0x000fe40000000000 */
[----:B------:R-:W-:Y:S02]  /*1a30*/  @P0 IMAD.MOV.U32 R7, RZ, RZ, R13 ;  /* 0x000000ffff070224 */ /* 0x000fe400078e000d */
[----:B------:R-:W-:Y:S01]  /*1a40*/  @P0 IMAD.MOV.U32 R5, RZ, RZ, R12 ;  /* 0x000000ffff050224 */ /* 0x000fe200078e000c */
[----:B------:R1:W-:Y:S01]  /*1a50*/  @P0 STG.E.U8 desc[UR4][R10.64+-0x30], R15 ;  /* 0xffffd00f0a000986 */ /* 0x0003e2000c101104 */
[----:B------:R-:W-:Y:S05]  /*1a60*/  @P0 BRA `(.L_x_13) ;  /* 0x00000048000c0947 */ /* 0x000fea0003800000 */
[----:B------:R-:W-:Y:S02]  /*1a70*/  VIADD R5, R14, 0xffffff85 ;  /* 0xffffff850e057836 */ /* 0x000fe40000000000 */
[----:B------:R-:W-:-:S03]  /*1a80*/  IMAD.MOV.U32 R7, RZ, RZ, R13 ;  /* 0x000000ffff077224 */ /* 0x000fc600078e000d */
[----:B------:R-:W-:-:S04]  /*1a90*/  LOP3.LUT R5, R5, 0xff, RZ, 0xc0, !PT ;  /* 0x000000ff05057812 */ /* 0x000fc800078ec0ff */
[----:B------:R-:W-:Y:S01]  /*1aa0*/  ISETP.GE.U32.AND P0, PT, R5, 0xe6, PT ;  /* 0x000000e60500780c */ /* 0x000fe20003f06070 */
[----:B------:R-:W-:-:S12]  /*1ab0*/  IMAD.MOV.U32 R5, RZ, RZ, R12 ;  /* 0x000000ffff057224 */ /* 0x000fd800078e000c */
[----:B------:R-:W-:Y:S05]  /*1ac0*/  @!P0 BRA `(.L_x_13) ;  /* 0x0000004400f48947 */ /* 0x000fea0003800000 */
[----:B-1----:R-:W-:Y:S02]  /*1ad0*/  VIADD R15, R14, 0xffffffe0 ;  /* 0xffffffe00e0f7836 */ /* 0x002fe40000000000 */
[----:B------:R-:W-:Y:S02]  /*1ae0*/  IMAD.MOV.U32 R7, RZ, RZ, R13 ;  /* 0x000000ffff077224 */ /* 0x000fe400078e000d */
[----:B------:R-:W-:Y:S01]  /*1af0*/  IMAD.MOV.U32 R5, RZ, RZ, R12 ;  /* 0x000000ffff057224 */ /* 0x000fe200078e000c */
[----:B------:R2:W-:Y:S01]  /*1b00*/  STG.E.U8 desc[UR4][R10.64+-0x30], R15 ;  /* 0xffffd00f0a007986 */ /* 0x0005e2000c101104 */
[----:B------:R-:W-:Y:S05]  /*1b10*/  BRA `(.L_x_13) ;  /* 0x0000004400e07947 */ /* 0x000fea0003800000 */
.L_x_24:
[----:B------:R-:W-:Y:S01]  /*1b20*/  ISETP.GE.U32.AND P0, PT, R5, 0x2, PT ;  /* 0x000000020500780c */ /* 0x000fe20003f06070 */
[----:B------:R-:W-:-:S12]  /*1b30*/  IMAD.MOV.U32 R5, RZ, RZ, 0x1 ;  /* 0x00000001ff057424 */ /* 0x000fd800078e00ff */
[----:B------:R-:W-:Y:S05]  /*1b40*/  @!P0 BRA `(.L_x_13) ;  /* 0x0000004400d48947 */ /* 0x000fea0003800000 */
[----:B------:R-:W-:Y:S01]  /*1b50*/  VIADD R11, R12, 0xfffffffe ;  /* 0xfffffffe0c0b7836 */ /* 0x000fe20000000000 */
[----:B------:R-:W-:-:S04]  /*1b60*/  IADD3 R14, P1, PT, R13, R2, RZ ;  /* 0x000000020d0e7210 */ /* 0x000fc80007f3e0ff */
[----:B------:R-:W-:Y:S01]  /*1b70*/  IADD3 R10, P0, PT, R11, R2, RZ ;  /* 0x000000020b0a7210 */ /* 0x000fe20007f1e0ff */
[----:B------:R-:W-:-:S04]  /*1b80*/  IMAD.X R15, RZ, RZ, R3, P1 ;  /* 0x000000ffff0f7224 */ /* 0x000fc800008e0603 */
[----:B------:R-:W-:Y:S01]  /*1b90*/  IMAD.X R11, RZ, RZ, R3, P0 ;  /* 0x000000ffff0b7224 */ /* 0x000fe200000e0603 */
[----:B------:R-:W2:Y:S04]  /*1ba0*/  LDG.E.U8 R17, desc[UR4][R14.64] ;  /* 0x000000040e117981 */ /* 0x000ea8000c1e1100 */
[----:B------:R-:W3:Y:S01]  /*1bb0*/  LDG.E.U8 R13, desc[UR4][R10.64] ;  /* 0x000000040a0d7981 */ /* 0x000ee2000c1e1100 */
[----:B------:R-:W-:-:S03]  /*1bc0*/  IMAD.MOV.U32 R5, RZ, RZ, R12 ;  /* 0x000000ffff057224 */ /* 0x000fc600078e000c */
[----:B--2---:R0:W-:Y:S04]  /*1bd0*/  STG.E.U8 desc[UR4][R10.64], R17 ;  /* 0x000000110a007986 */ /* 0x0041e8000c101104 */
[----:B---3--:R0:W-:Y:S01]  /*1be0*/  STG.E.U8 desc[UR4][R14.64], R13 ;  /* 0x0000000d0e007986 */ /* 0x0081e2000c101104 */
[----:B------:R-:W-:Y:S05]  /*1bf0*/  BRA `(.L_x_13) ;  /* 0x0000004400a87947 */ /* 0x000fea0003800000 */
.L_x_23:
        /* <DEDUP_REMOVED lines=15> */
[C---:B------:R-:W-:Y:S01]  /*1cf0*/  VIADD R5, R12.reuse, 0xfffffffe ;  /* 0xfffffffe0c057836 */ /* 0x040fe20000000000 */
[----:B------:R-:W-:Y:S01]  /*1d00*/  BSSY.RECONVERGENT B2, `(.L_x_31) ;  /* 0x0000029000027945 */ /* 0x000fe20003800200 */
[----:B------:R-:W-:Y:S02]  /*1d10*/  VIADD R23, R12, 0xffffffff ;  /* 0xffffffff0c177836 */ /* 0x000fe40000000000 */
[----:B0-----:R-:W-:Y:S01]  /*1d20*/  IMAD.MOV.U32 R11, RZ, RZ, 0x1 ;  /* 0x00000001ff0b7424 */ /* 0x001fe200078e00ff */
[----:B------:R-:W-:Y:S02]  /*1d30*/  ISETP.GE.U32.AND P0, PT, R5, 0x3, PT ;  /* 0x000000030500780c */ /* 0x000fe40003f06070 */
[----:B------:R-:W-:-:S11]  /*1d40*/  LOP3.LUT R21, R23, 0x3, RZ, 0xc0, !PT ;  /* 0x0000000317157812 */ /* 0x000fd600078ec0ff */
[----:B------:R-:W-:Y:S05]  /*1d50*/  @!P0 BRA `(.L_x_32) ;  /* 0x00000000008c8947 */ /* 0x000fea0003800000 */
[----:B------:R-:W-:Y:S01]  /*1d60*/  BSSY.RECONVERGENT B3, `(.L_x_33) ;  /* 0x0000021000037945 */ /* 0x000fe20003800200 */
[----:B------:R-:W-:Y:S01]  /*1d70*/  LOP3.LUT R23, R23, 0xfffffffc, RZ, 0xc0, !PT ;  /* 0xfffffffc17177812 */ /* 0x000fe200078ec0ff */
[----:B------:R-:W-:-:S07]  /*1d80*/  IMAD.MOV.U32 R5, RZ, RZ, 0x1 ;  /* 0x00000001ff057424 */ /* 0x000fce00078e00ff */
.L_x_34:
        /* <DEDUP_REMOVED lines=31> */
.L_x_33:
[----:B0-----:R-:W-:-:S07]  /*1f80*/  IMAD.MOV.U32 R11, RZ, RZ, R5 ;  /* 0x000000ffff0b7224 */ /* 0x001fce00078e0005 */
.L_x_32:
[----:B------:R-:W-:Y:S05]  /*1f90*/  BSYNC.RECONVERGENT B2 ;  /* 0x0000000000027941 */ /* 0x000fea0003800200 */
.L_x_31:
        /* <DEDUP_REMOVED lines=31> */
.L_x_30:
[----:B------:R-:W-:Y:S01]  /*2190*/  VIADD R13, R7, 0x1 ;  /* 0x00000001070d7836 */ /* 0x000fe20000000000 */
[----:B------:R-:W-:-:S04]  /*21a0*/  ISETP.GT.U32.AND P0, PT, R5, 0xfe, PT ;  /* 0x000000fe0500780c */ /* 0x000fc80003f04070 */
[----:B------:R-:W-:-:S13]  /*21b0*/  ISETP.GE.OR P0, PT, R13, R6, P0 ;  /* 0x000000060d00720c */ /* 0x000fda0000706670 */
[----:B------:R-:W-:Y:S05]  /*21c0*/  @P0 BRA `(.L_x_13) ;  /* 0x0000004000340947 */ /* 0x000fea0003800000 */
[C---:B------:R-:W-:Y:S01]  /*21d0*/  LOP3.LUT P0, R12, R5.reuse, 0x3, RZ, 0xc0, !PT ;  /* 0x00000003050c7812 */ /* 0x040fe2000780c0ff */
[----:B------:R-:W-:Y:S01]  /*21e0*/  BSSY.RECONVERGENT B2, `(.L_x_35) ;  /* 0x0000019000027945 */ /* 0x000fe20003800200 */
[----:B------:R-:W-:Y:S02]  /*21f0*/  VIADD R21, R5, 0xffffffff ;  /* 0xffffffff05157836 */ /* 0x000fe40000000000 */
[----:B------:R-:W-:-:S09]  /*2200*/  IMAD.MOV.U32 R7, RZ, RZ, R5 ;  /* 0x000000ffff077224 */ /* 0x000fd200078e0005 */
[----:B------:R-:W-:Y:S05]  /*2210*/  @!P0 BRA `(.L_x_36) ;  /* 0x0000000000548947 */ /* 0x000fea0003800000 */
[----:B------:R-:W-:-:S05]  /*2220*/  IADD3 R14, P0, PT, R21, R2, RZ ;  /* 0x00000002150e7210 */ /* 0x000fca0007f1e0ff */
[----:B------:R-:W-:-:S05]  /*2230*/  IMAD.X R15, RZ, RZ, R3, P0 ;  /* 0x000000ffff0f7224 */ /* 0x000fca00000e0603 */
[----:B------:R-:W2:Y:S01]  /*2240*/  LDG.E.U8 R19, desc[UR4][R14.64] ;  /* 0x000000040e137981 */ /* 0x000ea2000c1e1100 */
[----:B------:R-:W-:Y:S01]  /*2250*/  IADD3 R16, P0, PT, R5, R2, RZ ;  /* 0x0000000205107210 */ /* 0x000fe20007f1e0ff */
[----:B------:R-:W-:-:S04]  /*2260*/  IMAD.MOV.U32 R7, RZ, RZ, R21 ;  /* 0x000000ffff077224 */ /* 0x000fc800078e0015 */
[----:B------:R-:W-:Y:S01]  /*2270*/  IMAD.X R17, RZ, RZ, R3, P0 ;  /* 0x000000ffff117224 */ /* 0x000fe200000e0603 */
[----:B------:R-:W-:-:S04]  /*2280*/  ISETP.NE.AND P0, PT, R12, 0x1, PT ;  /* 0x000000010c00780c */ /* 0x000fc80003f05270 */
[----:B--2---:R0:W-:Y:S09]  /*2290*/  STG.E.U8 desc[UR4][R16.64], R19 ;  /* 0x0000001310007986 */ /* 0x0041f2000c101104 */
[----:B------:R-:W-:Y:S05]  /*22a0*/  @!P0 BRA `(.L_x_36) ;  /* 0x0000000000308947 */ /* 0x000fea0003800000 */
[----:B------:R-:W-:-:S05]  /*22b0*/  VIADD R7, R5, 0xfffffffe ;  /* 0xfffffffe05077836 */ /* 0x000fca0000000000 */
[----:B0-----:R-:W-:-:S05]  /*22c0*/  IADD3 R16, P0, PT, R7, R2, RZ ;  /* 0x0000000207107210 */ /* 0x001fca0007f1e0ff */
[----:B------:R-:W-:-:S05]  /*22d0*/  IMAD.X R17, RZ, RZ, R3, P0 ;  /* 0x000000ffff117224 */ /* 0x000fca00000e0603 */
[----:B------:R-:W2:Y:S01]  /*22e0*/  LDG.E.U8 R19, desc[UR4][R16.64] ;  /* 0x0000000410137981 */ /* 0x000ea2000c1e1100 */
[----:B------:R-:W-:-:S03]  /*22f0*/  ISETP.NE.AND P0, PT, R12, 0x2, PT ;  /* 0x000000020c00780c */ /* 0x000fc60003f05270 */
[----:B--2---:R1:W-:Y:S10]  /*2300*/  STG.E.U8 desc[UR4][R14.64], R19 ;  /* 0x000000130e007986 */ /* 0x0043f4000c101104 */
[----:B------:R-:W-:Y:S05]  /*2310*/  @!P0 BRA `(.L_x_36) ;  /* 0x0000000000148947 */ /* 0x000fea0003800000 */
[----:B------:R-:W-:-:S05]  /*2320*/  VIADD R7, R5, 0xfffffffd ;  /* 0xfffffffd05077836 */ /* 0x000fca0000000000 */
[----:B-1----:R-:W-:-:S05]  /*2330*/  IADD3 R14, P0, PT, R7, R2, RZ ;  /* 0x00000002070e7210 */ /* 0x002fca0007f1e0ff */
[----:B------:R-:W-:-:S06]  /*2340*/  IMAD.X R15, RZ, RZ, R3, P0 ;  /* 0x000000ffff0f7224 */ /* 0x000fcc00000e0603 */
[----:B------:R-:W2:Y:S04]  /*2350*/  LDG.E.U8 R15, desc[UR4][R14.64] ;  /* 0x000000040e0f7981 */ /* 0x000ea8000c1e1100 */
[----:B--2---:R2:W-:Y:S02]  /*2360*/  STG.E.U8 desc[UR4][R16.64], R15 ;  /* 0x0000000f10007986 */ /* 0x0045e4000c101104 */
.L_x_36:
[----:B------:R-:W-:Y:S05]  /*2370*/  BSYNC.RECONVERGENT B2 ;  /* 0x0000000000027941 */ /* 0x000fea0003800200 */
.L_x_35:
[----:B------:R3:W5:Y:S01]  /*2380*/  LDG.E.U8.CONSTANT R23, desc[UR4][R10.64+0x1] ;  /* 0x000001040a177981 */ /* 0x000762000c1e9100 */
[----:B------:R-:W-:Y:S01]  /*2390*/  ISETP.GE.U32.AND P0, PT, R21, 0x3, PT ;  /* 0x000000031500780c */ /* 0x000fe20003f06070 */
[----:B------:R-:W-:-:S12]  /*23a0*/  BSSY.RECONVERGENT B2, `(.L_x_37) ;  /* 0x000001b000027945 */ /* 0x000fd80003800200 */
[----:B---3--:R-:W-:Y:S05]  /*23b0*/  @!P0 BRA `(.L_x_38) ;  /* 0x0000000000648947 */ /* 0x008fea0003800000 */
.L_x_39:
[----:B-123--:R-:W-:-:S05]  /*23c0*/  VIADD R15, R7, 0xffffffff ;  /* 0xffffffff070f7836 */ /* 0x00efca0000000000 */
[----:B------:R-:W-:-:S05]  /*23d0*/  IADD3 R14, P0, PT, R15, R2, RZ ;  /* 0x000000020f0e7210 */ /* 0x000fca0007f1e0ff */
[----:B------:R-:W-:-:S05]  /*23e0*/  IMAD.X R15, RZ, RZ, R3, P0 ;  /* 0x000000ffff0f7224 */ /* 0x000fca00000e0603 */
[----:B------:R-:W2:Y:S01]  /*23f0*/  LDG.E.U8 R25, desc[UR4][R14.64] ;  /* 0x000000040e197981 */ /* 0x000ea2000c1e1100 */
[C---:B------:R-:W-:Y:S01]  /*2400*/  VIADD R11, R7.reuse, 0xfffffffe ;  /* 0xfffffffe070b7836 */ /* 0x040fe20000000000 */
[----:B------:R-:W-:-:S04]  /*2410*/  IADD3 R18, P0, PT, R7, R2, RZ ;  /* 0x0000000207127210 */ /* 0x000fc80007f1e0ff */
[----:B------:R-:W-:Y:S01]  /*2420*/  IADD3 R10, P1, PT, R11, R2, RZ ;  /* 0x000000020b0a7210 */ /* 0x000fe20007f3e0ff */
[----:B0-----:R-:W-:-:S04]  /*2430*/  IMAD.X R19, RZ, RZ, R3, P0 ;  /* 0x000000ffff137224 */ /* 0x001fc800000e0603 */
[----:B------:R-:W-:Y:S02]  /*2440*/  IMAD.X R11, RZ, RZ, R3, P1 ;  /* 0x000000ffff0b7224 */ /* 0x000fe400008e0603 */
[----:B------:R-:W-:Y:S01]  /*2450*/  VIADD R17, R7, 0xfffffffd ;  /* 0xfffffffd07117836 */ /* 0x000fe20000000000 */
[----:B--2---:R3:W-:Y:S04]  /*2460*/  STG.E.U8 desc[UR4][R18.64], R25 ;  /* 0x0000001912007986 */ /* 0x0047e8000c101104 */
[----:B------:R-:W2:Y:S01]  /*2470*/  LDG.E.U8 R27, desc[UR4][R10.64] ;  /* 0x000000040a1b7981 */ /* 0x000ea2000c1e1100 */
[----:B------:R-:W-:-:S05]  /*2480*/  IADD3 R16, P0, PT, R17, R2, RZ ;  /* 0x0000000211107210 */ /* 0x000fca0007f1e0ff */
[----:B------:R-:W-:Y:S02]  /*2490*/  IMAD.X R17, RZ, RZ, R3, P0 ;  /* 0x000000ffff117224 */ /* 0x000fe400000e0603 */
[----:B------:R-:W-:Y:S01]  /*24a0*/  VIADD R12, R7, 0xfffffffc ;  /* 0xfffffffc070c7836 */ /* 0x000fe20000000000 */
[----:B--2---:R3:W-:Y:S04]  /*24b0*/  STG.E.U8 desc[UR4][R14.64], R27 ;  /* 0x0000001b0e007986 */ /* 0x0047e8000c101104 */
[----:B------:R-:W2:Y:S01]  /*24c0*/  LDG.E.U8 R29, desc[UR4][R16.64] ;  /* 0x00000004101d7981 */ /* 0x000ea2000c1e1100 */
[----:B------:R-:W-:-:S05]  /*24d0*/  IADD3 R20, P0, PT, R12, R2, RZ ;  /* 0x000000020c147210 */ /* 0x000fca0007f1e0ff */
[----:B------:R-:W-:Y:S01]  /*24e0*/  IMAD.X R21, RZ, RZ, R3, P0 ;  /* 0x000000ffff157224 */ /* 0x000fe200000e0603 */
[----:B--2---:R3:W-:Y:S05]  /*24f0*/  STG.E.U8 desc[UR4][R10.64], R29 ;  /* 0x0000001d0a007986 */ /* 0x0047ea000c101104 */
[----:B------:R-:W2:Y:S01]  /*2500*/  LDG.E.U8 R21, desc[UR4][R20.64] ;  /* 0x0000000414157981 */ /* 0x000ea2000c1e1100 */
[----:B------:R-:W-:Y:S01]  /*2510*/  ISETP.GT.U32.AND P0, PT, R7, 0x4, PT ;  /* 0x000000040700780c */ /* 0x000fe20003f04070 */
[----:B------:R-:W-:Y:S02]  /*2520*/  IMAD.MOV.U32 R7, RZ, RZ, R12 ;  /* 0x000000ffff077224 */ /* 0x000fe400078e000c */
[----:B--2---:R3:W-:Y:S10]  /*2530*/  STG.E.U8 desc[UR4][R16.64], R21 ;  /* 0x0000001510007986 */ /* 0x0047f4000c101104 */
[----:B------:R-:W-:Y:S05]  /*2540*/  @P0 BRA `(.L_x_39) ;  /* 0xfffffffc009c0947 */ /* 0x000fea000383ffff */
.L_x_38:
[----:B------:R-:W-:Y:S05]  /*2550*/  BSYNC.RECONVERGENT B2 ;  /* 0x0000000000027941 */ /* 0x000fea0003800200 */
.L_x_37:
[----:B-----5:R4:W-:Y:S01]  /*2560*/  STG.E.U8 desc[UR4][R2.64], R23 ;  /* 0x0000001702007986 */ /* 0x0209e2000c101104 */
[----:B------:R-:W-:Y:S02]  /*2570*/  VIADD R5, R5, 0x1 ;  /* 0x0000000105057836 */ /* 0x000fe40000000000 */
[----:B------:R-:W-:Y:S01]  /*2580*/  IMAD.MOV.U32 R7, RZ, RZ, R13 ;  /* 0x000000ffff077224 */ /* 0x000fe200078e000d */
[----:B------:R-:W-:Y:S06]  /*2590*/  BRA `(.L_x_13) ;  /* 0x0000003c00407947 */ /* 0x000fec0003800000 */
.L_x_29:
[----:B------:R-:W-:Y:S01]  /*25a0*/  VIADD R5, R5, 0xffffffff ;  /* 0xffffffff05057836 */ /* 0x000fe20000000000 */
[----:B------:R-:W-:Y:S06]  /*25b0*/  BRA `(.L_x_13) ;  /* 0x0000003c00387947 */ /* 0x000fec0003800000 */
.L_x_9:
[----:B------:R-:W-:-:S13]  /*25c0*/  ISETP.GT.AND P0, PT, R14, 0x71, PT ;  /* 0x000000710e00780c */ /* 0x000fda0003f04270 */
[----:B------:R-:W-:Y:S05]  /*25d0*/  @P0 BRA `(.L_x_40) ;  /* 0x0000001400740947 */ /* 0x000fea0003800000 */
        /* <DEDUP_REMOVED lines=8> */
[----:B------:R-:W-:Y:S01]  /*2660*/  ISETP.GE.U32.AND P0, PT, R5, 0x2, PT ;  /* 0x000000020500780c */ /* 0x000fe20003f06070 */
[----:B------:R-:W-:-:S12]  /*2670*/  IMAD.MOV.U32 R5, RZ, RZ, 0x1 ;  /* 0x00000001ff057424 */ /* 0x000fd800078e00ff */
[----:B------:R-:W-:Y:S05]  /*2680*/  @!P0 BRA `(.L_x_13) ;  /* 0x0000003c00048947 */ /* 0x000fea0003800000 */
[----:B------:R-:W2:Y:S04]  /*2690*/  LDG.E.U8 R11, desc[UR4][R2.64+0x1] ;  /* 0x00000104020b7981 */ /* 0x000ea8000c1e1100 */
[----:B------:R-:W3:Y:S01]  /*26a0*/  LDG.E.U8 R13, desc[UR4][R2.64] ;  /* 0x00000004020d7981 */ /* 0x000ee2000c1e1100 */
[----:B------:R-:W-:-:S03]  /*26b0*/  IMAD.MOV.U32 R5, RZ, RZ, R12 ;  /* 0x000000ffff057224 */ /* 0x000fc600078e000c */
[----:B--2---:R0:W-:Y:S04]  /*26c0*/  STG.E.U8 desc[UR4][R2.64], R11 ;  /* 0x0000000b02007986 */ /* 0x0041e8000c101104 */
[----:B---3--:R0:W-:Y:S01]  /*26d0*/  STG.E.U8 desc[UR4][R2.64+0x1], R13 ;  /* 0x0000010d02007986 */ /* 0x0081e2000c101104 */
[----:B------:R-:W-:Y:S05]  /*26e0*/  BRA `(.L_x_13) ;  /* 0x0000003800ec7947 */ /* 0x000fea0003800000 */
.L_x_43:
[----:B------:R-:W-:-:S13]  /*26f0*/  ISETP.GT.U32.AND P0, PT, R5, 0x7f, PT ;  /* 0x0000007f0500780c */ /* 0x000fda0003f04070 */
[----:B------:R-:W-:Y:S05]  /*2700*/  @P0 BRA `(.L_x_13) ;  /* 0x0000003800e40947 */ /* 0x000fea0003800000 */
[C---:B------:R-:W-:Y:S01]  /*2710*/  VIADD R10, R5.reuse, 0xffffffff ;  /* 0xffffffff050a7836 */ /* 0x040fe20000000000 */
[----:B------:R-:W-:Y:S01]  /*2720*/  LOP3.LUT R16, R5, 0x3, RZ, 0xc0, !PT ;  /* 0x0000000305107812 */ /* 0x000fe200078ec0ff */
[----:B------:R-:W-:Y:S01]  /*2730*/  BSSY.RECONVERGENT B2, `(.L_x_44) ;  /* 0x0000019000027945 */ /* 0x000fe20003800200 */
[----:B------:R-:W-:Y:S02]  /*2740*/  IMAD.MOV.U32 R14, RZ, RZ, RZ ;  /* 0x000000ffff0e7224 */ /* 0x000fe400078e00ff */
[----:B------:R-:W-:Y:S02]  /*2750*/  ISETP.GE.U32.AND P0, PT, R10, 0x3, PT ;  /* 0x000000030a00780c */ /* 0x000fe40003f06070 */
[----:B------:R-:W-:-:S11]  /*2760*/  ISETP.NE.AND P1, PT, R16, RZ, PT ;  /* 0x000000ff1000720c */ /* 0x000fd60003f25270 */
[----:B------:R-:W-:Y:S05]  /*2770*/  @!P0 BRA `(.L_x_45) ;  /* 0x0000000000508947 */ /* 0x000fea0003800000 */
[----:B------:R-:W-:Y:S01]  /*2780*/  LOP3.LUT R14, R5, 0x7c, RZ, 0xc0, !PT ;  /* 0x0000007c050e7812 */ /* 0x000fe200078ec0ff */
[----:B------:R-:W-:-:S07]  /*2790*/  IMAD.MOV.U32 R15, RZ, RZ, RZ ;  /* 0x000000ffff0f7224 */ /* 0x000fce00078e00ff */
.L_x_46:
[----:B------:R-:W-:-:S05]  /*27a0*/  LOP3.LUT R10, RZ, R15, RZ, 0x33, !PT ;  /* 0x0000000fff0a7212 */ /* 0x000fca00078e33ff */
[----:B------:R-:W-:-:S05]  /*27b0*/  IMAD.IADD R11, R5, 0x1, R10 ;  /* 0x00000001050b7824 */ /* 0x000fca00078e020a */
[----:B------:R-:W-:-:S04]  /*27c0*/  IADD3 R10, P0, PT, R11, R2, RZ ;  /* 0x000000020b0a7210 */ /* 0x000fc80007f1e0ff */
[----:B------:R-:W-:-:S05]  /*27d0*/  LEA.HI.X.SX32 R11, R11, R3, 0x1, P0 ;  /* 0x000000030b0b7211 */ /* 0x000fca00000f0eff */
[----:B0-----:R-:W2:Y:S01]  /*27e0*/  LDG.E.U8 R17, desc[UR4][R10.64] ;  /* 0x000000040a117981 */ /* 0x001ea2000c1e1100 */
[----:B------:R-:W-:-:S05]  /*27f0*/  IMAD.IADD R13, R5, 0x1, R15 ;  /* 0x00000001050d7824 */ /* 0x000fca00078e020f */
[----:B------:R-:W-:-:S05]  /*2800*/  IADD3 R12, P0, PT, R13, R2, RZ ;  /* 0x000000020d0c7210 */ /* 0x000fca0007f1e0ff */
[----:B------:R-:W-:-:S05]  /*2810*/  IMAD.X R13, RZ, RZ, R3, P0 ;  /* 0x000000ffff0d7224 */ /* 0x000fca00000e0603 */
[----:B--2---:R0:W-:Y:S04]  /*2820*/  STG.E.U8 desc[UR4][R12.64], R17 ;  /* 0x000000110c007986 */ /* 0x0041e8000c101104 */
[----:B------:R-:W2:Y:S04]  /*2830*/  LDG.E.U8 R19, desc[UR4][R10.64+-0x1] ;  /* 0xffffff040a137981 */ /* 0x000ea8000c1e1100 */
[----:B--2---:R0:W-:Y:S04]  /*2840*/  STG.E.U8 desc[UR4][R12.64+0x1], R19 ;  /* 0x000001130c007986 */ /* 0x0041e8000c101104 */
[----:B------:R-:W2:Y:S04]  /*2850*/  LDG.E.U8 R21, desc[UR4][R10.64+-0x2] ;  /* 0xfffffe040a157981 */ /* 0x000ea8000c1e1100 */
[----:B--2---:R0:W-:Y:S04]  /*2860*/  STG.E.U8 desc[UR4][R12.64+0x2], R21 ;  /* 0x000002150c007986 */ /* 0x0041e8000c101104 */
[----:B------:R-:W2:Y:S01]  /*2870*/  LDG.E.U8 R23, desc[UR4][R10.64+-0x3] ;  /* 0xfffffd040a177981 */ /* 0x000ea2000c1e1100 */
[----:B------:R-:W-:-:S05]  /*2880*/  VIADD R15, R15, 0x4 ;  /* 0x000000040f0f7836 */ /* 0x000fca0000000000 */
[----:B------:R-:W-:Y:S01]  /*2890*/  ISETP.NE.AND P0, PT, R15, R14, PT ;  /* 0x0000000e0f00720c */ /* 0x000fe20003f05270 */
[----:B--2---:R0:W-:-:S12]  /*28a0*/  STG.E.U8 desc[UR4][R12.64+0x3], R23 ;  /* 0x000003170c007986 */ /* 0x0041d8000c101104 */
[----:B------:R-:W-:Y:S05]  /*28b0*/  @P0 BRA `(.L_x_46) ;  /* 0xfffffffc00b80947 */ /* 0x000fea000383ffff */
.L_x_45:
[----:B------:R-:W-:Y:S05]  /*28c0*/  BSYNC.RECONVERGENT B2 ;  /* 0x0000000000027941 */ /* 0x000fea0003800200 */
.L_x_44:
[----:B------:R-:W-:Y:S04]  /*28d0*/  BSSY.RECONVERGENT B2, `(.L_x_47) ;  /* 0x0000015000027945 */ /* 0x000fe80003800200 */
[----:B------:R-:W-:Y:S05]  /*28e0*/  @!P1 BRA `(.L_x_48) ;  /* 0x00000000004c9947 */ /* 0x000fea0003800000 */
[----:B------:R-:W-:-:S05]  /*28f0*/  LOP3.LUT R10, RZ, R14, RZ, 0x33, !PT ;  /* 0x0000000eff0a7212 */ /* 0x000fca00078e33ff */
[----:B------:R-:W-:-:S05]  /*2900*/  IMAD.IADD R11, R5, 0x1, R10 ;  /* 0x00000001050b7824 */ /* 0x000fca00078e020a */
[----:B------:R-:W-:-:S04]  /*2910*/  IADD3 R10, P0, PT, R11, R2, RZ ;  /* 0x000000020b0a7210 */ /* 0x000fc80007f1e0ff */
[----:B------:R-:W-:-:S05]  /*2920*/  LEA.HI.X.SX32 R11, R11, R3, 0x1, P0 ;  /* 0x000000030b0b7211 */ /* 0x000fca00000f0eff */
[----:B------:R-:W2:Y:S01]  /*2930*/  LDG.E.U8 R15, desc[UR4][R10.64] ;  /* 0x000000040a0f7981 */ /* 0x000ea2000c1e1100 */
[----:B0-----:R-:W-:-:S05]  /*2940*/  IMAD.IADD R13, R5, 0x1, R14 ;  /* 0x00000001050d7824 */ /* 0x001fca00078e020e */
[----:B------:R-:W-:-:S05]  /*2950*/  IADD3 R12, P0, PT, R13, R2, RZ ;  /* 0x000000020d0c7210 */ /* 0x000fca0007f1e0ff */
[----:B------:R-:W-:Y:S01]  /*2960*/  IMAD.X R13, RZ, RZ, R3, P0 ;  /* 0x000000ffff0d7224 */ /* 0x000fe200000e0603 */
[----:B------:R-:W-:-:S04]  /*2970*/  ISETP.NE.AND P0, PT, R16, 0x1, PT ;  /* 0x000000011000780c */ /* 0x000fc80003f05270 */
[----:B--2---:R1:W-:Y:S09]  /*2980*/  STG.E.U8 desc[UR4][R12.64], R15 ;  /* 0x0000000f0c007986 */ /* 0x0043f2000c101104 */
[----:B------:R-:W-:Y:S05]  /*2990*/  @!P0 BRA `(.L_x_48) ;  /* 0x0000000000208947 */ /* 0x000fea0003800000 */
[----:B-1----:R-:W2:Y:S01]  /*29a0*/  LDG.E.U8 R13, desc[UR4][R10.64+-0x1] ;  /* 0xffffff040a0d7981 */ /* 0x002ea2000c1e1100 */
[----:B------:R-:W-:-:S04]  /*29b0*/  IADD3 R14, P0, P1, R2, R14, R5 ;  /* 0x0000000e020e7210 */ /* 0x000fc8000791e005 */
[----:B------:R-:W-:Y:S02]  /*29c0*/  IADD3.X R15, PT, PT, R3, RZ, RZ, P0, P1 ;  /* 0x000000ff030f7210 */ /* 0x000fe400007e24ff */
[----:B------:R-:W-:-:S03]  /*29d0*/  ISETP.NE.AND P0, PT, R16, 0x2, PT ;  /* 0x000000021000780c */ /* 0x000fc60003f05270 */
[----:B--2---:R2:W-:Y:S10]  /*29e0*/  STG.E.U8 desc[UR4][R14.64+0x1], R13 ;  /* 0x0000010d0e007986 */ /* 0x0045f4000c101104 */
[----:B------:R-:W-:Y:S05]  /*29f0*/  @!P0 BRA `(.L_x_48) ;  /* 0x0000000000088947 */ /* 0x000fea0003800000 */
[----:B------:R-:W3:Y:S04]  /*2a00*/  LDG.E.U8 R11, desc[UR4][R10.64+-0x2] ;  /* 0xfffffe040a0b7981 */ /* 0x000ee8000c1e1100 */
[----:B---3--:R3:W-:Y:S02]  /*2a10*/  STG.E.U8 desc[UR4][R14.64+0x2], R11 ;  /* 0x0000020b0e007986 */ /* 0x0087e4000c101104 */
.L_x_48:
[----:B------:R-:W-:Y:S05]  /*2a20*/  BSYNC.RECONVERGENT B2 ;  /* 0x0000000000027941 */ /* 0x000fea0003800200 */
.L_x_47:
[----:B------:R-:W-:Y:S01]  /*2a30*/  IMAD.SHL.U32 R5, R5, 0x2, RZ ;  /* 0x0000000205057824 */ /* 0x000fe200078e00ff */
[----:B------:R-:W-:Y:S06]  /*2a40*/  BRA `(.L_x_13) ;  /* 0x0000003800147947 */ /* 0x000fec0003800000 */
.L_x_42:
        /* <DEDUP_REMOVED lines=11> */
.L_x_51:
[----:B------:R-:W-:-:S05]  /*2b00*/  IADD3 R10, P0, PT, R15, R2, RZ ;  /* 0x000000020f0a7210 */ /* 0x000fca0007f1e0ff */
[----:B------:R-:W-:-:S05]  /*2b10*/  IMAD.X R11, RZ, RZ, R3, P0 ;  /* 0x000000ffff0b7224 */ /* 0x000fca00000e0603 */
        /* <DEDUP_REMOVED lines=14> */
.L_x_50:
[----:B------:R-:W-:Y:S05]  /*2c00*/  BSYNC.RECONVERGENT B2 ;  /* 0x0000000000027941 */ /* 0x000fea0003800200 */
.L_x_49:
[----:B------:R-:W-:Y:S04]  /*2c10*/  BSSY.RECONVERGENT B2, `(.L_x_52) ;  /* 0x0000013000027945 */ /* 0x000fe80003800200 */
[----:B------:R-:W-:Y:S05]  /*2c20*/  @!P1 BRA `(.L_x_53) ;  /* 0x0000000000449947 */ /* 0x000fea0003800000 */
[----:B------:R-:W-:-:S05]  /*2c30*/  IADD3 R10, P0, PT, R14, R2, RZ ;  /* 0x000000020e0a7210 */ /* 0x000fca0007f1e0ff */
[----:B------:R-:W-:-:S05]  /*2c40*/  IMAD.X R11, RZ, RZ, R3, P0 ;  /* 0x000000ffff0b7224 */ /* 0x000fca00000e0603 */
        /* <DEDUP_REMOVED lines=8> */
[----:B------:R-:W-:-:S05]  /*2cd0*/  IADD3 R12, P0, PT, R5, R10, RZ ;  /* 0x0000000a050c7210 */ /* 0x000fca0007f1e0ff */
[----:B------:R-:W-:Y:S01]  /*2ce0*/  IMAD.X R13, RZ, RZ, R11, P0 ;  /* 0x000000ffff0d7224 */ /* 0x000fe200000e060b */
[----:B------:R-:W-:-:S04]  /*2cf0*/  ISETP.NE.AND P0, PT, R16, 0x2, PT ;  /* 0x000000021000780c */ /* 0x000fc80003f05270 */
[----:B--2---:R2:W-:Y:S09]  /*2d00*/  STG.E.U8 desc[UR4][R12.64+0x1], R15 ;  /* 0x0000010f0c007986 */ /* 0x0045f2000c101104 */
[----:B------:R-:W-:Y:S05]  /*2d10*/  @!P0 BRA `(.L_x_53) ;  /* 0x0000000000088947 */ /* 0x000fea0003800000 */
[----:B------:R-:W3:Y:S04]  /*2d20*/  LDG.E.U8 R11, desc[UR4][R10.64+0x2] ;  /* 0x000002040a0b7981 */ /* 0x000ee8000c1e1100 */
[----:B---3--:R3:W-:Y:S02]  /*2d30*/  STG.E.U8 desc[UR4][R12.64+0x2], R11 ;  /* 0x0000020b0c007986 */ /* 0x0087e4000c101104 */
.L_x_53:
[----:B------:R-:W-:Y:S05]  /*2d40*/  BSYNC.RECONVERGENT B2 ;  /* 0x0000000000027941 */ /* 0x000fea0003800200 */
.L_x_52:
[----:B------:R-:W-:Y:S01]  /*2d50*/  IMAD.SHL.U32 R5, R5, 0x2, RZ ;  /* 0x0000000205057824 */ /* 0x000fe200078e00ff */
[----:B------:R-:W-:Y:S06]  /*2d60*/  BRA `(.L_x_13) ;  /* 0x00000034004c7947 */ /* 0x000fec0003800000 */
.L_x_41:
[----:B------:R-:W-:-:S13]  /*2d70*/  ISETP.NE.AND P0, PT, R14, 0x6c, PT ;  /* 0x0000006c0e00780c */ /* 0x000fda0003f05270 */
[----:B------:R-:W-:Y:S05]  /*2d80*/  @!P0 BRA `(.L_x_54) ;  /* 0x00000008007c8947 */ /* 0x000fea0003800000 */
[----:B------:R-:W-:-:S13]  /*2d90*/  ISETP.NE.AND P0, PT, R14, 0x70, PT ;  /* 0x000000700e00780c */ /* 0x000fda0003f05270 */
[----:B------:R-:W-:Y:S05]  /*2da0*/  @!P0 BRA `(.L_x_55) ;  /* 0x00000004003c8947 */ /* 0x000fea0003800000 */
[----:B------:R-:W-:-:S13]  /*2db0*/  ISETP.NE.AND P0, PT, R14, 0x71, PT ;  /* 0x000000710e00780c */ /* 0x000fda0003f05270 */
[----:B------:R-:W-:Y:S05]  /*2dc0*/  @P0 BRA `(.L_x_13) ;  /* 0x0000003400340947 */ /* 0x000fea0003800000 */
[----:B------:R-:W-:-:S13]  /*2dd0*/  ISETP.GT.U32.AND P0, PT, R5, 0x7f, PT ;  /* 0x0000007f0500780c */ /* 0x000fda0003f04070 */
[----:B------:R-:W-:Y:S05]  /*2de0*/  @P0 BRA `(.L_x_13) ;  /* 0x00000034002c0947 */ /* 0x000fea0003800000 */
[C---:B------:R-:W-:Y:S01]  /*2df0*/  LOP3.LUT P0, R16, R12.reuse, 0x3, RZ, 0xc0, !PT ;  /* 0x000000030c107812 */ /* 0x040fe2000780c0ff */
[----:B------:R-:W-:Y:S01]  /*2e00*/  BSSY.RECONVERGENT B2, `(.L_x_56) ;  /* 0x0000020000027945 */ /* 0x000fe20003800200 */
[----:B------:R-:W-:Y:S02]  /*2e10*/  VIADD R13, R12, 0xffffffff ;  /* 0xffffffff0c0d7836 */ /* 0x000fe40000000000 */
[----:B------:R-:W-:-:S09]  /*2e20*/  IMAD.MOV.U32 R5, RZ, RZ, R12 ;  /* 0x000000ffff057224 */ /* 0x000fd200078e000c */
[----:B------:R-:W-:Y:S05]  /*2e30*/  @!P0 BRA `(.L_x_57) ;  /* 0x0000000000708947 */ /* 0x000fea0003800000 */
[----:B------:R-:W-:-:S05]  /*2e40*/  IADD3 R14, P0, PT, R13, R2, RZ ;  /* 0x000000020d0e7210 */ /* 0x000fca0007f1e0ff */
[----:B------:R-:W-:-:S06]  /*2e50*/  IMAD.X R15, RZ, RZ, R3, P0 ;  /* 0x000000ffff0f7224 */ /* 0x000fcc00000e0603 */
[----:B------:R-:W2:Y:S01]  /*2e60*/  LDG.E.U8 R15, desc[UR4][R14.64] ;  /* 0x000000040e0f7981 */ /* 0x000ea2000c1e1100 */
[----:B------:R-:W-:Y:S01]  /*2e70*/  LEA R10, P0, R13, R2, 0x1 ;  /* 0x000000020d0a7211 */ /* 0x000fe200078008ff */
[----:B------:R-:W-:-:S04]  /*2e80*/  IMAD.MOV.U32 R5, RZ, RZ, R13 ;  /* 0x000000ffff057224 */ /* 0x000fc800078e000d */
[----:B------:R-:W-:Y:S01]  /*2e90*/  IMAD.X R11, RZ, RZ, R3, P0 ;  /* 0x000000ffff0b7224 */ /* 0x000fe200000e0603 */
[----:B------:R-:W-:-:S04]  /*2ea0*/  ISETP.NE.AND P0, PT, R16, 0x1, PT ;  /* 0x000000011000780c */ /* 0x000fc80003f05270 */
[----:B--2---:R0:W-:Y:S04]  /*2eb0*/  STG.E.U8 desc[UR4][R10.64], R15 ;  /* 0x0000000f0a007986 */ /* 0x0041e8000c101104 */
[----:B------:R0:W-:Y:S05]  /*2ec0*/  STG.E.U8 desc[UR4][R10.64+0x1], R15 ;  /* 0x0000010f0a007986 */ /* 0x0001ea000c101104 */
[----:B------:R-:W-:Y:S05]  /*2ed0*/  @!P0 BRA `(.L_x_57) ;  /* 0x0000000000488947 */ /* 0x000fea0003800000 */
[----:B------:R-:W-:-:S05]  /*2ee0*/  VIADD R5, R12, 0xfffffffe ;  /* 0xfffffffe0c057836 */ /* 0x000fca0000000000 */
[----:B------:R-:W-:-:S05]  /*2ef0*/  IADD3 R14, P0, PT, R5, R2, RZ ;  /* 0x00000002050e7210 */ /* 0x000fca0007f1e0ff */
[----:B0-----:R-:W-:-:S06]  /*2f00*/  IMAD.X R15, RZ, RZ, R3, P0 ;  /* 0x000000ffff0f7224 */ /* 0x001fcc00000e0603 */
[----:B------:R-:W2:Y:S01]  /*2f10*/  LDG.E.U8 R15, desc[UR4][R14.64] ;  /* 0x000000040e0f7981 */ /* 0x000ea2000c1e1100 */
[----:B------:R-:W-:-:S05]  /*2f20*/  LEA R10, P0, R5, R2, 0x1 ;  /* 0x00000002050a7211 */ /* 0x000fca00078008ff */
[----:B------:R-:W-:Y:S01]  /*2f30*/  IMAD.X R11, RZ, RZ, R3, P0 ;  /* 0x000000ffff0b7224 */ /* 0x000fe200000e0603 */
[----:B------:R-:W-:-:S04]  /*2f40*/  ISETP.NE.AND P0, PT, R16, 0x2, PT ;  /* 0x000000021000780c */ /* 0x000fc80003f05270 */
[----:B--2---:R1:W-:Y:S04]  /*2f50*/  STG.E.U8 desc[UR4][R10.64], R15 ;  /* 0x0000000f0a007986 */ /* 0x0043e8000c101104 */
[----:B------:R1:W-:Y:S05]  /*2f60*/  STG.E.U8 desc[UR4][R10.64+0x1], R15 ;  /* 0x0000010f0a007986 */ /* 0x0003ea000c101104 */
[----:B------:R-:W-:Y:S05]  /*2f70*/  @!P0 BRA `(.L_x_57) ;  /* 0x0000000000208947 */ /* 0x000fea0003800000 */
[----:B------:R-:W-:-:S05]  /*2f80*/  VIADD R5, R12, 0xfffffffd ;  /* 0xfffffffd0c057836 */ /* 0x000fca0000000000 */
[----:B------:R-:W-:-:S05]  /*2f90*/  IADD3 R14, P0, PT, R5, R2, RZ ;  /* 0x00000002050e7210 */ /* 0x000fca0007f1e0ff */
[----:B-1----:R-:W-:-:S06]  /*2fa0*/  IMAD.X R15, RZ, RZ, R3, P0 ;  /* 0x000000ffff0f7224 */ /* 0x002fcc00000e0603 */
[----:B------:R-:W2:Y:S01]  /*2fb0*/  LDG.E.U8 R15, desc[UR4][R14.64] ;  /* 0x000000040e0f7981 */ /* 0x000ea2000c1e1100 */
[----:B------:R-:W-:-:S05]  /*2fc0*/  LEA R10, P0, R5, R2, 0x1 ;  /* 0x00000002050a7211 */ /* 0x000fca00078008ff */
[----:B------:R-:W-:-:S05]  /*2fd0*/  IMAD.X R11, RZ, RZ, R3, P0 ;  /* 0x000000ffff0b7224 */ /* 0x000fca00000e0603 */
[----:B--2---:R2:W-:Y:S04]  /*2fe0*/  STG.E.U8 desc[UR4][R10.64], R15 ;  /* 0x0000000f0a007986 */ /* 0x0045e8000c101104 */
[----:B------:R2:W-:Y:S02]  /*2ff0*/  STG.E.U8 desc[UR4][R10.64+0x1], R15 ;  /* 0x0000010f0a007986 */ /* 0x0005e4000c101104 */
.L_x_57:
[----:B------:R-:W-:Y:S05]  /*3000*/  BSYNC.RECONVERGENT B2 ;  /* 0x0000000000027941 */ /* 0x000fea0003800200 */
.L_x_56:
[----:B------:R-:W-:Y:S01]  /*3010*/  ISETP.GE.U32.AND P0, PT, R13, 0x3, PT ;  /* 0x000000030d00780c */ /* 0x000fe20003f06070 */
[----:B------:R-:W-:-:S12]  /*3020*/  BSSY.RECONVERGENT B2, `(.L_x_58) ;  /* 0x0000025000027945 */ /* 0x000fd80003800200 */
[----:B------:R-:W-:Y:S05]  /*3030*/  @!P0 BRA `(.L_x_59) ;  /* 0x00000000008c8947 */ /* 0x000fea0003800000 */
.L_x_60:
[----:B0123--:R-:W-:-:S05]  /*3040*/  VIADD R11, R5, 0xffffffff ;  /* 0xffffffff050b7836 */ /* 0x00ffca0000000000 */
[----:B------:R-:W-:-:S05]  /*3050*/  IADD3 R16, P0, PT, R11, R2, RZ ;  /* 0x000000020b107210 */ /* 0x000fca0007f1e0ff */
[----:B------:R-:W-:-:S06]  /*3060*/  IMAD.X R17, RZ, RZ, R3, P0 ;  /* 0x000000ffff117224 */ /* 0x000fcc00000e0603 */
[----:B------:R-:W2:Y:S01]  /*3070*/  LDG.E.U8 R17, desc[UR4][R16.64] ;  /* 0x0000000410117981 */ /* 0x000ea2000c1e1100 */
[----:B------:R-:W-:Y:S01]  /*3080*/  VIADD R15, R5, 0xfffffffe ;  /* 0xfffffffe050f7836 */ /* 0x000fe20000000000 */
[----:B------:R-:W-:-:S04]  /*3090*/  LEA R10, P0, R11, R2, 0x1 ;  /* 0x000000020b0a7211 */ /* 0x000fc800078008ff */
[----:B------:R-:W-:Y:S01]  /*30a0*/  IADD3 R18, P1, PT, R15, R2, RZ ;  /* 0x000000020f127210 */ /* 0x000fe20007f3e0ff */
[----:B------:R-:W-:-:S04]  /*30b0*/  IMAD.X R11, RZ, RZ, R3, P0 ;  /* 0x000000ffff0b7224 */ /* 0x000fc800000e0603 */
[----:B------:R-:W-:Y:S02]  /*30c0*/  IMAD.X R19, RZ, RZ, R3, P1 ;  /* 0x000000ffff137224 */ /* 0x000fe400008e0603 */
[----:B------:R-:W-:Y:S01]  /*30d0*/  VIADD R23, R5, 0xfffffffd ;  /* 0xfffffffd05177836 */ /* 0x000fe20000000000 */
[----:B--2---:R-:W-:Y:S04]  /*30e0*/  STG.E.U8 desc[UR4][R10.64], R17 ;  /* 0x000000110a007986 */ /* 0x004fe8000c101104 */
[----:B------:R0:W-:Y:S04]  /*30f0*/  STG.E.U8 desc[UR4][R10.64+0x1], R17 ;  /* 0x000001110a007986 */ /* 0x0001e8000c101104 */
[----:B------:R-:W2:Y:S01]  /*3100*/  LDG.E.U8 R13, desc[UR4][R18.64] ;  /* 0x00000004120d7981 */ /* 0x000ea2000c1e1100 */
[----:B------:R-:W-:-:S02]  /*3110*/  LEA R14, P0, R15, R2, 0x1 ;  /* 0x000000020f0e7211 */ /* 0x000fc400078008ff */
[----:B------:R-:W-:-:S03]  /*3120*/  IADD3 R20, P1, PT, R23, R2, RZ ;  /* 0x0000000217147210 */ /* 0x000fc60007f3e0ff */
[--C-:B------:R-:W-:Y:S02]  /*3130*/  IMAD.X R15, RZ, RZ, R3.reuse, P0 ;  /* 0x000000ffff0f7224 */ /* 0x100fe400000e0603 */
[----:B------:R-:W-:Y:S02]  /*3140*/  IMAD.X R21, RZ, RZ, R3, P1 ;  /* 0x000000ffff157224 */ /* 0x000fe400008e0603 */
[----:B------:R-:W-:Y:S01]  /*3150*/  VIADD R25, R5, 0xfffffffc ;  /* 0xfffffffc05197836 */ /* 0x000fe20000000000 */
[----:B--2---:R3:W-:Y:S04]  /*3160*/  STG.E.U8 desc[UR4][R14.64], R13 ;  /* 0x0000000d0e007986 */ /* 0x0047e8000c101104 */
[----:B------:R3:W-:Y:S04]  /*3170*/  STG.E.U8 desc[UR4][R14.64+0x1], R13 ;  /* 0x0000010d0e007986 */ /* 0x0007e8000c101104 */
[----:B------:R-:W2:Y:S01]  /*3180*/  LDG.E.U8 R21, desc[UR4][R20.64] ;  /* 0x0000000414157981 */ /* 0x000ea2000c1e1100 */
[----:B0-----:R-:W-:-:S02]  /*3190*/  LEA R10, P0, R23, R2, 0x1 ;  /* 0x00000002170a7211 */ /* 0x001fc400078008ff */
[----:B------:R-:W-:-:S03]  /*31a0*/  IADD3 R18, P1, PT, R25, R2, RZ ;  /* 0x0000000219127210 */ /* 0x000fc60007f3e0ff */
[--C-:B------:R-:W-:Y:S02]  /*31b0*/  IMAD.X R11, RZ, RZ, R3.reuse, P0 ;  /* 0x000000ffff0b7224 */ /* 0x100fe400000e0603 */
[--C-:B------:R-:W-:Y:S01]  /*31c0*/  IMAD.X R19, RZ, RZ, R3.reuse, P1 ;  /* 0x000000ffff137224 */ /* 0x100fe200008e0603 */
[----:B------:R-:W-:Y:S02]  /*31d0*/  LEA R16, P0, R25, R2, 0x1 ;  /* 0x0000000219107211 */ /* 0x000fe400078008ff */
[----:B--2---:R3:W-:Y:S04]  /*31e0*/  STG.E.U8 desc[UR4][R10.64], R21 ;  /* 0x000000150a007986 */ /* 0x0047e8000c101104 */
[----:B------:R3:W-:Y:S04]  /*31f0*/  STG.E.U8 desc[UR4][R10.64+0x1], R21 ;  /* 0x000001150a007986 */ /* 0x0007e8000c101104 */
[----:B------:R-:W2:Y:S01]  /*3200*/  LDG.E.U8 R19, desc[UR4][R18.64] ;  /* 0x0000000412137981 */ /* 0x000ea2000c1e1100 */
[----:B------:R-:W-:Y:S01]  /*3210*/  IMAD.X R17, RZ, RZ, R3, P0 ;  /* 0x000000ffff117224 */ /* 0x000fe200000e0603 */
[----:B------:R-:W-:Y:S01]  /*3220*/  ISETP.GT.U32.AND P0, PT, R5, 0x4, PT ;  /* 0x000000040500780c */ /* 0x000fe20003f04070 */
[----:B------:R-:W-:-:S03]  /*3230*/  IMAD.MOV.U32 R5, RZ, RZ, R25 ;  /* 0x000000ffff057224 */ /* 0x000fc600078e0019 */
[----:B--2---:R3:W-:Y:S04]  /*3240*/  STG.E.U8 desc[UR4][R16.64], R19 ;  /* 0x0000001310007986 */ /* 0x0047e8000c101104 */
[----:B------:R3:W-:Y:S05]  /*3250*/  STG.E.U8 desc[UR4][R16.64+0x1], R19 ;  /* 0x0000011310007986 */ /* 0x0007ea000c101104 */
[----:B------:R-:W-:Y:S05]  /*3260*/  @P0 BRA `(.L_x_60) ;  /* 0xfffffffc00740947 */ /* 0x000fea000383ffff */
.L_x_59:
[----:B------:R-:W-:Y:S05]  /*3270*/  BSYNC.RECONVERGENT B2 ;  /* 0x0000000000027941 */ /* 0x000fea0003800200 */
.L_x_58:
[----:B------:R-:W-:Y:S01]  /*3280*/  IMAD.SHL.U32 R5, R12, 0x2, RZ ;  /* 0x000000020c057824 */ /* 0x000fe200078e00ff */
[----:B------:R-:W-:Y:S06]  /*3290*/  BRA `(.L_x_13) ;  /* 0x0000003000007947 */ /* 0x000fec0003800000 */
.L_x_55:
[----:B------:R-:W-:-:S05]  /*32a0*/  VIADD R13, R7, 0x1 ;  /* 0x00000001070d7836 */ /* 0x000fca0000000000 */
[----:B------:R-:W-:-:S13]  /*32b0*/  ISETP.GE.AND P0, PT, R13, R6, PT ;  /* 0x000000060d00720c */ /* 0x000fda0003f06270 */
[----:B------:R-:W-:Y:S05]  /*32c0*/  @P0 BRA `(.L_x_13) ;  /* 0x0000002c00f40947 */ /* 0x000fea0003800000 */
[----:B------:R-:W2:Y:S02]  /*32d0*/  LDG.E.U8.CONSTANT R10, desc[UR4][R10.64+0x1] ;  /* 0x000001040a0a7981 */ /* 0x000ea4000c1e9100 */
[----:B--2---:R-:W-:-:S05]  /*32e0*/  VIADD R7, R10, 0xffffffcf ;  /* 0xffffffcf0a077836 */ /* 0x004fca0000000000 */
[----:B------:R-:W-:-:S04]  /*32f0*/  LOP3.LUT R7, R7, 0xff, RZ, 0xc0, !PT ;  /* 0x000000ff07077812 */ /* 0x000fc800078ec0ff */
[----:B------:R-:W-:Y:S01]  /*3300*/  ISETP.GT.U32.AND P0, PT, R7, 0x8, PT ;  /* 0x000000080700780c */ /* 0x000fe20003f04070 */
[----:B------:R-:W-:-:S12]  /*3310*/  IMAD.MOV.U32 R7, RZ, RZ, R13 ;  /* 0x000000ffff077224 */ /* 0x000fd800078e000d */
[----:B------:R-:W-:Y:S05]  /*3320*/  @P0 BRA `(.L_x_13) ;  /* 0x0000002c00dc0947 */ /* 0x000fea0003800000 */
[----:B------:R-:W-:Y:S02]  /*3330*/  VIADD R5, R10, 0xffffffd1 ;  /* 0xffffffd10a057836 */ /* 0x000fe40000000000 */
[----:B------:R-:W-:-:S03]  /*3340*/  IMAD.MOV.U32 R7, RZ, RZ, R13 ;  /* 0x000000ffff077224 */ /* 0x000fc600078e000d */
[----:B------:R-:W-:-:S05]  /*3350*/  LOP3.LUT R17, R5, 0xff, RZ, 0xc0, !PT ;  /* 0x000000ff05117812 */ /* 0x000fca00078ec0ff */
[----:B------:R-:W-:-:S05]  /*3360*/  IMAD R5, R12, R17, RZ ;  /* 0x000000110c057224 */ /* 0x000fca00078e02ff */
[----:B------:R-:W-:Y:S01]  /*3370*/  ISETP.GT.AND P0, PT, R5, 0xff, PT ;  /* 0x000000ff0500780c */ /* 0x000fe20003f04270 */
[----:B------:R-:W-:-:S12]  /*3380*/  IMAD.MOV.U32 R5, RZ, RZ, R12 ;  /* 0x000000ffff057224 */ /* 0x000fd800078e000c */
[----:B------:R-:W-:Y:S05]  /*3390*/  @P0 BRA `(.L_x_13) ;  /* 0x0000002c00c00947 */ /* 0x000fea0003800000 */
[C---:B------:R-:W-:Y:S01]  /*33a0*/  VIADD R5, R12.reuse, 0xffffffff ;  /* 0xffffffff0c057836 */ /* 0x040fe20000000000 */
[----:B------:R-:W-:Y:S01]  /*33b0*/  BSSY.RECONVERGENT B2, `(.L_x_61) ;  /* 0x000003b000027945 */ /* 0x000fe20003800200 */
[C---:B------:R-:W-:Y:S01]  /*33c0*/  LOP3.LUT R18, R12.reuse, 0x3, RZ, 0xc0, !PT ;  /* 0x000000030c127812 */ /* 0x040fe200078ec0ff */
[----:B------:R-:W-:Y:S01]  /*33d0*/  VIADD R17, R17, 0xfffffffe ;  /* 0xfffffffe11117836 */ /* 0x000fe20000000000 */
[----:B------:R-:W-:Y:S02]  /*33e0*/  LOP3.LUT R16, R12, 0x7ffffffc, RZ, 0xc0, !PT ;  /* 0x7ffffffc0c107812 */ /* 0x000fe400078ec0ff */
[----:B------:R-:W-:Y:S01]  /*33f0*/  ISETP.GE.U32.AND P0, PT, R5, 0x3, PT ;  /* 0x000000030500780c */ /* 0x000fe20003f06070 */
[----:B------:R-:W-:Y:S02]  /*3400*/  IMAD.MOV.U32 R5, RZ, RZ, R12 ;  /* 0x000000ffff057224 */ /* 0x000fe400078e000c */
[----:B------:R-:W-:-:S10]  /*3410*/  IMAD.MOV.U32 R12, RZ, RZ, RZ ;  /* 0x000000ffff0c7224 */ /* 0x000fd400078e00ff */
.L_x_69:
[----:B------:R-:W-:Y:S01]  /*3420*/  BSSY.RECONVERGENT B3, `(.L_x_62) ;  /* 0x0000017000037945 */ /* 0x000fe20003800200 */
[----:B------:R-:W-:-:S03]  /*3430*/  IMAD.MOV.U32 R7, RZ, RZ, RZ ;  /* 0x000000ffff077224 */ /* 0x000fc600078e00ff */
[----:B0123--:R-:W-:Y:S05]  /*3440*/  @!P0 BRA `(.L_x_63) ;  /* 0x0000000000508947 */ /* 0x00ffea0003800000 */
[----:B------:R-:W-:Y:S01]  /*3450*/  BSSY.RECONVERGENT B4, `(.L_x_64) ;  /* 0x0000012000047945 */ /* 0x000fe20003800200 */
[----:B------:R-:W-:-:S07]  /*3460*/  IMAD.MOV.U32 R7, RZ, RZ, RZ ;  /* 0x000000ffff077224 */ /* 0x000fce00078e00ff */
.L_x_65:
[----:B------:R-:W-:-:S05]  /*3470*/  IADD3 R10, P1, PT, R7, R2, RZ ;  /* 0x00000002070a7210 */ /* 0x000fca0007f3e0ff */
[----:B------:R-:W-:-:S05]  /*3480*/  IMAD.X R11, RZ, RZ, R3, P1 ;  /* 0x000000ffff0b7224 */ /* 0x000fca00008e0603 */
[----:B0-----:R-:W2:Y:S01]  /*3490*/  LDG.E.U8 R19, desc[UR4][R10.64] ;  /* 0x000000040a137981 */ /* 0x001ea2000c1e1100 */
[----:B------:R-:W-:-:S04]  /*34a0*/  IADD3 R14, P1, PT, R5, R2, RZ ;  /* 0x00000002050e7210 */ /* 0x000fc80007f3e0ff */
[----:B------:R-:W-:-:S05]  /*34b0*/  LEA.HI.X.SX32 R15, R5, R3, 0x1, P1 ;  /* 0x00000003050f7211 */ /* 0x000fca00008f0eff */
[----:B--2---:R0:W-:Y:S04]  /*34c0*/  STG.E.U8 desc[UR4][R14.64], R19 ;  /* 0x000000130e007986 */ /* 0x0041e8000c101104 */
[----:B------:R-:W2:Y:S04]  /*34d0*/  LDG.E.U8 R21, desc[UR4][R10.64+0x1] ;  /* 0x000001040a157981 */ /* 0x000ea8000c1e1100 */
[----:B--2---:R0:W-:Y:S04]  /*34e0*/  STG.E.U8 desc[UR4][R14.64+0x1], R21 ;  /* 0x000001150e007986 */ /* 0x0041e8000c101104 */
[----:B------:R-:W2:Y:S04]  /*34f0*/  LDG.E.U8 R23, desc[UR4][R10.64+0x2] ;  /* 0x000002040a177981 */ /* 0x000ea8000c1e1100 */
[----:B--2---:R0:W-:Y:S04]  /*3500*/  STG.E.U8 desc[UR4][R14.64+0x2], R23 ;  /* 0x000002170e007986 */ /* 0x0041e8000c101104 */
[----:B------:R-:W2:Y:S01]  /*3510*/  LDG.E.U8 R25, desc[UR4][R10.64+0x3] ;  /* 0x000003040a197981 */ /* 0x000ea2000c1e1100 */
[----:B------:R-:W-:-:S02]  /*3520*/  VIADD R7, R7, 0x4 ;  /* 0x0000000407077836 */ /* 0x000fc40000000000 */
[----:B------:R-:W-:-:S03]  /*3530*/  VIADD R5, R5, 0x4 ;  /* 0x0000000405057836 */ /* 0x000fc60000000000 */
[----:B------:R-:W-:Y:S01]  /*3540*/  ISETP.NE.AND P1, PT, R7, R16, PT ;  /* 0x000000100700720c */ /* 0x000fe20003f25270 */
[----:B--2---:R0:W-:-:S12]  /*3550*/  STG.E.U8 desc[UR4][R14.64+0x3], R25 ;  /* 0x000003190e007986 */ /* 0x0041d8000c101104 */
[----:B------:R-:W-:Y:S05]  /*3560*/  @P1 BRA `(.L_x_65) ;  /* 0xfffffffc00c01947 */ /* 0x000fea000383ffff */
[----:B------:R-:W-:Y:S05]  /*3570*/  BSYNC.RECONVERGENT B4 ;  /* 0x0000000000047941 */ /* 0x000fea0003800200 */
.L_x_64:
[----:B------:R-:W-:-:S07]  /*3580*/  IMAD.MOV.U32 R7, RZ, RZ, R16 ;  /* 0x000000ffff077224 */ /* 0x000fce00078e0010 */
.L_x_63:
[----:B------:R-:W-:Y:S05]  /*3590*/  BSYNC.RECONVERGENT B3 ;  /* 0x0000000000037941 */ /* 0x000fea0003800200 */
.L_x_62:
[----:B------:R-:W-:Y:S01]  /*35a0*/  ISETP.NE.AND P1, PT, R18, RZ, PT ;  /* 0x000000ff1200720c */ /* 0x000fe20003f25270 */
[----:B------:R-:W-:-:S12]  /*35b0*/  BSSY.RECONVERGENT B3, `(.L_x_66) ;  /* 0x0000015000037945 */ /* 0x000fd80003800200 */
[----:B------:R-:W-:Y:S05]  /*35c0*/  @!P1 BRA `(.L_x_67) ;  /* 0x00000000004c9947 */ /* 0x000fea0003800000 */
[----:B0-----:R-:W-:-:S05]  /*35d0*/  IADD3 R14, P1, PT, R7, R2, RZ ;  /* 0x00000002070e7210 */ /* 0x001fca0007f3e0ff */
[----:B------:R-:W-:-:S05]  /*35e0*/  IMAD.X R15, RZ, RZ, R3, P1 ;  /* 0x000000ffff0f7224 */ /* 0x000fca00008e0603 */
[----:B------:R-:W2:Y:S01]  /*35f0*/  LDG.E.U8 R19, desc[UR4][R14.64] ;  /* 0x000000040e137981 */ /* 0x000ea2000c1e1100 */
[C---:B------:R-:W-:Y:S01]  /*3600*/  IADD3 R10, P1, PT, R5.reuse, R2, RZ ;  /* 0x00000002050a7210 */ /* 0x040fe20007f3e0ff */
[C---:B------:R-:W-:Y:S02]  /*3610*/  VIADD R20, R5.reuse, 0x1 ;  /* 0x0000000105147836 */ /* 0x040fe40000000000 */
[----:B------:R-:W-:Y:S01]  /*3620*/  IMAD.MOV.U32 R7, RZ, RZ, R5 ;  /* 0x000000ffff077224 */ /* 0x000fe200078e0005 */
[----:B------:R-:W-:Y:S01]  /*3630*/  LEA.HI.X.SX32 R11, R5, R3, 0x1, P1 ;  /* 0x00000003050b7211 */ /* 0x000fe200008f0eff */
[----:B------:R-:W-:Y:S01]  /*3640*/  IMAD.MOV.U32 R5, RZ, RZ, R20 ;  /* 0x000000ffff057224 */ /* 0x000fe200078e0014 */
[----:B------:R-:W-:-:S03]  /*3650*/  ISETP.NE.AND P1, PT, R18, 0x1, PT ;  /* 0x000000011200780c */ /* 0x000fc60003f25270 */
[----:B--2---:R1:W-:Y:S10]  /*3660*/  STG.E.U8 desc[UR4][R10.64], R19 ;  /* 0x000000130a007986 */ /* 0x0043f4000c101104 */
[----:B------:R-:W-:Y:S05]  /*3670*/  @!P1 BRA `(.L_x_67) ;  /* 0x0000000000209947 */ /* 0x000fea0003800000 */
[----:B-1----:R-:W2:Y:S01]  /*3680*/  LDG.E.U8 R19, desc[UR4][R14.64+0x1] ;  /* 0x000001040e137981 */ /* 0x002ea2000c1e1100 */
[----:B------:R-:W-:Y:S01]  /*3690*/  ISETP.NE.AND P1, PT, R18, 0x2, PT ;  /* 0x000000021200780c */ /* 0x000fe20003f25270 */
[----:B------:R-:W-:Y:S02]  /*36a0*/  VIADD R5, R7, 0x2 ;  /* 0x0000000207057836 */ /* 0x000fe40000000000 */
[----:B--2---:R2:W-:Y:S10]  /*36b0*/  STG.E.U8 desc[UR4][R10.64+0x1], R19 ;  /* 0x000001130a007986 */ /* 0x0045f4000c101104 */
[----:B------:R-:W-:Y:S05]  /*36c0*/  @!P1 BRA `(.L_x_67) ;  /* 0x00000000000c9947 */ /* 0x000fea0003800000 */
[----:B------:R-:W3:Y:S01]  /*36d0*/  LDG.E.U8 R15, desc[UR4][R14.64+0x2] ;  /* 0x000002040e0f7981 */ /* 0x000ee2000c1e1100 */
[----:B------:R-:W-:-:S03]  /*36e0*/  VIADD R5, R7, 0x3 ;  /* 0x0000000307057836 */ /* 0x000fc60000000000 */
[----:B---3--:R3:W-:Y:S04]  /*36f0*/  STG.E.U8 desc[UR4][R10.64+0x2], R15 ;  /* 0x0000020f0a007986 */ /* 0x0087e8000c101104 */
.L_x_67:
[----:B------:R-:W-:Y:S05]  /*3700*/  BSYNC.RECONVERGENT B3 ;  /* 0x0000000000037941 */ /* 0x000fea0003800200 */
.L_x_66:
[----:B------:R-:W-:Y:S01]  /*3710*/  ISETP.NE.AND P1, PT, R12, R17, PT ;  /* 0x000000110c00720c */ /* 0x000fe20003f25270 */
[----:B------:R-:W-:-:S12]  /*3720*/  IMAD.MOV.U32 R7, RZ, RZ, R13 ;  /* 0x000000ffff077224 */ /* 0x000fd800078e000d */
[----:B------:R-:W-:Y:S05]  /*3730*/  @!P1 BRA `(.L_x_68) ;  /* 0x0000000000089947 */ /* 0x000fea0003800000 */
[----:B------:R-:W-:Y:S01]  /*3740*/  VIADD R12, R12, 0x1 ;  /* 0x000000010c0c7836 */ /* 0x000fe20000000000 */
[----:B------:R-:W-:Y:S06]  /*3750*/  BRA `(.L_x_69) ;  /* 0xfffffffc00307947 */ /* 0x000fec000383ffff */
.L_x_68:
[----:B------:R-:W-:Y:S05]  /*3760*/  BSYNC.RECONVERGENT B2 ;  /* 0x0000000000027941 */ /* 0x000fea0003800200 */
.L_x_61:
[----:B------:R-:W-:Y:S05]  /*3770*/  BRA `(.L_x_13) ;  /* 0x0000002800c87947 */ /* 0x000fea0003800000 */
.L_x_54:
        /* <DEDUP_REMOVED lines=9> */
.L_x_72:
[----:B0-----:R-:W-:-:S05]  /*3810*/  IADD3 R10, P1, PT, R14, R2, RZ ;  /* 0x000000020e0a7210 */ /* 0x001fca0007f3e0ff */
[----:B------:R-:W-:-:S05]  /*3820*/  IMAD.X R11, RZ, RZ, R3, P1 ;  /* 0x000000ffff0b7224 */ /* 0x000fca00008e0603 */
[----:B------:R-:W2:Y:S04]  /*3830*/  LDG.E.U8 R15, desc[UR4][R10.64] ;  /* 0x000000040a0f7981 */ /* 0x000ea8000c1e1100 */
[----:B------:R-:W3:Y:S04]  /*3840*/  LDG.E.U8 R17, desc[UR4][R10.64+0x1] ;  /* 0x000001040a117981 */ /* 0x000ee8000c1e1100 */
[----:B------:R-:W4:Y:S04]  /*3850*/  LDG.E.U8 R19, desc[UR4][R10.64+0x2] ;  /* 0x000002040a137981 */ /* 0x000f28000c1e1100 */
[----:B------:R-:W5:Y:S01]  /*3860*/  LDG.E.U8 R21, desc[UR4][R10.64+0x3] ;  /* 0x000003040a157981 */ /* 0x000f62000c1e1100 */
[----:B------:R-:W-:-:S02]  /*3870*/  VIADD R14, R14, 0x4 ;  /* 0x000000040e0e7836 */ /* 0x000fc40000000000 */
[----:B--2---:R-:W-:Y:S02]  /*3880*/  VIADD R16, R15, 0xffffffbf ;  /* 0xffffffbf0f107836 */ /* 0x004fe40000000000 */
[----:B---3--:R-:W-:-:S03]  /*3890*/  VIADD R18, R17, 0xffffffbf ;  /* 0xffffffbf11127836 */ /* 0x008fc60000000000 */
[----:B------:R-:W-:Y:S01]  /*38a0*/  LOP3.LUT R16, R16, 0xff, RZ, 0xc0, !PT ;  /* 0x000000ff10107812 */ /* 0x000fe200078ec0ff */
[----:B----4-:R-:W-:Y:S01]  /*38b0*/  VIADD R20, R19, 0xffffffbf ;  /* 0xffffffbf13147836 */ /* 0x010fe20000000000 */
[----:B------:R-:W-:Y:S02]  /*38c0*/  LOP3.LUT R18, R18, 0xff, RZ, 0xc0, !PT ;  /* 0x000000ff12127812 */ /* 0x000fe400078ec0ff */
[----:B------:R-:W-:Y:S01]  /*38d0*/  ISETP.GE.U32.AND P1, PT, R16, 0x1a, PT ;  /* 0x0000001a1000780c */ /* 0x000fe20003f26070 */
[----:B-----5:R-:W-:Y:S01]  /*38e0*/  VIADD R22, R21, 0xffffffbf ;  /* 0xffffffbf15167836 */ /* 0x020fe20000000000 */
[----:B------:R-:W-:Y:S02]  /*38f0*/  LOP3.LUT R20, R20, 0xff, RZ, 0xc0, !PT ;  /* 0x000000ff14147812 */ /* 0x000fe400078ec0ff */
[----:B------:R-:W-:Y:S02]  /*3900*/  ISETP.GE.U32.AND P2, PT, R18, 0x1a, PT ;  /* 0x0000001a1200780c */ /* 0x000fe40003f46070 */
        /* <DEDUP_REMOVED lines=13> */
.L_x_71:
[----:B------:R-:W-:Y:S05]  /*39e0*/  BSYNC.RECONVERGENT B2 ;  /* 0x0000000000027941 */ /* 0x000fea0003800200 */
.L_x_70:
[----:B------:R-:W-:Y:S05]  /*39f0*/  @!P0 BRA `(.L_x_13) ;  /* 0x0000002800288947 */ /* 0x000fea0003800000 */
[----:B0-----:R-:W-:-:S05]  /*3a00*/  IADD3 R10, P0, PT, R13, R2, RZ ;  /* 0x000000020d0a7210 */ /* 0x001fca0007f1e0ff */
[----:B------:R-:W-:-:S05]  /*3a10*/  IMAD.X R11, RZ, RZ, R3, P0 ;  /* 0x000000ffff0b7224 */ /* 0x000fca00000e0603 */
[----:B------:R-:W2:Y:S02]  /*3a20*/  LDG.E.U8 R13, desc[UR4][R10.64] ;  /* 0x000000040a0d7981 */ /* 0x000ea4000c1e1100 */
[----:B--2---:R-:W-:-:S05]  /*3a30*/  VIADD R14, R13, 0xffffffbf ;  /* 0xffffffbf0d0e7836 */ /* 0x004fca0000000000 */
[----:B------:R-:W-:-:S04]  /*3a40*/  LOP3.LUT R14, R14, 0xff, RZ, 0xc0, !PT ;  /* 0x000000ff0e0e7812 */ /* 0x000fc800078ec0ff */
[----:B------:R-:W-:-:S13]  /*3a50*/  ISETP.GE.U32.AND P0, PT, R14, 0x1a, PT ;  /* 0x0000001a0e00780c */ /* 0x000fda0003f06070 */
        /* <DEDUP_REMOVED lines=21> */
.L_x_40:
        /* <DEDUP_REMOVED lines=8> */
[C---:B------:R-:W-:Y:S01]  /*3c30*/  VIADD R10, R5.reuse, 0xffffffff ;  /* 0xffffffff050a7836 */ /* 0x040fe20000000000 */
[----:B------:R-:W-:Y:S01]  /*3c40*/  BSSY.RECONVERGENT B2, `(.L_x_76) ;  /* 0x0000044000027945 */ /* 0x000fe20003800200 */
[----:B------:R-:W-:Y:S01]  /*3c50*/  LOP3.LUT R20, R5, 0x3, RZ, 0xc0, !PT ;  /* 0x0000000305147812 */ /* 0x000fe200078ec0ff */
[----:B------:R-:W-:Y:S02]  /*3c60*/  IMAD.MOV.U32 R13, RZ, RZ, RZ ;  /* 0x000000ffff0d7224 */ /* 0x000fe400078e00ff */
[----:B------:R-:W-:-:S13]  /*3c70*/  ISETP.GE.U32.AND P0, PT, R10, 0x3, PT ;  /* 0x000000030a00780c */ /* 0x000fda0003f06070 */
[----:B------:R-:W-:Y:S05]  /*3c80*/  @!P0 BRA `(.L_x_77) ;  /* 0x0000000000fc8947 */ /* 0x000fea0003800000 */
[----:B------:R-:W-:Y:S01]  /*3c90*/  LOP3.LUT R13, R5, 0x7ffffffc, RZ, 0xc0, !PT ;  /* 0x7ffffffc050d7812 */ /* 0x000fe200078ec0ff */
[----:B------:R-:W-:-:S07]  /*3ca0*/  IMAD.MOV.U32 R14, RZ, RZ, RZ ;  /* 0x000000ffff0e7224 */ /* 0x000fce00078e00ff */
.L_x_86:
[----:B01234-:R-:W-:-:S05]  /*3cb0*/  IADD3 R10, P0, PT, R14, R2, RZ ;  /* 0x000000020e0a7210 */ /* 0x01ffca0007f1e0ff */
[----:B------:R-:W-:-:S05]  /*3cc0*/  IMAD.X R11, RZ, RZ, R3, P0 ;  /* 0x000000ffff0b7224 */ /* 0x000fca00000e0603 */
[----:B------:R-:W2:Y:S04]  /*3cd0*/  LDG.E.U8 R17, desc[UR4][R10.64+0x1] ;  /* 0x000001040a117981 */ /* 0x000ea8000c1e1100 */
[----:B------:R-:W3:Y:S04]  /*3ce0*/  LDG.E.U8 R15, desc[UR4][R10.64+0x2] ;  /* 0x000002040a0f7981 */ /* 0x000ee8000c1e1100 */
[----:B------:R-:W4:Y:S04]  /*3cf0*/  LDG.E.U8 R16, desc[UR4][R10.64+0x3] ;  /* 0x000003040a107981 */ /* 0x000f28000c1e1100 */
[----:B------:R-:W5:Y:S01]  /*3d00*/  LDG.E.U8 R18, desc[UR4][R10.64] ;  /* 0x000000040a127981 */ /* 0x000f62000c1e1100 */
[----:B------:R-:W-:Y:S01]  /*3d10*/  VIADD R14, R14, 0x4 ;  /* 0x000000040e0e7836 */ /* 0x000fe20000000000 */
[----:B------:R-:W-:Y:S04]  /*3d20*/  BSSY.RECONVERGENT B3, `(.L_x_78) ;  /* 0x000001c000037945 */ /* 0x000fe80003800200 */
[----:B------:R-:W-:Y:S01]  /*3d30*/  ISETP.NE.AND P1, PT, R14, R13, PT ;  /* 0x0000000d0e00720c */ /* 0x000fe20003f25270 */
[----:B--2---:R-:W-:-:S02]  /*3d40*/  VIADD R19, R17, 0xffffffa5 ;  /* 0xffffffa511137836 */ /* 0x004fc40000000000 */
[----:B---3--:R-:W-:-:S03]  /*3d50*/  VIADD R21, R15, 0xffffffa5 ;  /* 0xffffffa50f157836 */ /* 0x008fc60000000000 */
[----:B------:R-:W-:Y:S01]  /*3d60*/  LOP3.LUT R19, R19, 0xff, RZ, 0xc0, !PT ;  /* 0x000000ff13137812 */ /* 0x000fe200078ec0ff */
[----:B----4-:R-:W-:-:S03]  /*3d70*/  VIADD R22, R16, 0xffffffa5 ;  /* 0xffffffa510167836 */ /* 0x010fc60000000000 */
[----:B------:R-:W-:Y:S02]  /*3d80*/  ISETP.GE.U32.AND P3, PT, R19, 0xe6, PT ;  /* 0x000000e61300780c */ /* 0x000fe40003f66070 */
[----:B------:R-:W-:Y:S01]  /*3d90*/  LOP3.LUT R21, R21, 0xff, RZ, 0xc0, !PT ;  /* 0x000000ff15157812 */ /* 0x000fe200078ec0ff */
[----:B-----5:R-:W-:Y:S01]  /*3da0*/  VIADD R19, R18, 0xffffffa5 ;  /* 0xffffffa512137836 */ /* 0x020fe20000000000 */
[----:B------:R-:W-:Y:S02]  /*3db0*/  LOP3.LUT R22, R22, 0xff, RZ, 0xc0, !PT ;  /* 0x000000ff16167812 */ /* 0x000fe400078ec0ff */
[----:B------:R-:W-:Y:S02]  /*3dc0*/  ISETP.GE.U32.AND P4, PT, R21, 0xe6, PT ;  /* 0x000000e61500780c */ /* 0x000fe40003f86070 */
[----:B------:R-:W-:Y:S02]  /*3dd0*/  LOP3.LUT R19, R19, 0xff, RZ, 0xc0, !PT ;  /* 0x000000ff13137812 */ /* 0x000fe400078ec0ff */
[----:B------:R-:W-:-:S02]  /*3de0*/  ISETP.GE.U32.AND P0, PT, R22, 0xe6, PT ;  /* 0x000000e61600780c */ /* 0x000fc40003f06070 */
[----:B------:R-:W-:Y:S01]  /*3df0*/  ISETP.GE.U32.AND P2, PT, R19, 0xe6, PT ;  /* 0x000000e61300780c */ /* 0x000fe20003f46070 */
[----:B------:R-:W-:-:S05]  /*3e00*/  @P3 VIADD R21, R17, 0x20 ;  /* 0x0000002011153836 */ /* 0x000fca0000000000 */
[----:B------:R0:W-:Y:S01]  /*3e10*/  @P3 STG.E.U8 desc[UR4][R10.64+0x1], R21 ;  /* 0x000001150a003986 */ /* 0x0001e2000c101104 */
[----:B------:R-:W-:-:S04]  /*3e20*/  @P4 VIADD R23, R15, 0x20 ;  /* 0x000000200f174836 */ /* 0x000fc80000000000 */
[----:B------:R-:W-:Y:S01]  /*3e30*/  @P0 VIADD R25, R16, 0x20 ;  /* 0x0000002010190836 */ /* 0x000fe20000000000 */
[----:B------:R0:W-:Y:S01]  /*3e40*/  @P4 STG.E.U8 desc[UR4][R10.64+0x2], R23 ;  /* 0x000002170a004986 */ /* 0x0001e2000c101104 */
[----:B------:R-:W-:-:S03]  /*3e50*/  @P2 VIADD R19, R18, 0x20 ;  /* 0x0000002012132836 */ /* 0x000fc60000000000 */
[----:B------:R0:W-:Y:S04]  /*3e60*/  @P0 STG.E.U8 desc[UR4][R10.64+0x3], R25 ;  /* 0x000003190a000986 */ /* 0x0001e8000c101104 */
[----:B------:R0:W-:Y:S01]  /*3e70*/  @P2 STG.E.U8 desc[UR4][R10.64], R19 ;  /* 0x000000130a002986 */ /* 0x0001e2000c101104 */
[----:B------:R-:W-:Y:S05]  /*3e80*/  @P2 BRA `(.L_x_79) ;  /* 0x0000000000142947 */ /* 0x000fea0003800000 */
[----:B0-----:R-:W-:-:S05]  /*3e90*/  VIADD R19, R18, 0xffffff85 ;  /* 0xffffff8512137836 */ /* 0x001fca0000000000 */
[----:B------:R-:W-:-:S04]  /*3ea0*/  LOP3.LUT R19, R19, 0xff, RZ, 0xc0, !PT ;  /* 0x000000ff13137812 */ /* 0x000fc800078ec0ff */
[----:B------:R-:W-:-:S13]  /*3eb0*/  ISETP.GE.U32.AND P2, PT, R19, 0xe6, PT ;  /* 0x000000e61300780c */ /* 0x000fda0003f46070 */
[----:B------:R-:W-:-:S05]  /*3ec0*/  @P2 VIADD R19, R18, 0xffffffe0 ;  /* 0xffffffe012132836 */ /* 0x000fca0000000000 */
[----:B------:R1:W-:Y:S02]  /*3ed0*/  @P2 STG.E.U8 desc[UR4][R10.64], R19 ;  /* 0x000000130a002986 */ /* 0x0003e4000c101104 */
.L_x_79:
[----:B------:R-:W-:Y:S05]  /*3ee0*/  BSYNC.RECONVERGENT B3 ;  /* 0x0000000000037941 */ /* 0x000fea0003800200 */
.L_x_78:
[----:B------:R-:W-:Y:S04]  /*3ef0*/  BSSY.RECONVERGENT B3, `(.L_x_80) ;  /* 0x0000007000037945 */ /* 0x000fe80003800200 */
[----:B------:R-:W-:Y:S05]  /*3f00*/  @P3 BRA `(.L_x_81) ;  /* 0x0000000000143947 */ /* 0x000fea0003800000 */
[----:B------:R-:W-:-:S05]  /*3f10*/  VIADD R18, R17, 0xffffff85 ;  /* 0xffffff8511127836 */ /* 0x000fca0000000000 */
[----:B------:R-:W-:-:S04]  /*3f20*/  LOP3.LUT R18, R18, 0xff, RZ, 0xc0, !PT ;  /* 0x000000ff12127812 */ /* 0x000fc800078ec0ff */
[----:B------:R-:W-:-:S13]  /*3f30*/  ISETP.GE.U32.AND P2, PT, R18, 0xe6, PT ;  /* 0x000000e61200780c */ /* 0x000fda0003f46070 */
[----:B------:R-:W-:-:S05]  /*3f40*/  @P2 VIADD R17, R17, 0xffffffe0 ;  /* 0xffffffe011112836 */ /* 0x000fca0000000000 */
[----:B------:R2:W-:Y:S02]  /*3f50*/  @P2 STG.E.U8 desc[UR4][R10.64+0x1], R17 ;  /* 0x000001110a002986 */ /* 0x0005e4000c101104 */
.L_x_81:
[----:B------:R-:W-:Y:S05]  /*3f60*/  BSYNC.RECONVERGENT B3 ;  /* 0x0000000000037941 */ /* 0x000fea0003800200 */
.L_x_80:
[----:B------:R-:W-:Y:S04]  /*3f70*/  BSSY.RECONVERGENT B3, `(.L_x_82) ;  /* 0x0000007000037945 */ /* 0x000fe80003800200 */
[----:B------:R-:W-:Y:S05]  /*3f80*/  @P4 BRA `(.L_x_83) ;  /* 0x0000000000144947 */ /* 0x000fea0003800000 */
[----:B--2---:R-:W-:-:S05]  /*3f90*/  VIADD R17, R15, 0xffffff85 ;  /* 0xffffff850f117836 */ /* 0x004fca0000000000 */
[----:B------:R-:W-:-:S04]  /*3fa0*/  LOP3.LUT R17, R17, 0xff, RZ, 0xc0, !PT ;  /* 0x000000ff11117812 */ /* 0x000fc800078ec0ff */
[----:B------:R-:W-:-:S13]  /*3fb0*/  ISETP.GE.U32.AND P2, PT, R17, 0xe6, PT ;  /* 0x000000e61100780c */ /* 0x000fda0003f46070 */
[----:B------:R-:W-:-:S05]  /*3fc0*/  @P2 VIADD R15, R15, 0xffffffe0 ;  /* 0xffffffe00f0f2836 */ /* 0x000fca0000000000 */
[----:B------:R3:W-:Y:S02]  /*3fd0*/  @P2 STG.E.U8 desc[UR4][R10.64+0x2], R15 ;  /* 0x0000020f0a002986 */ /* 0x0007e4000c101104 */
.L_x_83:
[----:B------:R-:W-:Y:S05]  /*3fe0*/  BSYNC.RECONVERGENT B3 ;  /* 0x0000000000037941 */ /* 0x000fea0003800200 */
.L_x_82:
[----:B------:R-:W-:Y:S04]  /*3ff0*/  BSSY.RECONVERGENT B3, `(.L_x_84) ;  /* 0x0000007000037945 */ /* 0x000fe80003800200 */
[----:B------:R-:W-:Y:S05]  /*4000*/  @P0 BRA `(.L_x_85) ;  /* 0x0000000000140947 */ /* 0x000fea0003800000 */
[----:B---3--:R-:W-:-:S05]  /*4010*/  VIADD R15, R16, 0xffffff85 ;  /* 0xffffff85100f7836 */ /* 0x008fca0000000000 */
[----:B------:R-:W-:-:S04]  /*4020*/  LOP3.LUT R15, R15, 0xff, RZ, 0xc0, !PT ;  /* 0x000000ff0f0f7812 */ /* 0x000fc800078ec0ff */
[----:B------:R-:W-:-:S13]  /*4030*/  ISETP.GE.U32.AND P0, PT, R15, 0xe6, PT ;  /* 0x000000e60f00780c */ /* 0x000fda0003f06070 */
[----:B------:R-:W-:-:S05]  /*4040*/  @P0 VIADD R15, R16, 0xffffffe0 ;  /* 0xffffffe0100f0836 */ /* 0x000fca0000000000 */
[----:B------:R4:W-:Y:S02]  /*4050*/  @P0 STG.E.U8 desc[UR4][R10.64+0x3], R15 ;  /* 0x0000030f0a000986 */ /* 0x0009e4000c101104 */
.L_x_85:
[----:B------:R-:W-:Y:S05]  /*4060*/  BSYNC.RECONVERGENT B3 ;  /* 0x0000000000037941 */ /* 0x000fea0003800200 */
.L_x_84:
[----:B------:R-:W-:Y:S05]  /*4070*/  @P1 BRA `(.L_x_86) ;  /* 0xfffffffc000c1947 */ /* 0x000fea000383ffff */
.L_x_77:
[----:B------:R-:W-:Y:S05]  /*4080*/  BSYNC.RECONVERGENT B2 ;  /* 0x0000000000027941 */ /* 0x000fea0003800200 */
.L_x_76:
[----:B------:R-:W-:-:S13]  /*4090*/  ISETP.NE.AND P0, PT, R20, RZ, PT ;  /* 0x000000ff1400720c */ /* 0x000fda0003f05270 */
[----:B------:R-:W-:Y:S05]  /*40a0*/  @!P0 BRA `(.L_x_13) ;  /* 0x00000020007c8947 */ /* 0x000fea0003800000 */
[----:B01234-:R-:W-:-:S05]  /*40b0*/  IADD3 R10, P0, PT, R13, R2, RZ ;  /* 0x000000020d0a7210 */ /* 0x01ffca0007f1e0ff */
[----:B------:R-:W-:-:S05]  /*40c0*/  IMAD.X R11, RZ, RZ, R3, P0 ;  /* 0x000000ffff0b7224 */ /* 0x000fca00000e0603 */
[----:B------:R-:W2:Y:S01]  /*40d0*/  LDG.E.U8 R13, desc[UR4][R10.64] ;  /* 0x000000040a0d7981 */ /* 0x000ea2000c1e1100 */
[----:B------:R-:W-:Y:S01]  /*40e0*/  BSSY.RECONVERGENT B2, `(.L_x_87) ;  /* 0x000000d000027945 */ /* 0x000fe20003800200 */
[----:B------:R-:W-:Y:S01]  /*40f0*/  ISETP.NE.AND P1, PT, R20, 0x1, PT ;  /* 0x000000011400780c */ /* 0x000fe20003f25270 */
[----:B--2---:R-:W-:-:S05]  /*4100*/  VIADD R5, R13, 0xffffffa5 ;  /* 0xffffffa50d057836 */ /* 0x004fca0000000000 */
[----:B------:R-:W-:-:S04]  /*4110*/  LOP3.LUT R5, R5, 0xff, RZ, 0xc0, !PT ;  /* 0x000000ff05057812 */ /* 0x000fc800078ec0ff */
[----:B------:R-:W-:-:S13]  /*4120*/  ISETP.GE.U32.AND P0, PT, R5, 0xe6, PT ;  /* 0x000000e60500780c */ /* 0x000fda0003f06070 */
[----:B------:R-:W-:-:S05]  /*4130*/  @P0 VIADD R5, R13, 0x20 ;  /* 0x000000200d050836 */ /* 0x000fca0000000000 */
[----:B------:R0:W-:Y:S01]  /*4140*/  @P0 STG.E.U8 desc[UR4][R10.64], R5 ;  /* 0x000000050a000986 */ /* 0x0001e2000c101104 */
[----:B------:R-:W-:Y:S05]  /*4150*/  @P0 BRA `(.L_x_88) ;  /* 0x0000000000140947 */ /* 0x000fea0003800000 */
[----:B0-----:R-:W-:-:S05]  /*4160*/  VIADD R5, R13, 0xffffff85 ;  /* 0xffffff850d057836 */ /* 0x001fca0000000000 */
[----:B------:R-:W-:-:S04]  /*4170*/  LOP3.LUT R5, R5, 0xff, RZ, 0xc0, !PT ;  /* 0x000000ff05057812 */ /* 0x000fc800078ec0ff */
[----:B------:R-:W-:-:S13]  /*4180*/  ISETP.GE.U32.AND P0, PT, R5, 0xe6, PT ;  /* 0x000000e60500780c */ /* 0x000fda0003f06070 */
[----:B------:R-:W-:-:S05]  /*4190*/  @P0 VIADD R5, R13, 0xffffffe0 ;  /* 0xffffffe00d050836 */ /* 0x000fca0000000000 */
[----:B------:R1:W-:Y:S02]  /*41a0*/  @P0 STG.E.U8 desc[UR4][R10.64], R5 ;  /* 0x000000050a000986 */ /* 0x0003e4000c101104 */
.L_x_88:
[----:B------:R-:W-:Y:S05]  /*41b0*/  BSYNC.RECONVERGENT B2 ;  /* 0x0000000000027941 */ /* 0x000fea0003800200 */
.L_x_87:
[----:B01----:R-:W-:Y:S01]  /*41c0*/  IMAD.MOV.U32 R5, RZ, RZ, R12 ;  /* 0x000000ffff057224 */ /* 0x003fe200078e000c */
[----:B------:R-:W-:Y:S06]  /*41d0*/  @!P1 BRA `(.L_x_13) ;  /* 0x0000002000309947 */ /* 0x000fec0003800000 */
        /* <DEDUP_REMOVED lines=14> */
.L_x_90:
[----:B------:R-:W-:Y:S05]  /*42c0*/  BSYNC.RECONVERGENT B2 ;  /* 0x0000000000027941 */ /* 0x000fea0003800200 */
.L_x_89:
[----:B01----:R-:W-:Y:S01]  /*42d0*/  IMAD.MOV.U32 R5, RZ, RZ, R12 ;  /* 0x000000ffff057224 */ /* 0x003fe200078e000c */
[----:B------:R-:W-:Y:S06]  /*42e0*/  @!P1 BRA `(.L_x_13) ;  /* 0x0000001c00ec9947 */ /* 0x000fec0003800000 */
[----:B------:R-:W2:Y:S02]  /*42f0*/  LDG.E.U8 R14, desc[UR4][R10.64+0x2] ;  /* 0x000002040a0e7981 */ /* 0x000ea4000c1e1100 */
[----:B--2---:R-:W-:-:S05]  /*4300*/  VIADD R5, R14, 0xffffffa5 ;  /* 0xffffffa50e057836 */ /* 0x004fca0000000000 */
[----:B------:R-:W-:-:S04]  /*4310*/  LOP3.LUT R5, R5, 0xff, RZ, 0xc0, !PT ;  /* 0x000000ff05057812 */ /* 0x000fc800078ec0ff */
[----:B------:R-:W-:-:S13]  /*4320*/  ISETP.GE.U32.AND P0, PT, R5, 0xe6, PT ;  /* 0x000000e60500780c */ /* 0x000fda0003f06070 */
[----:B------:R-:W-:Y:S02]  /*4330*/  @P0 VIADD R13, R14, 0x20 ;  /* 0x000000200e0d0836 */ /* 0x000fe40000000000 */
[----:B------:R-:W-:-:S03]  /*4340*/  @P0 IMAD.MOV.U32 R5, RZ, RZ, R12 ;  /* 0x000000ffff050224 */ /* 0x000fc600078e000c */
[----:B------:R0:W-:Y:S01]  /*4350*/  @P0 STG.E.U8 desc[UR4][R10.64+0x2], R13 ;  /* 0x0000020d0a000986 */ /* 0x0001e2000c101104 */
[----:B------:R-:W-:Y:S05]  /*4360*/  @P0 BRA `(.L_x_13) ;  /* 0x0000001c00cc0947 */ /* 0x000fea0003800000 */
[----:B------:R-:W-:-:S05]  /*4370*/  VIADD R5, R14, 0xffffff85 ;  /* 0xffffff850e057836 */ /* 0x000fca0000000000 */
[----:B------:R-:W-:-:S04]  /*4380*/  LOP3.LUT R5, R5, 0xff, RZ, 0xc0, !PT ;  /* 0x000000ff05057812 */ /* 0x000fc800078ec0ff */
[----:B------:R-:W-:Y:S01]  /*4390*/  ISETP.GE.U32.AND P0, PT, R5, 0xe6, PT ;  /* 0x000000e60500780c */ /* 0x000fe20003f06070 */
[----:B------:R-:W-:-:S12]  /*43a0*/  IMAD.MOV.U32 R5, RZ, RZ, R12 ;  /* 0x000000ffff057224 */ /* 0x000fd800078e000c */
[----:B------:R-:W-:Y:S05]  /*43b0*/  @!P0 BRA `(.L_x_13) ;  /* 0x0000001c00b88947 */ /* 0x000fea0003800000 */
[----:B0-----:R-:W-:Y:S02]  /*43c0*/  VIADD R13, R14, 0xffffffe0 ;  /* 0xffffffe00e0d7836 */ /* 0x001fe40000000000 */
[----:B------:R-:W-:-:S03]  /*43d0*/  IMAD.MOV.U32 R5, RZ, RZ, R12 ;  /* 0x000000ffff057224 */ /* 0x000fc600078e000c */
[----:B------:R0:W-:Y:S01]  /*43e0*/  STG.E.U8 desc[UR4][R10.64+0x2], R13 ;  /* 0x0000020d0a007986 */ /* 0x0001e2000c101104 */
[----:B------:R-:W-:Y:S05]  /*43f0*/  BRA `(.L_x_13) ;  /* 0x0000001c00a87947 */ /* 0x000fea0003800000 */
.L_x_75:
[----:B------:R-:W-:-:S05]  /*4400*/  VIADD R15, R7, 0x2 ;  /* 0x00000002070f7836 */ /* 0x000fca0000000000 */
[----:B------:R-:W-:-:S13]  /*4410*/  ISETP.GE.AND P0, PT, R15, R6, PT ;  /* 0x000000060f00720c */ /* 0x000fda0003f06270 */
[----:B------:R-:W-:Y:S05]  /*4420*/  @P0 BRA `(.L_x_13) ;  /* 0x0000001c009c0947 */ /* 0x000fea0003800000 */
[----:B------:R0:W5:Y:S04]  /*4430*/  LDG.E.U8.CONSTANT R13, desc[UR4][R10.64+0x1] ;  /* 0x000001040a0d7981 */ /* 0x000168000c1e9100 */
[----:B------:R0:W5:Y:S01]  /*4440*/  LDG.E.U8.CONSTANT R19, desc[UR4][R10.64+0x2] ;  /* 0x000002040a137981 */ /* 0x000162000c1e9100 */
[C---:B------:R-:W-:Y:S01]  /*4450*/  VIADD R7, R5.reuse, 0xffffffff ;  /* 0xffffffff05077836 */ /* 0x040fe20000000000 */
[----:B------:R-:W-:Y:S01]  /*4460*/  LOP3.LUT R21, R5, 0x3, RZ, 0xc0, !PT ;  /* 0x0000000305157812 */ /* 0x000fe200078ec0ff */
[----:B------:R-:W-:Y:S01]  /*4470*/  BSSY.RECONVERGENT B2, `(.L_x_91) ;  /* 0x0000018000027945 */ /* 0x000fe20003800200 */
[----:B------:R-:W-:Y:S02]  /*4480*/  IMAD.MOV.U32 R17, RZ, RZ, RZ ;  /* 0x000000ffff117224 */ /* 0x000fe400078e00ff */
[----:B------:R-:W-:-:S02]  /*4490*/  ISETP.GE.U32.AND P1, PT, R7, 0x3, PT ;  /* 0x000000030700780c */ /* 0x000fc40003f26070 */
[----:B------:R-:W-:-:S11]  /*44a0*/  ISETP.NE.AND P0, PT, R21, RZ, PT ;  /* 0x000000ff1500720c */ /* 0x000fd60003f05270 */
[----:B0-----:R-:W-:Y:S05]  /*44b0*/  @!P1 BRA `(.L_x_92) ;  /* 0x00000000004c9947 */ /* 0x001fea0003800000 */
[----:B------:R-:W-:Y:S01]  /*44c0*/  LOP3.LUT R17, R5, 0x7ffffffc, RZ, 0xc0, !PT ;  /* 0x7ffffffc05117812 */ /* 0x000fe200078ec0ff */
[----:B------:R-:W-:-:S07]  /*44d0*/  IMAD.MOV.U32 R7, RZ, RZ, RZ ;  /* 0x000000ffff077224 */ /* 0x000fce00078e00ff */
.L_x_93:
[----:B------:R-:W-:-:S05]  /*44e0*/  IADD3 R10, P1, PT, R7, R2, RZ ;  /* 0x00000002070a7210 */ /* 0x000fca0007f3e0ff */
[----:B------:R-:W-:-:S05]  /*44f0*/  IMAD.X R11, RZ, RZ, R3, P1 ;  /* 0x000000ffff0b7224 */ /* 0x000fca00008e0603 */
[----:B------:R-:W2:Y:S04]  /*4500*/  LDG.E.U8 R16, desc[UR4][R10.64+0x1] ;  /* 0x000001040a107981 */ /* 0x000ea8000c1e1100 */
[----:B------:R-:W3:Y:S04]  /*4510*/  LDG.E.U8 R18, desc[UR4][R10.64+0x2] ;  /* 0x000002040a127981 */ /* 0x000ee8000c1e1100 */
[----:B------:R-:W4:Y:S04]  /*4520*/  LDG.E.U8 R20, desc[UR4][R10.64+0x3] ;  /* 0x000003040a147981 */ /* 0x000f28000c1e1100 */
[----:B------:R-:W4:Y:S01]  /*4530*/  LDG.E.U8 R14, desc[UR4][R10.64] ;  /* 0x000000040a0e7981 */ /* 0x000f22000c1e1100 */
[----:B------:R-:W-:Y:S01]  /*4540*/  VIADD R7, R7, 0x4 ;  /* 0x0000000407077836 */ /* 0x000fe20000000000 */
[----:B--2--5:R-:W-:-:S02]  /*4550*/  ISETP.NE.AND P2, PT, R16, R13, PT ;  /* 0x0000000d1000720c */ /* 0x024fc40003f45270 */
[-C--:B---3--:R-:W-:Y:S02]  /*4560*/  ISETP.NE.AND P3, PT, R18, R13.reuse, PT ;  /* 0x0000000d1200720c */ /* 0x088fe40003f65270 */
[-C--:B----4-:R-:W-:Y:S02]  /*4570*/  ISETP.NE.AND P4, PT, R20, R13.reuse, PT ;  /* 0x0000000d1400720c */ /* 0x090fe40003f85270 */
[----:B------:R-:W-:-:S07]  /*4580*/  ISETP.NE.AND P1, PT, R14, R13, PT ;  /* 0x0000000d0e00720c */ /* 0x000fce0003f25270 */
[----:B------:R0:W-:Y:S04]  /*4590*/  @!P2 STG.E.U8 desc[UR4][R10.64+0x1], R19 ;  /* 0x000001130a00a986 */ /* 0x0001e8000c101104 */
[----:B------:R0:W-:Y:S04]  /*45a0*/  @!P3 STG.E.U8 desc[UR4][R10.64+0x2], R19 ;  /* 0x000002130a00b986 */ /* 0x0001e8000c101104 */
[----:B------:R0:W-:Y:S04]  /*45b0*/  @!P4 STG.E.U8 desc[UR4][R10.64+0x3], R19 ;  /* 0x000003130a00c986 */ /* 0x0001e8000c101104 */
[----:B------:R0:W-:Y:S01]  /*45c0*/  @!P1 STG.E.U8 desc[UR4][R10.64], R19 ;  /* 0x000000130a009986 */ /* 0x0001e2000c101104 */
[----:B------:R-:W-:-:S13]  /*45d0*/  ISETP.NE.AND P1, PT, R7, R17, PT ;  /* 0x000000110700720c */ /* 0x000fda0003f25270 */
[----:B0-----:R-:W-:Y:S05]  /*45e0*/  @P1 BRA `(.L_x_93) ;  /* 0xfffffffc00bc1947 */ /* 0x001fea000383ffff */
.L_x_92:
[----:B------:R-:W-:Y:S05]  /*45f0*/  BSYNC.RECONVERGENT B2 ;  /* 0x0000000000027941 */ /* 0x000fea0003800200 */
.L_x_91:
[----:B------:R-:W-:Y:S01]  /*4600*/  IMAD.MOV.U32 R7, RZ, RZ, R15 ;  /* 0x000000ffff077224 */ /* 0x000fe200078e000f */
[----:B------:R-:W-:Y:S06]  /*4610*/  @!P0 BRA `(.L_x_13) ;  /* 0x0000001c00208947 */ /* 0x000fec0003800000 */
[----:B------:R-:W-:-:S05]  /*4620*/  IADD3 R10, P0, PT, R17, R2, RZ ;  /* 0x00000002110a7210 */ /* 0x000fca0007f1e0ff */
[----:B------:R-:W-:-:S05]  /*4630*/  IMAD.X R11, RZ, RZ, R3, P0 ;  /* 0x000000ffff0b7224 */ /* 0x000fca00000e0603 */
[----:B------:R-:W2:Y:S01]  /*4640*/  LDG.E.U8 R14, desc[UR4][R10.64] ;  /* 0x000000040a0e7981 */ /* 0x000ea2000c1e1100 */
[----:B------:R-:W-:Y:S02]  /*4650*/  IMAD.MOV.U32 R7, RZ, RZ, R15 ;  /* 0x000000ffff077224 */ /* 0x000fe400078e000f */
[----:B------:R-:W-:Y:S01]  /*4660*/  IMAD.MOV.U32 R5, RZ, RZ, R12 ;  /* 0x000000ffff057224 */ /* 0x000fe200078e000c */
[----:B--2--5:R-:W-:-:S13]  /*4670*/  ISETP.NE.AND P0, PT, R14, R13, PT ;  /* 0x0000000d0e00720c */ /* 0x024fda0003f05270 */
[----:B------:R0:W-:Y:S01]  /*4680*/  @!P0 STG.E.U8 desc[UR4][R10.64], R19 ;  /* 0x000000130a008986 */ /* 0x0001e2000c101104 */
[----:B------:R-:W-:-:S13]  /*4690*/  ISETP.NE.AND P0, PT, R21, 0x1, PT ;  /* 0x000000011500780c */ /* 0x000fda0003f05270 */
[----:B0-----:R-:W-:Y:S05]  /*46a0*/  @!P0 BRA `(.L_x_13) ;  /* 0x0000001800fc8947 */ /* 0x001fea0003800000 */
[----:B------:R-:W2:Y:S01]  /*46b0*/  LDG.E.U8 R14, desc[UR4][R10.64+0x1] ;  /* 0x000001040a0e7981 */ /* 0x000ea2000c1e1100 */
[----:B------:R-:W-:Y:S02]  /*46c0*/  IMAD.MOV.U32 R7, RZ, RZ, R15 ;  /* 0x000000ffff077224 */ /* 0x000fe400078e000f */
[----:B------:R-:W-:Y:S01]  /*46d0*/  IMAD.MOV.U32 R5, RZ, RZ, R12 ;  /* 0x000000ffff057224 */ /* 0x000fe200078e000c */
[----:B--2---:R-:W-:-:S13]  /*46e0*/  ISETP.NE.AND P0, PT, R14, R13, PT ;  /* 0x0000000d0e00720c */ /* 0x004fda0003f05270 */
[----:B------:R0:W-:Y:S01]  /*46f0*/  @!P0 STG.E.U8 desc[UR4][R10.64+0x1], R19 ;  /* 0x000001130a008986 */ /* 0x0001e2000c101104 */
[----:B------:R-:W-:-:S13]  /*4700*/  ISETP.NE.AND P0, PT, R21, 0x2, PT ;  /* 0x000000021500780c */ /* 0x000fda0003f05270 */
[----:B0-----:R-:W-:Y:S05]  /*4710*/  @!P0 BRA `(.L_x_13) ;  /* 0x0000001800e08947 */ /* 0x001fea0003800000 */
[----:B------:R-:W2:Y:S01]  /*4720*/  LDG.E.U8 R14, desc[UR4][R10.64+0x2] ;  /* 0x000002040a0e7981 */ /* 0x000ea2000c1e1100 */
[----:B------:R-:W-:Y:S02]  /*4730*/  IMAD.MOV.U32 R7, RZ, RZ, R15 ;  /* 0x000000ffff077224 */ /* 0x000fe400078e000f */
[----:B------:R-:W-:Y:S01]  /*4740*/  IMAD.MOV.U32 R5, RZ, RZ, R12 ;  /* 0x000000ffff057224 */ /* 0x000fe200078e000c */
[----:B--2---:R-:W-:-:S13]  /*4750*/  ISETP.NE.AND P0, PT, R14, R13, PT ;  /* 0x0000000d0e00720c */ /* 0x004fda0003f05270 */
[----:B------:R-:W-:Y:S05]  /*4760*/  @P0 BRA `(.L_x_13) ;  /* 0x0000001800cc0947 */ /* 0x000fea0003800000 */
[----:B------:R0:W-:Y:S01]  /*4770*/  STG.E.U8 desc[UR4][R10.64+0x2], R19 ;  /* 0x000002130a007986 */ /* 0x0001e2000c101104 */
[----:B------:R-:W-:Y:S02]  /*4780*/  IMAD.MOV.U32 R7, RZ, RZ, R15 ;  /* 0x000000ffff077224 */ /* 0x000fe400078e000f */
[----:B------:R-:W-:Y:S01]  /*4790*/  IMAD.MOV.U32 R5, RZ, RZ, R12 ;  /* 0x000000ffff057224 */ /* 0x000fe200078e000c */
[----:B------:R-:W-:Y:S06]  /*47a0*/  BRA `(.L_x_13) ;  /* 0x0000001800bc7947 */ /* 0x000fec0003800000 */
.L_x_74:
[----:B------:R-:W-:Y:S02]  /*47b0*/  ISETP.GE.U32.AND P0, PT, R5, 0x2, PT ;  /* 0x000000020500780c */ /* 0x000fe40003f06070 */
[----:B------:R-:W-:Y:S01]  /*47c0*/  SHF.R.U32.HI R10, RZ, 0x1, R5 ;  /* 0x00000001ff0a7819 */ /* 0x000fe20000011605 */
[----:B------:R-:W-:-:S10]  /*47d0*/  IMAD.MOV.U32 R5, RZ, RZ, 0x1 ;  /* 0x00000001ff057424 */ /* 0x000fd400078e00ff */
[----:B------:R-:W-:Y:S05]  /*47e0*/  @!P0 BRA `(.L_x_13) ;  /* 0x0000001800ac8947 */ /* 0x000fea0003800000 */
        /* <DEDUP_REMOVED lines=9> */
.L_x_96:
[----:B-1----:R-:W-:Y:S02]  /*4880*/  LOP3.LUT R11, RZ, R5, RZ, 0x33, !PT ;  /* 0x00000005ff0b7212 */ /* 0x002fe400078e33ff */
[----:B------:R-:W-:-:S03]  /*4890*/  IADD3 R10, P0, PT, R5, R2, RZ ;  /* 0x00000002050a7210 */ /* 0x000fc60007f1e0ff */
[----:B------:R-:W-:Y:S02]  /*48a0*/  IMAD.IADD R15, R12, 0x1, R11 ;  /* 0x000000010c0f7824 */ /* 0x000fe400078e020b */
[----:B------:R-:W-:-:S03]  /*48b0*/  IMAD.X R11, RZ, RZ, R3, P0 ;  /* 0x000000ffff0b7224 */ /* 0x000fc600000e0603 */
[C---:B------:R-:W-:Y:S02]  /*48c0*/  IADD3 R14, P2, PT, R15.reuse, R2, RZ ;  /* 0x000000020f0e7210 */ /* 0x040fe40007f5e0ff */
[----:B------:R-:W2:Y:S02]  /*48d0*/  LDG.E.U8 R17, desc[UR4][R10.64] ;  /* 0x000000040a117981 */ /* 0x000ea4000c1e1100 */
[----:B------:R-:W-:-:S05]  /*48e0*/  LEA.HI.X.SX32 R15, R15, R3, 0x1, P2 ;  /* 0x000000030f0f7211 */ /* 0x000fca00010f0eff */
[----:B------:R-:W3:Y:S04]  /*48f0*/  LDG.E.U8 R19, desc[UR4][R14.64] ;  /* 0x000000040e137981 */ /* 0x000ee8000c1e1100 */
[----:B---3--:R0:W-:Y:S04]  /*4900*/  STG.E.U8 desc[UR4][R10.64], R19 ;  /* 0x000000130a007986 */ /* 0x0081e8000c101104 */
[----:B--2---:R1:W-:Y:S04]  /*4910*/  STG.E.U8 desc[UR4][R14.64], R17 ;  /* 0x000000110e007986 */ /* 0x0043e8000c101104 */
[----:B------:R-:W2:Y:S04]  /*4920*/  LDG.E.U8 R23, desc[UR4][R14.64+-0x1] ;  /* 0xffffff040e177981 */ /* 0x000ea8000c1e1100 */
[----:B------:R-:W3:Y:S04]  /*4930*/  LDG.E.U8 R21, desc[UR4][R10.64+0x1] ;  /* 0x000001040a157981 */ /* 0x000ee8000c1e1100 */
[----:B--2---:R1:W-:Y:S04]  /*4940*/  STG.E.U8 desc[UR4][R10.64+0x1], R23 ;  /* 0x000001170a007986 */ /* 0x0043e8000c101104 */
[----:B---3--:R1:W-:Y:S04]  /*4950*/  STG.E.U8 desc[UR4][R14.64+-0x1], R21 ;  /* 0xffffff150e007986 */ /* 0x0083e8000c101104 */
[----:B------:R-:W2:Y:S04]  /*4960*/  LDG.E.U8 R27, desc[UR4][R14.64+-0x2] ;  /* 0xfffffe040e1b7981 */ /* 0x000ea8000c1e1100 */
[----:B------:R-:W3:Y:S04]  /*4970*/  LDG.E.U8 R25, desc[UR4][R10.64+0x2] ;  /* 0x000002040a197981 */ /* 0x000ee8000c1e1100 */
[----:B--2---:R1:W-:Y:S04]  /*4980*/  STG.E.U8 desc[UR4][R10.64+0x2], R27 ;  /* 0x0000021b0a007986 */ /* 0x0043e8000c101104 */
[----:B---3--:R1:W-:Y:S04]  /*4990*/  STG.E.U8 desc[UR4][R14.64+-0x2], R25 ;  /* 0xfffffe190e007986 */ /* 0x0083e8000c101104 */
[----:B------:R-:W2:Y:S04]  /*49a0*/  LDG.E.U8 R29, desc[UR4][R14.64+-0x3] ;  /* 0xfffffd040e1d7981 */ /* 0x000ea8000c1e1100 */
[----:B0-----:R-:W3:Y:S01]  /*49b0*/  LDG.E.U8 R19, desc[UR4][R10.64+0x3] ;  /* 0x000003040a137981 */ /* 0x001ee2000c1e1100 */
[----:B------:R-:W-:-:S05]  /*49c0*/  VIADD R5, R5, 0x4 ;  /* 0x0000000405057836 */ /* 0x000fca0000000000 */
[----:B------:R-:W-:Y:S01]  /*49d0*/  ISETP.NE.AND P0, PT, R5, R13, PT ;  /* 0x0000000d0500720c */ /* 0x000fe20003f05270 */
[----:B--2---:R1:W-:Y:S04]  /*49e0*/  STG.E.U8 desc[UR4][R10.64+0x3], R29 ;  /* 0x0000031d0a007986 */ /* 0x0043e8000c101104 */
[----:B---3--:R1:W-:Y:S08]  /*49f0*/  STG.E.U8 desc[UR4][R14.64+-0x3], R19 ;  /* 0xfffffd130e007986 */ /* 0x0083f0000c101104 */
[----:B------:R-:W-:Y:S05]  /*4a00*/  @P0 BRA `(.L_x_96) ;  /* 0xfffffffc009c0947 */ /* 0x000fea000383ffff */
.L_x_95:
[----:B------:R-:W-:Y:S05]  /*4a10*/  BSYNC.RECONVERGENT B2 ;  /* 0x0000000000027941 */ /* 0x000fea0003800200 */
.L_x_94:
[----:B------:R-:W-:Y:S01]  /*4a20*/  IMAD.MOV.U32 R5, RZ, RZ, R12 ;  /* 0x000000ffff057224 */ /* 0x000fe200078e000c */
[----:B------:R-:W-:Y:S06]  /*4a30*/  @!P1 BRA `(.L_x_13) ;  /* 0x0000001800189947 */ /* 0x000fec0003800000 */
[----:B------:R-:W-:Y:S02]  /*4a40*/  LOP3.LUT R5, RZ, R13, RZ, 0x33, !PT ;  /* 0x0000000dff057212 */ /* 0x000fe400078e33ff */
[----:B-1----:R-:W-:-:S03]  /*4a50*/  IADD3 R14, P0, PT, R13, R2, RZ ;  /* 0x000000020d0e7210 */ /* 0x002fc60007f1e0ff */
[----:B------:R-:W-:Y:S02]  /*4a60*/  IMAD.IADD R5, R12, 0x1, R5 ;  /* 0x000000010c057824 */ /* 0x000fe400078e0205 */
[----:B------:R-:W-:-:S03]  /*4a70*/  IMAD.X R15, RZ, RZ, R3, P0 ;  /* 0x000000ffff0f7224 */ /* 0x000fc600000e0603 */
[C---:B------:R-:W-:Y:S02]  /*4a80*/  IADD3 R10, P1, PT, R5.reuse, R2, RZ ;  /* 0x00000002050a7210 */ /* 0x040fe40007f3e0ff */
[----:B------:R-:W2:Y:S02]  /*4a90*/  LDG.E.U8 R13, desc[UR4][R14.64] ;  /* 0x000000040e0d7981 */ /* 0x000ea4000c1e1100 */
[----:B------:R-:W-:-:S05]  /*4aa0*/  LEA.HI.X.SX32 R11, R5, R3, 0x1, P1 ;  /* 0x00000003050b7211 */ /* 0x000fca00008f0eff */
[----:B------:R-:W3:Y:S01]  /*4ab0*/  LDG.E.U8 R17, desc[UR4][R10.64] ;  /* 0x000000040a117981 */ /* 0x000ee2000c1e1100 */
[----:B------:R-:W-:Y:S01]  /*4ac0*/  ISETP.NE.AND P0, PT, R16, 0x1, PT ;  /* 0x000000011000780c */ /* 0x000fe20003f05270 */
[----:B------:R-:W-:Y:S02]  /*4ad0*/  IMAD.MOV.U32 R5, RZ, RZ, R12 ;  /* 0x000000ffff057224 */ /* 0x000fe400078e000c */
[----:B---3--:R0:W-:Y:S04]  /*4ae0*/  STG.E.U8 desc[UR4][R14.64], R17 ;  /* 0x000000110e007986 */ /* 0x0081e8000c101104 */
[----:B--2---:R0:W-:Y:S06]  /*4af0*/  STG.E.U8 desc[UR4][R10.64], R13 ;  /* 0x0000000d0a007986 */ /* 0x0041ec000c101104 */
[----:B------:R-:W-:Y:S05]  /*4b00*/  @!P0 BRA `(.L_x_13) ;  /* 0x0000001400e48947 */ /* 0x000fea0003800000 */
[----:B0-----:R-:W2:Y:S04]  /*4b10*/  LDG.E.U8 R17, desc[UR4][R10.64+-0x1] ;  /* 0xffffff040a117981 */ /* 0x001ea8000c1e1100 */
[----:B------:R-:W3:Y:S01]  /*4b20*/  LDG.E.U8 R13, desc[UR4][R14.64+0x1] ;  /* 0x000001040e0d7981 */ /* 0x000ee2000c1e1100 */
[----:B------:R-:W-:Y:S01]  /*4b30*/  ISETP.NE.AND P0, PT, R16, 0x2, PT ;  /* 0x000000021000780c */ /* 0x000fe20003f05270 */
[----:B------:R-:W-:Y:S02]  /*4b40*/  IMAD.MOV.U32 R5, RZ, RZ, R12 ;  /* 0x000000ffff057224 */ /* 0x000fe400078e000c */
[----:B--2---:R0:W-:Y:S04]  /*4b50*/  STG.E.U8 desc[UR4][R14.64+0x1], R17 ;  /* 0x000001110e007986 */ /* 0x0041e8000c101104 */
[----:B---3--:R0:W-:Y:S06]  /*4b60*/  STG.E.U8 desc[UR4][R10.64+-0x1], R13 ;  /* 0xffffff0d0a007986 */ /* 0x0081ec000c101104 */
[----:B------:R-:W-:Y:S05]  /*4b70*/  @!P0 BRA `(.L_x_13) ;  /* 0x0000001400c88947 */ /* 0x000fea0003800000 */
[----:B0-----:R-:W2:Y:S04]  /*4b80*/  LDG.E.U8 R17, desc[UR4][R10.64+-0x2] ;  /* 0xfffffe040a117981 */ /* 0x001ea8000c1e1100 */
[----:B------:R-:W3:Y:S01]  /*4b90*/  LDG.E.U8 R13, desc[UR4][R14.64+0x2] ;  /* 0x000002040e0d7981 */ /* 0x000ee2000c1e1100 */
[----:B------:R-:W-:-:S03]  /*4ba0*/  IMAD.MOV.U32 R5, RZ, RZ, R12 ;  /* 0x000000ffff057224 */ /* 0x000fc600078e000c */
[----:B--2---:R0:W-:Y:S04]  /*4bb0*/  STG.E.U8 desc[UR4][R14.64+0x2], R17 ;  /* 0x000002110e007986 */ /* 0x0041e8000c101104 */
[----:B---3--:R0:W-:Y:S01]  /*4bc0*/  STG.E.U8 desc[UR4][R10.64+-0x2], R13 ;  /* 0xfffffe0d0a007986 */ /* 0x0081e2000c101104 */
[----:B------:R-:W-:Y:S05]  /*4bd0*/  BRA `(.L_x_13) ;  /* 0x0000001400b07947 */ /* 0x000fea0003800000 */
.L_x_73:
        /* <DEDUP_REMOVED lines=13> */
[----:B------:R-:W-:Y:S01]  /*4cb0*/  BSSY.RELIABLE B2, `(.L_x_101) ;  /* 0x00000b2000027945 */ /* 0x000fe20003800100 */
[----:B------:R-:W-:Y:S02]  /*4cc0*/  IMAD.MOV.U32 R10, RZ, RZ, R8 ;  /* 0x000000ffff0a7224 */ /* 0x000fe400078e0008 */
[----:B------:R-:W-:Y:S02]  /*4cd0*/  IMAD.MOV.U32 R11, RZ, RZ, R9 ;  /* 0x000000ffff0b7224 */ /* 0x000fe400078e0009 */
[----:B------:R-:W-:-:S05]  /*4ce0*/  IMAD.MOV R14, RZ, RZ, -R13 ;  /* 0x000000ffff0e7224 */ /* 0x000fca00078e0a0d */
[----:B------:R-:W-:-:S13]  /*4cf0*/  ISETP.GE.AND P0, PT, R14, RZ, PT ;  /* 0x000000ff0e00720c */ /* 0x000fda0003f06270 */
[----:B------:R-:W-:Y:S05]  /*4d00*/  @P0 BRA `(.L_x_102) ;  /* 0x0000000800b00947 */ /* 0x000fea0003800000 */
[----:B------:R-:W-:Y:S01]  /*4d10*/  IMAD.MOV R15, RZ, RZ, -R14 ;  /* 0x000000ffff0f7224 */ /* 0x000fe200078e0a0e */
[----:B------:R-:W-:Y:S01]  /*4d20*/  BSSY.RECONVERGENT B4, `(.L_x_103) ;  /* 0x000006c000047945 */ /* 0x000fe20003800200 */
[----:B------:R-:W-:-:S03]  /*4d30*/  PLOP3.LUT P0, PT, PT, PT, PT, 0x80, 0x8 ;  /* 0x000000000008781c */ /* 0x000fc60003f0f070 */
[----:B------:R-:W-:-:S13]  /*4d40*/  ISETP.GT.AND P1, PT, R15, 0xc, PT ;  /* 0x0000000c0f00780c */ /* 0x000fda0003f24270 */
[----:B------:R-:W-:Y:S05]  /*4d50*/  @!P1 BRA `(.L_x_104) ;  /* 0x0000000400a09947 */ /* 0x000fea0003800000 */
[----:B------:R-:W-:-:S13]  /*4d60*/  PLOP3.LUT P0, PT, PT, PT, PT, 0x8, 0x80 ;  /* 0x000000000080781c */ /* 0x000fda0003f0e170 */
.L_x_105:
[----:B------:R-:W2:Y:S02]  /*4d70*/  LDG.E.U8 R15, desc[UR4][R10.64+-0x1] ;  /* 0xffffff040a0f7981 */ /* 0x000ea4000c1e1100 */
[----:B--2---:R-:W-:-:S05]  /*4d80*/  VIADD R16, R15, 0xffffff9f ;  /* 0xffffff9f0f107836 */ /* 0x004fca0000000000 */
[----:B------:R-:W-:-:S04]  /*4d90*/  LOP3.LUT R16, R16, 0xff, RZ, 0xc0, !PT ;  /* 0x000000ff10107812 */ /* 0x000fc800078ec0ff */
[----:B------:R-:W-:-:S13]  /*4da0*/  ISETP.GE.U32.AND P1, PT, R16, 0x1a, PT ;  /* 0x0000001a1000780c */ /* 0x000fda0003f26070 */
[----:B------:R-:W-:-:S05]  /*4db0*/  @!P1 VIADD R15, R15, 0xffffffe0 ;  /* 0xffffffe00f0f9836 */ /* 0x000fca0000000000 */
[----:B------:R0:W-:Y:S04]  /*4dc0*/  STG.E.U8 desc[UR4][R10.64+-0x1], R15 ;  /* 0xffffff0f0a007986 */ /* 0x0001e8000c101104 */
[----:B------:R-:W2:Y:S04]  /*4dd0*/  LDG.E.U8 R20, desc[UR4][R10.64] ;  /* 0x000000040a147981 */ /* 0x000ea8000c1e1100 */
[----:B------:R-:W0:Y:S04]  /*4de0*/  LDG.E.U8 R18, desc[UR4][R10.64+0x1] ;  /* 0x000001040a127981 */ /* 0x000e28000c1e1100 */
[----:B------:R-:W3:Y:S04]  /*4df0*/  LDG.E.U8 R29, desc[UR4][R10.64+0x2] ;  /* 0x000002040a1d7981 */ /* 0x000ee8000c1e1100 */
[----:B------:R-:W4:Y:S04]  /*4e00*/  LDG.E.U8 R16, desc[UR4][R10.64+0x3] ;  /* 0x000003040a107981 */ /* 0x000f28000c1e1100 */
[----:B------:R-:W5:Y:S04]  /*4e10*/  LDG.E.U8 R27, desc[UR4][R10.64+0x4] ;  /* 0x000004040a1b7981 */ /* 0x000f68000c1e1100 */
[----:B------:R-:W5:Y:S04]  /*4e20*/  LDG.E.U8 R23, desc[UR4][R10.64+0x6] ;  /* 0x000006040a177981 */ /* 0x000f68000c1e1100 */
[----:B------:R-:W5:Y:S04]  /*4e30*/  LDG.E.U8 R21, desc[UR4][R10.64+0x7] ;  /* 0x000007040a157981 */ /* 0x000f68000c1e1100 */
[----:B------:R-:W5:Y:S04]  /*4e40*/  LDG.E.U8 R19, desc[UR4][R10.64+0x8] ;  /* 0x000008040a137981 */ /* 0x000f68000c1e1100 */
[----:B------:R-:W5:Y:S04]  /*4e50*/  LDG.E.U8 R25, desc[UR4][R10.64+0x5] ;  /* 0x000005040a197981 */ /* 0x000f68000c1e1100 */
[----:B------:R-:W5:Y:S04]  /*4e60*/  LDG.E.U8 R22, desc[UR4][R10.64+0xb] ;  /* 0x00000b040a167981 */ /* 0x000f68000c1e1100 */
[----:B------:R-:W5:Y:S04]  /*4e70*/  LDG.E.U8 R26, desc[UR4][R10.64+0xc] ;  /* 0x00000c040a1a7981 */ /* 0x000f68000c1e1100 */
[----:B------:R-:W5:Y:S01]  /*4e80*/  LDG.E.U8 R28, desc[UR4][R10.64+0xd] ;  /* 0x00000d040a1c7981 */ /* 0x000f62000c1e1100 */
[----:B--2---:R-:W-:-:S05]  /*4e90*/  VIADD R17, R20, 0xffffff9f ;  /* 0xffffff9f14117836 */ /* 0x004fca0000000000 */
[----:B------:R-:W-:Y:S01]  /*4ea0*/  LOP3.LUT R17, R17, 0xff, RZ, 0xc0, !PT ;  /* 0x000000ff11117812 */ /* 0x000fe200078ec0ff */
[----:B0-----:R-:W-:-:S03]  /*4eb0*/  VIADD R15, R18, 0xffffff9f ;  /* 0xffffff9f120f7836 */ /* 0x001fc60000000000 */
[----:B------:R-:W-:Y:S01]  /*4ec0*/  ISETP.GE.U32.AND P1, PT, R17, 0x1a, PT ;  /* 0x0000001a1100780c */ /* 0x000fe20003f26070 */
[----:B---3--:R-:W-:Y:S01]  /*4ed0*/  VIADD R17, R29, 0xffffff9f ;  /* 0xffffff9f1d117836 */ /* 0x008fe20000000000 */
[----:B------:R-:W-:-:S04]  /*4ee0*/  LOP3.LUT R15, R15, 0xff, RZ, 0xc0, !PT ;  /* 0x000000ff0f0f7812 */ /* 0x000fc800078ec0ff */
[----:B------:R-:W-:Y:S02]  /*4ef0*/  LOP3.LUT R17, R17, 0xff, RZ, 0xc0, !PT ;  /* 0x000000ff11117812 */ /* 0x000fe400078ec0ff */
[----:B------:R-:W-:Y:S01]  /*4f00*/  ISETP.GE.U32.AND P2, PT, R15, 0x1a, PT ;  /* 0x0000001a0f00780c */ /* 0x000fe20003f46070 */
[----:B----4-:R-:W-:Y:S01]  /*4f10*/  VIADD R15, R16, 0xffffff9f ;  /* 0xffffff9f100f7836 */ /* 0x010fe20000000000 */
[----:B------:R-:W-:Y:S02]  /*4f20*/  ISETP.GE.U32.AND P3, PT, R17, 0x1a, PT ;  /* 0x0000001a1100780c */ /* 0x000fe40003f66070 */
[----:B------:R-:W2:Y:S02]  /*4f30*/  LDG.E.U8 R17, desc[UR4][R10.64+0x9] ;  /* 0x000009040a117981 */ /* 0x000ea4000c1e1100 */
[----:B------:R-:W-:-:S04]  /*4f40*/  LOP3.LUT R15, R15, 0xff, RZ, 0xc0, !PT ;  /* 0x000000ff0f0f7812 */ /* 0x000fc800078ec0ff */
[----:B------:R-:W-:Y:S02]  /*4f50*/  ISETP.GE.U32.AND P4, PT, R15, 0x1a, PT ;  /* 0x0000001a0f00780c */ /* 0x000fe40003f86070 */
[----:B------:R-:W3:Y:S01]  /*4f60*/  LDG.E.U8 R15, desc[UR4][R10.64+0xa] ;  /* 0x00000a040a0f7981 */ /* 0x000ee2000c1e1100 */
[----:B------:R-:W-:-:S10]  /*4f70*/  @!P1 VIADD R20, R20, 0xffffffe0 ;  /* 0xffffffe014149836 */ /* 0x000fd40000000000 */
[----:B------:R-:W-:-:S05]  /*4f80*/  @!P4 VIADD R16, R16, 0xffffffe0 ;  /* 0xffffffe01010c836 */ /* 0x000fca0000000000 */
[----:B------:R5:W-:Y:S04]  /*4f90*/  STG.E.U8 desc[UR4][R10.64+0x3], R16 ;  /* 0x000003100a007986 */ /* 0x000be8000c101104 */
[----:B------:R0:W-:Y:S01]  /*4fa0*/  STG.E.U8 desc[UR4][R10.64], R20 ;  /* 0x000000140a007986 */ /* 0x0001e2000c101104 */
[----:B-----5:R-:W-:-:S05]  /*4fb0*/  VIADD R16, R27, 0xffffff9f ;  /* 0xffffff9f1b107836 */ /* 0x020fca0000000000 */
[----:B0-----:R-:W-:-:S04]  /*4fc0*/  LOP3.LUT R20, R16, 0xff, RZ, 0xc0, !PT ;  /* 0x000000ff10147812 */ /* 0x001fc800078ec0ff */
[----:B------:R-:W-:Y:S02]  /*4fd0*/  ISETP.GE.U32.AND P1, PT, R20, 0x1a, PT ;  /* 0x0000001a1400780c */ /* 0x000fe40003f26070 */
[----:B------:R-:W4:Y:S01]  /*4fe0*/  LDG.E.U8 R20, desc[UR4][R10.64+0xe] ;  /* 0x00000e040a147981 */ /* 0x000f22000c1e1100 */
[----:B------:R-:W-:-:S05]  /*4ff0*/  VIADD R16, R23, 0xffffff9f ;  /* 0xffffff9f17107836 */ /* 0x000fca0000000000 */
[----:B------:R-:W-:-:S04]  /*5000*/  LOP3.LUT R16, R16, 0xff, RZ, 0xc0, !PT ;  /* 0x000000ff10107812 */ /* 0x000fc800078ec0ff */
[----:B------:R-:W-:Y:S01]  /*5010*/  ISETP.GE.U32.AND P6, PT, R16, 0x1a, PT ;  /* 0x0000001a1000780c */ /* 0x000fe20003fc6070 */
[----:B------:R-:W-:Y:S02]  /*5020*/  VIADD R16, R21, 0xffffff9f ;  /* 0xffffff9f15107836 */ /* 0x000fe40000000000 */
[----:B------:R-:W-:-:S03]  /*5030*/  @!P1 VIADD R27, R27, 0xffffffe0 ;  /* 0xffffffe01b1b9836 */ /* 0x000fc60000000000 */
[----:B------:R-:W-:-:S04]  /*5040*/  LOP3.LUT R16, R16, 0xff, RZ, 0xc0, !PT ;  /* 0x000000ff10107812 */ /* 0x000fc800078ec0ff */
[----:B------:R-:W-:Y:S01]  /*5050*/  ISETP.GE.U32.AND P1, PT, R16, 0x1a, PT ;  /* 0x0000001a1000780c */ /* 0x000fe20003f26070 */
[----:B------:R-:W-:Y:S02]  /*5060*/  VIADD R16, R19, 0xffffff9f ;  /* 0xffffff9f13107836 */ /* 0x000fe40000000000 */
[----:B------:R-:W-:-:S03]  /*5070*/  @!P2 VIADD R18, R18, 0xffffffe0 ;  /* 0xffffffe01212a836 */ /* 0x000fc60000000000 */
[----:B------:R-:W-:-:S04]  /*5080*/  LOP3.LUT R16, R16, 0xff, RZ, 0xc0, !PT ;  /* 0x000000ff10107812 */ /* 0x000fc800078ec0ff */
[----:B------:R-:W-:Y:S01]  /*5090*/  ISETP.GE.U32.AND P2, PT, R16, 0x1a, PT ;  /* 0x0000001a1000780c */ /* 0x000fe20003f46070 */
[----:B------:R0:W-:Y:S01]  /*50a0*/  STG.E.U8 desc[UR4][R10.64+0x1], R18 ;  /* 0x000001120a007986 */ /* 0x0001e2000c101104 */
[----:B------:R-:W-:Y:S02]  /*50b0*/  @!P3 VIADD R29, R29, 0xffffffe0 ;  /* 0xffffffe01d1db836 */ /* 0x000fe40000000000 */
[----:B0-----:R-:W-:-:S05]  /*50c0*/  VIADD R18, R25, 0xffffff9f ;  /* 0xffffff9f19127836 */ /* 0x001fca0000000000 */
[----:B------:R-:W-:-:S04]  /*50d0*/  LOP3.LUT R18, R18, 0xff, RZ, 0xc0, !PT ;  /* 0x000000ff12127812 */ /* 0x000fc800078ec0ff */
[----:B------:R-:W-:Y:S01]  /*50e0*/  ISETP.GE.U32.AND P5, PT, R18, 0x1a, PT ;  /* 0x0000001a1200780c */ /* 0x000fe20003fa6070 */
[----:B------:R-:W-:-:S12]  /*50f0*/  @!P6 VIADD R23, R23, 0xffffffe0 ;  /* 0xffffffe01717e836 */ /* 0x000fd80000000000 */
[----:B------:R-:W-:Y:S02]  /*5100*/  @!P5 VIADD R25, R25, 0xffffffe0 ;  /* 0xffffffe01919d836 */ /* 0x000fe40000000000 */
[----:B------:R-:W-:Y:S02]  /*5110*/  @!P1 VIADD R21, R21, 0xffffffe0 ;  /* 0xffffffe015159836 */ /* 0x000fe40000000000 */
[----:B------:R-:W-:Y:S02]  /*5120*/  @!P2 VIADD R19, R19, 0xffffffe0 ;  /* 0xffffffe01313a836 */ /* 0x000fe40000000000 */
[----:B------:R-:W-:Y:S01]  /*5130*/  VIADD R14, R14, 0x10 ;  /* 0x000000100e0e7836 */ /* 0x000fe20000000000 */
[----:B------:R-:W-:Y:S04]  /*5140*/  STG.E.U8 desc[UR4][R10.64+0x2], R29 ;  /* 0x0000021d0a007986 */ /* 0x000fe8000c101104 */
[----:B------:R-:W-:Y:S04]  /*5150*/  STG.E.U8 desc[UR4][R10.64+0x4], R27 ;  /* 0x0000041b0a007986 */ /* 0x000fe8000c101104 */
[----:B------:R-:W-:Y:S04]  /*5160*/  STG.E.U8 desc[UR4][R10.64+0x5], R25 ;  /* 0x000005190a007986 */ /* 0x000fe8000c101104 */
[----:B------:R-:W-:Y:S04]  /*5170*/  STG.E.U8 desc[UR4][R10.64+0x6], R23 ;  /* 0x000006170a007986 */ /* 0x000fe8000c101104 */
[----:B------:R-:W-:Y:S04]  /*5180*/  STG.E.U8 desc[UR4][R10.64+0x7], R21 ;  /* 0x000007150a007986 */ /* 0x000fe8000c101104 */
[----:B------:R-:W-:Y:S01]  /*5190*/  STG.E.U8 desc[UR4][R10.64+0x8], R19 ;  /* 0x000008130a007986 */ /* 0x000fe2000c101104 */
[----:B--2---:R-:W-:-:S05]  /*51a0*/  VIADD R16, R17, 0xffffff9f ;  /* 0xffffff9f11107836 */ /* 0x004fca0000000000 */
[----:B------:R-:W-:-:S04]  /*51b0*/  LOP3.LUT R16, R16, 0xff, RZ, 0xc0, !PT ;  /* 0x000000ff10107812 */ /* 0x000fc800078ec0ff */
[----:B------:R-:W-:Y:S01]  /*51c0*/  ISETP.GE.U32.AND P3, PT, R16, 0x1a, PT ;  /* 0x0000001a1000780c */ /* 0x000fe20003f66070 */
[----:B---3--:R-:W-:-:S05]  /*51d0*/  VIADD R16, R15, 0xffffff9f ;  /* 0xffffff9f0f107836 */ /* 0x008fca0000000000 */
[----:B------:R-:W-:-:S04]  /*51e0*/  LOP3.LUT R16, R16, 0xff, RZ, 0xc0, !PT ;  /* 0x000000ff10107812 */ /* 0x000fc800078ec0ff */
[----:B------:R-:W-:Y:S01]  /*51f0*/  ISETP.GE.U32.AND P4, PT, R16, 0x1a, PT ;  /* 0x0000001a1000780c */ /* 0x000fe20003f86070 */
[----:B------:R-:W-:-:S05]  /*5200*/  VIADD R16, R22, 0xffffff9f ;  /* 0xffffff9f16107836 */ /* 0x000fca0000000000 */
        /* <DEDUP_REMOVED lines=8> */
[----:B----4-:R-:W-:-:S05]  /*5290*/  VIADD R16, R20, 0xffffff9f ;  /* 0xffffff9f14107836 */ /* 0x010fca0000000000 */
[----:B------:R-:W-:-:S04]  /*52a0*/  LOP3.LUT R16, R16, 0xff, RZ, 0xc0, !PT ;  /* 0x000000ff10107812 */ /* 0x000fc800078ec0ff */
[----:B------:R-:W-:-:S03]  /*52b0*/  ISETP.GE.U32.AND P2, PT, R16, 0x1a, PT ;  /* 0x0000001a1000780c */ /* 0x000fc60003f46070 */
[----:B------:R-:W-:Y:S01]  /*52c0*/  @!P1 VIADD R28, R28, 0xffffffe0 ;  /* 0xffffffe01c1c9836 */ /* 0x000fe20000000000 */
[----:B------:R-:W-:Y:S01]  /*52d0*/  ISETP.GE.AND P1, PT, R14, -0xc, PT ;  /* 0xfffffff40e00780c */ /* 0x000fe20003f26270 */
[----:B------:R-:W-:Y:S02]  /*52e0*/  @!P3 VIADD R17, R17, 0xffffffe0 ;  /* 0xffffffe01111b836 */ /* 0x000fe40000000000 */
[----:B------:R-:W-:Y:S02]  /*52f0*/  @!P4 VIADD R15, R15, 0xffffffe0 ;  /* 0xffffffe00f0fc836 */ /* 0x000fe40000000000 */
[----:B------:R-:W-:-:S04]  /*5300*/  @!P5 VIADD R22, R22, 0xffffffe0 ;  /* 0xffffffe01616d836 */ /* 0x000fc80000000000 */
[----:B------:R-:W-:Y:S01]  /*5310*/  @!P2 VIADD R20, R20, 0xffffffe0 ;  /* 0xffffffe01414a836 */ /* 0x000fe20000000000 */
[----:B------:R-:W-:Y:S01]  /*5320*/  IADD3 R16, P2, PT, R10, 0x10, RZ ;  /* 0x000000100a107810 */ /* 0x000fe20007f5e0ff */
[----:B------:R-:W-:Y:S01]  /*5330*/  @!P6 VIADD R26, R26, 0xffffffe0 ;  /* 0xffffffe01a1ae836 */ /* 0x000fe20000000000 */
[----:B------:R0:W-:Y:S04]  /*5340*/  STG.E.U8 desc[UR4][R10.64+0x9], R17 ;  /* 0x000009110a007986 */ /* 0x0001e8000c101104 */
[----:B------:R-:W-:Y:S04]  /*5350*/  STG.E.U8 desc[UR4][R10.64+0xa], R15 ;  /* 0x00000a0f0a007986 */ /* 0x000fe8000c101104 */
[----:B------:R-:W-:Y:S01]  /*5360*/  STG.E.U8 desc[UR4][R10.64+0xb], R22 ;  /* 0x00000b160a007986 */ /* 0x000fe2000c101104 */
[----:B0-----:R-:W-:-:S03]  /*5370*/  IMAD.X R17, RZ, RZ, R11, P2 ;  /* 0x000000ffff117224 */ /* 0x001fc600010e060b */
[----:B------:R-:W-:Y:S04]  /*5380*/  STG.E.U8 desc[UR4][R10.64+0xc], R26 ;  /* 0x00000c1a0a007986 */ /* 0x000fe8000c101104 */
[----:B------:R-:W-:Y:S04]  /*5390*/  STG.E.U8 desc[UR4][R10.64+0xd], R28 ;  /* 0x00000d1c0a007986 */ /* 0x000fe8000c101104 */
[----:B------:R0:W-:Y:S02]  /*53a0*/  STG.E.U8 desc[UR4][R10.64+0xe], R20 ;  /* 0x00000e140a007986 */ /* 0x0001e4000c101104 */
[----:B0-----:R-:W-:-:S02]  /*53b0*/  IMAD.MOV.U32 R10, RZ, RZ, R16 ;  /* 0x000000ffff0a7224 */ /* 0x001fc400078e0010 */
[----:B------:R-:W-:Y:S01]  /*53c0*/  IMAD.MOV.U32 R11, RZ, RZ, R17 ;  /* 0x000000ffff0b7224 */ /* 0x000fe200078e0011 */
[----:B------:R-:W-:Y:S06]  /*53d0*/  @!P1 BRA `(.L_x_105) ;  /* 0xfffffff800649947 */ /* 0x000fec000383ffff */
.L_x_104:
[----:B------:R-:W-:Y:S05]  /*53e0*/  BSYNC.RECONVERGENT B4 ;  /* 0x0000000000047941 */ /* 0x000fea0003800200 */
.L_x_103:
[----:B------:R-:W-:Y:S01]  /*53f0*/  IMAD.MOV R15, RZ, RZ, -R14 ;  /* 0x000000ffff0f7224 */ /* 0x000fe200078e0a0e */
[----:B------:R-:W-:Y:S04]  /*5400*/  BSSY.RECONVERGENT B4, `(.L_x_106) ;  /* 0x0000039000047945 */ /* 0x000fe80003800200 */
[----:B------:R-:W-:-:S13]  /*5410*/  ISETP.GT.AND P1, PT, R15, 0x4, PT ;  /* 0x000000040f00780c */ /* 0x000fda0003f24270 */
[----:B------:R-:W-:Y:S05]  /*5420*/  @!P1 BRA `(.L_x_107) ;  /* 0x0000000000d89947 */ /* 0x000fea0003800000 */
[----:B------:R-:W2:Y:S02]  /*5430*/  LDG.E.U8 R29, desc[UR4][R10.64+-0x1] ;  /* 0xffffff040a1d7981 */ /* 0x000ea4000c1e1100 */
[----:B--2---:R-:W-:-:S05]  /*5440*/  VIADD R15, R29, 0xffffff9f ;  /* 0xffffff9f1d0f7836 */ /* 0x004fca0000000000 */
[----:B------:R-:W-:-:S04]  /*5450*/  LOP3.LUT R15, R15, 0xff, RZ, 0xc0, !PT ;  /* 0x000000ff0f0f7812 */ /* 0x000fc800078ec0ff */
[----:B------:R-:W-:-:S13]  /*5460*/  ISETP.GE.U32.AND P0, PT, R15, 0x1a, PT ;  /* 0x0000001a0f00780c */ /* 0x000fda0003f06070 */
[----:B------:R-:W-:-:S05]  /*5470*/  @!P0 VIADD R29, R29, 0xffffffe0 ;  /* 0xffffffe01d1d8836 */ /* 0x000fca0000000000 */
[----:B------:R-:W-:Y:S04]  /*5480*/  STG.E.U8 desc[UR4][R10.64+-0x1], R29 ;  /* 0xffffff1d0a007986 */ /* 0x000fe8000c101104 */
[----:B------:R-:W2:Y:S04]  /*5490*/  LDG.E.U8 R27, desc[UR4][R10.64] ;  /* 0x000000040a1b7981 */ /* 0x000ea8000c1e1100 */
[----:B------:R-:W3:Y:S04]  /*54a0*/  LDG.E.U8 R25, desc[UR4][R10.64+0x1] ;  /* 0x000001040a197981 */ /* 0x000ee8000c1e1100 */
[----:B------:R-:W4:Y:S04]  /*54b0*/  LDG.E.U8 R23, desc[UR4][R10.64+0x2] ;  /* 0x000002040a177981 */ /* 0x000f28000c1e1100 */
[----:B------:R-:W5:Y:S04]  /*54c0*/  LDG.E.U8 R21, desc[UR4][R10.64+0x3] ;  /* 0x000003040a157981 */ /* 0x000f68000c1e1100 */
[----:B------:R-:W5:Y:S04]  /*54d0*/  LDG.E.U8 R19, desc[UR4][R10.64+0x4] ;  /* 0x000004040a137981 */ /* 0x000f68000c1e1100 */
[----:B------:R-:W5:Y:S04]  /*54e0*/  LDG.E.U8 R17, desc[UR4][R10.64+0x5] ;  /* 0x000005040a117981 */ /* 0x000f68000c1e1100 */
[----:B------:R-:W5:Y:S01]  /*54f0*/  LDG.E.U8 R15, desc[UR4][R10.64+0x6] ;  /* 0x000006040a0f7981 */ /* 0x000f62000c1e1100 */
[----:B------:R-:W-:-:S02]  /*5500*/  VIADD R14, R14, 0x8 ;  /* 0x000000080e0e7836 */ /* 0x000fc40000000000 */
[----:B--2---:R-:W-:-:S05]  /*5510*/  VIADD R16, R27, 0xffffff9f ;  /* 0xffffff9f1b107836 */ /* 0x004fca0000000000 */
[----:B------:R-:W-:Y:S01]  /*5520*/  LOP3.LUT R16, R16, 0xff, RZ, 0xc0, !PT ;  /* 0x000000ff10107812 */ /* 0x000fe200078ec0ff */
[----:B----4-:R-:W-:-:S03]  /*5530*/  VIADD R18, R23, 0xffffff9f ;  /* 0xffffff9f17127836 */ /* 0x010fc60000000000 */
[----:B------:R-:W-:Y:S01]  /*5540*/  ISETP.GE.U32.AND P0, PT, R16, 0x1a, PT ;  /* 0x0000001a1000780c */ /* 0x000fe20003f06070 */
[----:B---3--:R-:W-:Y:S02]  /*5550*/  VIADD R16, R25, 0xffffff9f ;  /* 0xffffff9f19107836 */ /* 0x008fe40000000000 */
[----:B-----5:R-:W-:Y:S01]  /*5560*/  VIADD R20, R21, 0xffffff9f ;  /* 0xffffff9f15147836 */ /* 0x020fe20000000000 */
[----:B------:R-:W-:Y:S02]  /*5570*/  LOP3.LUT R18, R18, 0xff, RZ, 0xc0, !PT ;  /* 0x000000ff12127812 */ /* 0x000fe400078ec0ff */
[----:B------:R-:W-:Y:S02]  /*5580*/  LOP3.LUT R16, R16, 0xff, RZ, 0xc0, !PT ;  /* 0x000000ff10107812 */ /* 0x000fe400078ec0ff */
[----:B------:R-:W-:Y:S02]  /*5590*/  LOP3.LUT R20, R20, 0xff, RZ, 0xc0, !PT ;  /* 0x000000ff14147812 */ /* 0x000fe400078ec0ff */
[----:B------:R-:W-:Y:S01]  /*55a0*/  ISETP.GE.U32.AND P1, PT, R16, 0x1a, PT ;  /* 0x0000001a1000780c */ /* 0x000fe20003f26070 */
[----:B------:R-:W-:Y:S01]  /*55b0*/  VIADD R16, R19, 0xffffff9f ;  /* 0xffffff9f13107836 */ /* 0x000fe20000000000 */
[----:B------:R-:W-:Y:S01]  /*55c0*/  ISETP.GE.U32.AND P2, PT, R18, 0x1a, PT ;  /* 0x0000001a1200780c */ /* 0x000fe20003f46070 */
[----:B------:R-:W-:Y:S01]  /*55d0*/  VIADD R18, R17, 0xffffff9f ;  /* 0xffffff9f11127836 */ /* 0x000fe20000000000 */
[----:B------:R-:W-:Y:S01]  /*55e0*/  ISETP.GE.U32.AND P3, PT, R20, 0x1a, PT ;  /* 0x0000001a1400780c */ /* 0x000fe20003f66070 */
[----:B------:R-:W-:Y:S01]  /*55f0*/  VIADD R20, R15, 0xffffff9f ;  /* 0xffffff9f0f147836 */ /* 0x000fe20000000000 */
[----:B------:R-:W-:Y:S01]  /*5600*/  LOP3.LUT R16, R16, 0xff, RZ, 0xc0, !PT ;  /* 0x000000ff10107812 */ /* 0x000fe200078ec0ff */
[----:B------:R-:W-:Y:S01]  /*5610*/  @!P0 VIADD R27, R27, 0xffffffe0 ;  /* 0xffffffe01b1b8836 */ /* 0x000fe20000000000 */
[----:B------:R-:W-:-:S02]  /*5620*/  LOP3.LUT R18, R18, 0xff, RZ, 0xc0, !PT ;  /* 0x000000ff12127812 */ /* 0x000fc400078ec0ff */
[----:B------:R-:W-:Y:S02]  /*5630*/  LOP3.LUT R20, R20, 0xff, RZ, 0xc0, !PT ;  /* 0x000000ff14147812 */ /* 0x000fe400078ec0ff */
[----:B------:R-:W-:Y:S01]  /*5640*/  ISETP.GE.U32.AND P4, PT, R16, 0x1a, PT ;  /* 0x0000001a1000780c */ /* 0x000fe20003f86070 */
[----:B------:R-:W-:Y:S01]  /*5650*/  @!P1 VIADD R25, R25, 0xffffffe0 ;  /* 0xffffffe019199836 */ /* 0x000fe20000000000 */
[----:B------:R-:W-:Y:S01]  /*5660*/  ISETP.GE.U32.AND P5, PT, R18, 0x1a, PT ;  /* 0x0000001a1200780c */ /* 0x000fe20003fa6070 */
[----:B------:R-:W-:Y:S01]  /*5670*/  @!P2 VIADD R23, R23, 0xffffffe0 ;  /* 0xffffffe01717a836 */ /* 0x000fe20000000000 */
[----:B------:R-:W-:Y:S01]  /*5680*/  ISETP.GE.U32.AND P6, PT, R20, 0x1a, PT ;  /* 0x0000001a1400780c */ /* 0x000fe20003fc6070 */
[----:B------:R-:W-:Y:S01]  /*5690*/  @!P3 VIADD R21, R21, 0xffffffe0 ;  /* 0xffffffe01515b836 */ /* 0x000fe20000000000 */
[----:B------:R-:W-:Y:S01]  /*56a0*/  IADD3 R16, P1, PT, R10, 0x8, RZ ;  /* 0x000000080a107810 */ /* 0x000fe20007f3e0ff */
[----:B------:R0:W-:Y:S01]  /*56b0*/  STG.E.U8 desc[UR4][R10.64+0x1], R25 ;  /* 0x000001190a007986 */ /* 0x0001e2000c101104 */
[----:B------:R-:W-:-:S03]  /*56c0*/  PLOP3.LUT P0, PT, PT, PT, PT, 0x8, 0x80 ;  /* 0x000000000080781c */ /* 0x000fc60003f0e170 */
[----:B------:R-:W-:Y:S02]  /*56d0*/  STG.E.U8 desc[UR4][R10.64], R27 ;  /* 0x0000001b0a007986 */ /* 0x000fe4000c101104 */
[----:B------:R-:W-:Y:S02]  /*56e0*/  @!P4 VIADD R19, R19, 0xffffffe0 ;  /* 0xffffffe01313c836 */ /* 0x000fe40000000000 */
[----:B------:R-:W-:Y:S01]  /*56f0*/  @!P5 VIADD R17, R17, 0xffffffe0 ;  /* 0xffffffe01111d836 */ /* 0x000fe20000000000 */
[----:B------:R-:W-:Y:S01]  /*5700*/  STG.E.U8 desc[UR4][R10.64+0x2], R23 ;  /* 0x000002170a007986 */ /* 0x000fe2000c101104 */
[----:B------:R-:W-:Y:S02]  /*5710*/  @!P6 VIADD R15, R15, 0xffffffe0 ;  /* 0xffffffe00f0fe836 */ /* 0x000fe40000000000 */
[----:B0-----:R-:W-:Y:S01]  /*5720*/  IMAD.X R25, RZ, RZ, R11, P1 ;  /* 0x000000ffff197224 */ /* 0x001fe200008e060b */
[----:B------:R-:W-:Y:S04]  /*5730*/  STG.E.U8 desc[UR4][R10.64+0x3], R21 ;  /* 0x000003150a007986 */ /* 0x000fe8000c101104 */
[----:B------:R-:W-:Y:S04]  /*5740*/  STG.E.U8 desc[UR4][R10.64+0x4], R19 ;  /* 0x000004130a007986 */ /* 0x000fe8000c101104 */
[----:B------:R-:W-:Y:S04]  /*5750*/  STG.E.U8 desc[UR4][R10.64+0x5], R17 ;  /* 0x000005110a007986 */ /* 0x000fe8000c101104 */
[----:B------:R0:W-:Y:S02]  /*5760*/  STG.E.U8 desc[UR4][R10.64+0x6], R15 ;  /* 0x0000060f0a007986 */ /* 0x0001e4000c101104 */
[----:B0-----:R-:W-:-:S02]  /*5770*/  IMAD.MOV.U32 R10, RZ, RZ, R16 ;  /* 0x000000ffff0a7224 */ /* 0x001fc400078e0010 */
[----:B------:R-:W-:-:S07]  /*5780*/  IMAD.MOV.U32 R11, RZ, RZ, R25 ;  /* 0x000000ffff0b7224 */ /* 0x000fce00078e0019 */
.L_x_107:
[----:B------:R-:W-:Y:S05]  /*5790*/  BSYNC.RECONVERGENT B4 ;  /* 0x0000000000047941 */ /* 0x000fea0003800200 */
.L_x_106:
[----:B------:R-:W-:-:S13]  /*57a0*/  ISETP.EQ.AND P1, PT, R14, RZ, PT ;  /* 0x000000ff0e00720c */ /* 0x000fda0003f22270 */
[----:B------:R-:W-:Y:S05]  /*57b0*/  @!P0 BREAK.RELIABLE P1, B2 ;  /* 0x0000000000028942 */ /* 0x000fea0000800100 */
[----:B------:R-:W-:Y:S05]  /*57c0*/  @!P0 BRA P1, `(.L_x_100) ;  /* 0x0000000000808947 */ /* 0x000fea0000800000 */
.L_x_102:
[----:B------:R-:W-:Y:S05]  /*57d0*/  BSYNC.RELIABLE B2 ;  /* 0x0000000000027941 */ /* 0x000fea0003800100 */
.L_x_101:
[----:B------:R-:W2:Y:S02]  /*57e0*/  LDG.E.U8 R15, desc[UR4][R10.64+-0x1] ;  /* 0xffffff040a0f7981 */ /* 0x000ea4000c1e1100 */
[----:B--2---:R-:W-:-:S05]  /*57f0*/  VIADD R16, R15, 0xffffff9f ;  /* 0xffffff9f0f107836 */ /* 0x004fca0000000000 */
[----:B------:R-:W-:-:S04]  /*5800*/  LOP3.LUT R16, R16, 0xff, RZ, 0xc0, !PT ;  /* 0x000000ff10107812 */ /* 0x000fc800078ec0ff */
[----:B------:R-:W-:-:S13]  /*5810*/  ISETP.GE.U32.AND P0, PT, R16, 0x1a, PT ;  /* 0x0000001a1000780c */ /* 0x000fda0003f06070 */
[----:B------:R-:W-:-:S05]  /*5820*/  @!P0 VIADD R15, R15, 0xffffffe0 ;  /* 0xffffffe00f0f8836 */ /* 0x000fca0000000000 */
[----:B------:R0:W-:Y:S04]  /*5830*/  STG.E.U8 desc[UR4][R10.64+-0x1], R15 ;  /* 0xffffff0f0a007986 */ /* 0x0001e8000c101104 */
[----:B------:R-:W2:Y:S04]  /*5840*/  LDG.E.U8 R17, desc[UR4][R10.64] ;  /* 0x000000040a117981 */ /* 0x000ea8000c1e1100 */
[----:B------:R-:W3:Y:S04]  /*5850*/  LDG.E.U8 R19, desc[UR4][R10.64+0x1] ;  /* 0x000001040a137981 */ /* 0x000ee8000c1e1100 */
[----:B------:R-:W4:Y:S01]  /*5860*/  LDG.E.U8 R21, desc[UR4][R10.64+0x2] ;  /* 0x000002040a157981 */ /* 0x000f22000c1e1100 */
[----:B------:R-:W-:-:S02]  /*5870*/  VIADD R14, R14, 0x4 ;  /* 0x000000040e0e7836 */ /* 0x000fc40000000000 */
[----:B--2---:R-:W-:Y:S02]  /*5880*/  VIADD R16, R17, 0xffffff9f ;  /* 0xffffff9f11107836 */ /* 0x004fe40000000000 */
[----:B---3--:R-:W-:-:S03]  /*5890*/  VIADD R18, R19, 0xffffff9f ;  /* 0xffffff9f13127836 */ /* 0x008fc60000000000 */
[----:B------:R-:W-:Y:S01]  /*58a0*/  LOP3.LUT R16, R16, 0xff, RZ, 0xc0, !PT ;  /* 0x000000ff10107812 */ /* 0x000fe200078ec0ff */
[----:B----4-:R-:W-:-:S03]  /*58b0*/  VIADD R20, R21, 0xffffff9f ;  /* 0xffffff9f15147836 */ /* 0x010fc60000000000 */
[----:B------:R-:W-:Y:S02]  /*58c0*/  ISETP.GE.U32.AND P0, PT, R16, 0x1a, PT ;  /* 0x0000001a1000780c */ /* 0x000fe40003f06070 */
[----:B------:R-:W-:Y:S02]  /*58d0*/  LOP3.LUT R18, R18, 0xff, RZ, 0xc0, !PT ;  /* 0x000000ff12127812 */ /* 0x000fe400078ec0ff */
[----:B------:R-:W-:Y:S02]  /*58e0*/  LOP3.LUT R20, R20, 0xff, RZ, 0xc0, !PT ;  /* 0x000000ff14147812 */ /* 0x000fe400078ec0ff */
[----:B------:R-:W-:Y:S02]  /*58f0*/  ISETP.GE.U32.AND P1, PT, R18, 0x1a, PT ;  /* 0x0000001a1200780c */ /* 0x000fe40003f26070 */
[----:B------:R-:W-:-:S05]  /*5900*/  ISETP.GE.U32.AND P2, PT, R20, 0x1a, PT ;  /* 0x0000001a1400780c */ /* 0x000fca0003f46070 */
[----:B------:R-:W-:Y:S01]  /*5910*/  @!P0 VIADD R17, R17, 0xffffffe0 ;  /* 0xffffffe011118836 */ /* 0x000fe20000000000 */
[----:B------:R-:W-:-:S04]  /*5920*/  ISETP.NE.AND P0, PT, R14, RZ, PT ;  /* 0x000000ff0e00720c */ /* 0x000fc80003f05270 */
[----:B------:R-:W-:Y:S01]  /*5930*/  STG.E.U8 desc[UR4][R10.64], R17 ;  /* 0x000000110a007986 */ /* 0x000fe2000c101104 */
[----:B------:R-:W-:Y:S01]  /*5940*/  @!P1 VIADD R19, R19, 0xffffffe0 ;  /* 0xffffffe013139836 */ /* 0x000fe20000000000 */
[----:B0-----:R-:W-:Y:S01]  /*5950*/  IADD3 R15, P1, PT, R10, 0x4, RZ ;  /* 0x000000040a0f7810 */ /* 0x001fe20007f3e0ff */
[----:B------:R-:W-:-:S03]  /*5960*/  @!P2 VIADD R21, R21, 0xffffffe0 ;  /* 0xffffffe01515a836 */ /* 0x000fc60000000000 */
[----:B------:R-:W-:Y:S01]  /*5970*/  STG.E.U8 desc[UR4][R10.64+0x1], R19 ;  /* 0x000001130a007986 */ /* 0x000fe2000c101104 */
[----:B------:R-:W-:-:S03]  /*5980*/  IMAD.X R16, RZ, RZ, R11, P1 ;  /* 0x000000ffff107224 */ /* 0x000fc600008e060b */
[----:B------:R0:W-:Y:S02]  /*5990*/  STG.E.U8 desc[UR4][R10.64+0x2], R21 ;  /* 0x000002150a007986 */ /* 0x0001e4000c101104 */
[----:B0-----:R-:W-:Y:S02]  /*59a0*/  IMAD.MOV.U32 R10, RZ, RZ, R15 ;  /* 0x000000ffff0a7224 */ /* 0x001fe400078e000f */
[----:B------:R-:W-:Y:S01]  /*59b0*/  IMAD.MOV.U32 R11, RZ, RZ, R16 ;  /* 0x000000ffff0b7224 */ /* 0x000fe200078e0010 */
[----:B------:R-:W-:Y:S06]  /*59c0*/  @P0 BRA `(.L_x_101) ;  /* 0xfffffffc00840947 */ /* 0x000fec000383ffff */
.L_x_100:
[----:B------:R-:W-:Y:S05]  /*59d0*/  BSYNC.RECONVERGENT B3 ;  /* 0x0000000000037941 */ /* 0x000fea0003800200 */
.L_x_99:
[----:B------:R-:W-:-:S13]  /*59e0*/  ISETP.NE.AND P0, PT, R24, RZ, PT ;  /* 0x000000ff1800720c */ /* 0x000fda0003f05270 */
        /* <DEDUP_REMOVED lines=29> */
.L_x_98:
[----:B------:R0:W5:Y:S01]  /*5bc0*/  LDG.E.U8 R15, desc[UR4][R2.64] ;  /* 0x00000004020f7981 */ /* 0x000162000c1e1100 */
[----:B------:R-:W-:Y:S01]  /*5bd0*/  ISETP.NE.AND P0, PT, R13, RZ, PT ;  /* 0x000000ff0d00720c */ /* 0x000fe20003f05270 */
[----:B------:R-:W-:-:S12]  /*5be0*/  BSSY.RECONVERGENT B2, `(.L_x_108) ;  /* 0x0000025000027945 */ /* 0x000fd80003800200 */
[----:B0-----:R-:W-:Y:S05]  /*5bf0*/  @!P0 BRA `(.L_x_109) ;  /* 0x00000000008c8947 */ /* 0x001fea0003800000 */
        /* <DEDUP_REMOVED lines=8> */
.L_x_112:
[----:B0-----:R-:W-:-:S05]  /*5c80*/  IADD3 R10, P0, PT, R12, R2, RZ ;  /* 0x000000020c0a7210 */ /* 0x001fca0007f1e0ff */
[----:B------:R-:W-:-:S05]  /*5c90*/  IMAD.X R11, RZ, RZ, R3, P0 ;  /* 0x000000ffff0b7224 */ /* 0x000fca00000e0603 */
[----:B------:R-:W2:Y:S04]  /*5ca0*/  LDG.E.U8 R19, desc[UR4][R10.64+0x1] ;  /* 0x000001040a137981 */ /* 0x000ea8000c1e1100 */
[----:B------:R-:W3:Y:S04]  /*5cb0*/  LDG.E.U8 R21, desc[UR4][R10.64+0x2] ;  /* 0x000002040a157981 */ /* 0x000ee8000c1e1100 */
[----:B------:R-:W4:Y:S04]  /*5cc0*/  LDG.E.U8 R23, desc[UR4][R10.64+0x3] ;  /* 0x000003040a177981 */ /* 0x000f28000c1e1100 */
[----:B------:R-:W4:Y:S01]  /*5cd0*/  LDG.E.U8 R25, desc[UR4][R10.64+0x4] ;  /* 0x000004040a197981 */ /* 0x000f22000c1e1100 */
[----:B------:R-:W-:-:S05]  /*5ce0*/  VIADD R12, R12, 0x4 ;  /* 0x000000040c0c7836 */ /* 0x000fca0000000000 */
[----:B------:R-:W-:Y:S01]  /*5cf0*/  ISETP.NE.AND P0, PT, R12, R17, PT ;  /* 0x000000110c00720c */ /* 0x000fe20003f05270 */
[----:B--2---:R0:W-:Y:S04]  /*5d00*/  STG.E.U8 desc[UR4][R10.64], R19 ;  /* 0x000000130a007986 */ /* 0x0041e8000c101104 */
[----:B---3--:R0:W-:Y:S04]  /*5d10*/  STG.E.U8 desc[UR4][R10.64+0x1], R21 ;  /* 0x000001150a007986 */ /* 0x0081e8000c101104 */
[----:B----4-:R0:W-:Y:S04]  /*5d20*/  STG.E.U8 desc[UR4][R10.64+0x2], R23 ;  /* 0x000002170a007986 */ /* 0x0101e8000c101104 */
[----:B------:R0:W-:Y:S01]  /*5d30*/  STG.E.U8 desc[UR4][R10.64+0x3], R25 ;  /* 0x000003190a007986 */ /* 0x0001e2000c101104 */
[----:B------:R-:W-:Y:S05]  /*5d40*/  @P0 BRA `(.L_x_112) ;  /* 0xfffffffc00cc0947 */ /* 0x000fea000383ffff */
.L_x_111:
[----:B------:R-:W-:Y:S05]  /*5d50*/  BSYNC.RECONVERGENT B3 ;  /* 0x0000000000037941 */ /* 0x000fea0003800200 */
.L_x_110:
[----:B------:R-:W-:Y:S05]  /*5d60*/  @!P1 BRA `(.L_x_109) ;  /* 0x0000000000309947 */ /* 0x000fea0003800000 */
[----:B0-----:R-:W-:-:S05]  /*5d70*/  IADD3 R10, P0, PT, R17, R2, RZ ;  /* 0x00000002110a7210 */ /* 0x001fca0007f1e0ff */
[----:B------:R-:W-:-:S05]  /*5d80*/  IMAD.X R11, RZ, RZ, R3, P0 ;  /* 0x000000ffff0b7224 */ /* 0x000fca00000e0603 */
[----:B------:R-:W2:Y:S01]  /*5d90*/  LDG.E.U8 R17, desc[UR4][R10.64+0x1] ;  /* 0x000001040a117981 */ /* 0x000ea2000c1e1100 */
[----:B------:R-:W-:-:S03]  /*5da0*/  ISETP.NE.AND P0, PT, R14, 0x1, PT ;  /* 0x000000010e00780c */ /* 0x000fc60003f05270 */
[----:B--2---:R1:W-:Y:S10]  /*5db0*/  STG.E.U8 desc[UR4][R10.64], R17 ;  /* 0x000000110a007986 */ /* 0x0043f4000c101104 */
[----:B------:R-:W-:Y:S05]  /*5dc0*/  @!P0 BRA `(.L_x_109) ;  /* 0x0000000000188947 */ /* 0x000fea0003800000 */
[----:B-1----:R-:W2:Y:S01]  /*5dd0*/  LDG.E.U8 R17, desc[UR4][R10.64+0x2] ;  /* 0x000002040a117981 */ /* 0x002ea2000c1e1100 */
[----:B------:R-:W-:-:S03]  /*5de0*/  ISETP.NE.AND P0, PT, R14, 0x2, PT ;  /* 0x000000020e00780c */ /* 0x000fc60003f05270 */
[----:B--2---:R2:W-:Y:S10]  /*5df0*/  STG.E.U8 desc[UR4][R10.64+0x1], R17 ;  /* 0x000001110a007986 */ /* 0x0045f4000c101104 */
[----:B------:R-:W-:Y:S05]  /*5e00*/  @!P0 BRA `(.L_x_109) ;  /* 0x0000000000088947 */ /* 0x000fea0003800000 */
[----:B--2---:R-:W2:Y:S04]  /*5e10*/  LDG.E.U8 R17, desc[UR4][R10.64+0x3] ;  /* 0x000003040a117981 */ /* 0x004ea8000c1e1100 */
[----:B--2---:R3:W-:Y:S02]  /*5e20*/  STG.E.U8 desc[UR4][R10.64+0x2], R17 ;  /* 0x000002110a007986 */ /* 0x0047e4000c101104 */
.L_x_109:
[----:B------:R-:W-:Y:S05]  /*5e30*/  BSYNC.RECONVERGENT B2 ;  /* 0x0000000000027941 */ /* 0x000fea0003800200 */
.L_x_108:
[----:B0123--:R-:W-:-:S05]  /*5e40*/  IADD3 R10, P0, PT, R13, R2, RZ ;  /* 0x000000020d0a7210 */ /* 0x00ffca0007f1e0ff */
[----:B------:R-:W-:-:S05]  /*5e50*/  IMAD.X R11, RZ, RZ, R3, P0 ;  /* 0x000000ffff0b7224 */ /* 0x000fca00000e0603 */
[----:B-----5:R0:W-:Y:S01]  /*5e60*/  STG.E.U8 desc[UR4][R10.64], R15 ;  /* 0x0000000f0a007986 */ /* 0x0201e2000c101104 */
[----:B------:R-:W-:Y:S05]  /*5e70*/  BRA `(.L_x_13) ;  /* 0x0000000400087947 */ /* 0x000fea0003800000 */
.L_x_97:
[----:B------:R-:W-:-:S05]  /*5e80*/  IADD3 R12, P0, PT, R13, R2, RZ ;  /* 0x000000020d0c7210 */ /* 0x000fca0007f1e0ff */
[----:B------:R-:W-:-:S05]  /*5e90*/  IMAD.X R13, RZ, RZ, R3, P0 ;  /* 0x000000ffff0d7224 */ /* 0x000fca00000e0603 */
[----:B------:R0:W5:Y:S01]  /*5ea0*/  LDG.E.U8 R12, desc[UR4][R12.64] ;  /* 0x000000040c0c7981 */ /* 0x000162000c1e1100 */
[----:B------:R-:W-:Y:S01]  /*5eb0*/  ISETP.GE.U32.AND P0, PT, R5, 0x2, PT ;  /* 0x000000020500780c */ /* 0x000fe20003f06070 */
[----:B------:R-:W-:-:S12]  /*5ec0*/  BSSY.RECONVERGENT B2, `(.L_x_113) ;  /* 0x000003c000027945 */ /* 0x000fd80003800200 */
[----:B0-----:R-:W-:Y:S05]  /*5ed0*/  @!P0 BRA `(.L_x_114) ;  /* 0x0000000000e88947 */ /* 0x001fea0003800000 */
[C---:B------:R-:W-:Y:S01]  /*5ee0*/  LOP3.LUT R16, R5.reuse, 0x3, RZ, 0xc0, !PT ;  /* 0x0000000305107812 */ /* 0x040fe200078ec0ff */
[----:B------:R-:W-:Y:S01]  /*5ef0*/  BSSY.RECONVERGENT B3, `(.L_x_115) ;  /* 0x000001c000037945 */ /* 0x000fe20003800200 */
[----:B------:R-:W-:Y:S02]  /*5f00*/  VIADD R19, R5, 0xfffffffe ;  /* 0xfffffffe05137836 */ /* 0x000fe40000000000 */
[----:B------:R-:W-:Y:S01]  /*5f10*/  ISETP.NE.AND P0, PT, R16, 0x1, PT ;  /* 0x000000011000780c */ /* 0x000fe20003f05270 */
[----:B------:R-:W-:-:S12]  /*5f20*/  IMAD.MOV.U32 R13, RZ, RZ, R5 ;  /* 0x000000ffff0d7224 */ /* 0x000fd800078e0005 */
[----:B------:R-:W-:Y:S05]  /*5f30*/  @!P0 BRA `(.L_x_116) ;  /* 0x00000000005c8947 */ /* 0x000fea0003800000 */
[----:B------:R-:W-:-:S05]  /*5f40*/  IADD3 R10, P0, PT, R19, R2, RZ ;  /* 0x00000002130a7210 */ /* 0x000fca0007f1e0ff */
[----:B------:R-:W-:-:S05]  /*5f50*/  IMAD.X R11, RZ, RZ, R3, P0 ;  /* 0x000000ffff0b7224 */ /* 0x000fca00000e0603 */
[----:B------:R-:W2:Y:S01]  /*5f60*/  LDG.E.U8 R17, desc[UR4][R10.64] ;  /* 0x000000040a117981 */ /* 0x000ea2000c1e1100 */
[----:B------:R-:W-:-:S05]  /*5f70*/  VIADD R13, R5, 0xffffffff ;  /* 0xffffffff050d7836 */ /* 0x000fca0000000000 */
[----:B------:R-:W-:-:S05]  /*5f80*/  IADD3 R14, P0, PT, R13, R2, RZ ;  /* 0x000000020d0e7210 */ /* 0x000fca0007f1e0ff */
        /* <DEDUP_REMOVED lines=8> */
[----:B------:R-:W-:Y:S01]  /*6010*/  ISETP.NE.AND P0, PT, R16, 0x3, PT ;  /* 0x000000031000780c */ /* 0x000fe20003f05270 */
[----:B------:R-:W-:Y:S02]  /*6020*/  IMAD.MOV.U32 R13, RZ, RZ, R19 ;  /* 0x000000ffff0d7224 */ /* 0x000fe400078e0013 */
[----:B--2---:R1:W-:Y:S10]  /*6030*/  STG.E.U8 desc[UR4][R10.64], R17 ;  /* 0x000000110a007986 */ /* 0x0043f4000c101104 */
[----:B------:R-:W-:Y:S05]  /*6040*/  @!P0 BRA `(.L_x_116) ;  /* 0x0000000000188947 */ /* 0x000fea0003800000 */
[----:B-1----:R-:W-:-:S05]  /*6050*/  VIADD R11, R5, 0xfffffffc ;  /* 0xfffffffc050b7836 */ /* 0x002fca0000000000 */
[----:B------:R-:W-:-:S05]  /*6060*/  IADD3 R10, P0, PT, R11, R2, RZ ;  /* 0x000000020b0a7210 */ /* 0x000fca0007f1e0ff */
[----:B------:R-:W-:-:S06]  /*6070*/  IMAD.X R11, RZ, RZ, R3, P0 ;  /* 0x000000ffff0b7224 */ /* 0x000fcc00000e0603 */
[----:B------:R-:W2:Y:S01]  /*6080*/  LDG.E.U8 R11, desc[UR4][R10.64] ;  /* 0x000000040a0b7981 */ /* 0x000ea2000c1e1100 */
[----:B------:R-:W-:-:S03]  /*6090*/  IMAD.MOV.U32 R13, RZ, RZ, R21 ;  /* 0x000000ffff0d7224 */ /* 0x000fc600078e0015 */
[----:B--2---:R2:W-:Y:S04]  /*60a0*/  STG.E.U8 desc[UR4][R14.64], R11 ;  /* 0x0000000b0e007986 */ /* 0x0045e8000c101104 */
.L_x_116:
[----:B------:R-:W-:Y:S05]  /*60b0*/  BSYNC.RECONVERGENT B3 ;  /* 0x0000000000037941 */ /* 0x000fea0003800200 */
.L_x_115:
[----:B------:R-:W-:-:S13]  /*60c0*/  ISETP.GE.U32.AND P0, PT, R19, 0x3, PT ;  /* 0x000000031300780c */ /* 0x000fda0003f06070 */
[----:B------:R-:W-:Y:S05]  /*60d0*/  @!P0 BRA `(.L_x_114) ;  /* 0x0000000000688947 */ /* 0x000fea0003800000 */
.L_x_117:
[----:B0-23--:R-:W-:-:S05]  /*60e0*/  VIADD R15, R13, 0xfffffffe ;  /* 0xfffffffe0d0f7836 */ /* 0x00dfca0000000000 */
[----:B------:R-:W-:-:S05]  /*60f0*/  IADD3 R14, P0, PT, R15, R2, RZ ;  /* 0x000000020f0e7210 */ /* 0x000fca0007f1e0ff */
[----:B------:R-:W-:-:S05]  /*6100*/  IMAD.X R15, RZ, RZ, R3, P0 ;  /* 0x000000ffff0f7224 */ /* 0x000fca00000e0603 */
[----:B------:R-:W2:Y:S01]  /*6110*/  LDG.E.U8 R23, desc[UR4][R14.64] ;  /* 0x000000040e177981 */ /* 0x000ea2000c1e1100 */
[C---:B-1----:R-:W-:Y:S02]  /*6120*/  VIADD R17, R13.reuse, 0xffffffff ;  /* 0xffffffff0d117836 */ /* 0x042fe40000000000 */
[----:B------:R-:W-:-:S03]  /*6130*/  VIADD R11, R13, 0xfffffffd ;  /* 0xfffffffd0d0b7836 */ /* 0x000fc60000000000 */
[-C--:B------:R-:W-:Y:S02]  /*6140*/  IADD3 R16, P0, PT, R17, R2.reuse, RZ ;  /* 0x0000000211107210 */ /* 0x080fe40007f1e0ff */
[----:B------:R-:W-:-:S03]  /*6150*/  IADD3 R10, P1, PT, R11, R2, RZ ;  /* 0x000000020b0a7210 */ /* 0x000fc60007f3e0ff */
[--C-:B------:R-:W-:Y:S02]  /*6160*/  IMAD.X R17, RZ, RZ, R3.reuse, P0 ;  /* 0x000000ffff117224 */ /* 0x100fe400000e0603 */
[----:B------:R-:W-:-:S03]  /*6170*/  IMAD.X R11, RZ, RZ, R3, P1 ;  /* 0x000000ffff0b7224 */ /* 0x000fc600008e0603 */
[----:B--2---:R3:W-:Y:S04]  /*6180*/  STG.E.U8 desc[UR4][R16.64], R23 ;  /* 0x0000001710007986 */ /* 0x0047e8000c101104 */
[----:B------:R-:W2:Y:S01]  /*6190*/  LDG.E.U8 R25, desc[UR4][R10.64] ;  /* 0x000000040a197981 */ /* 0x000ea2000c1e1100 */
[----:B------:R-:W-:-:S05]  /*61a0*/  VIADD R27, R13, 0xfffffffc ;  /* 0xfffffffc0d1b7836 */ /* 0x000fca0000000000 */
        /* <DEDUP_REMOVED lines=13> */
.L_x_114:
[----:B------:R-:W-:Y:S05]  /*6280*/  BSYNC.RECONVERGENT B2 ;  /* 0x0000000000027941 */ /* 0x000fea0003800200 */
.L_x_113:
[----:B-----5:R4:W-:Y:S02]  /*6290*/  STG.E.U8 desc[UR4][R2.64], R12 ;  /* 0x0000000c02007986 */ /* 0x0209e4000c101104 */
.L_x_13:
[----:B------:R-:W-:Y:S05]  /*62a0*/  BSYNC.RECONVERGENT B0 ;  /* 0x0000000000007941 */ /* 0x000fea0003800200 */
.L_x_8:
[----:B------:R-:W-:Y:S02]  /*62b0*/  VIADD R7, R7, 0x1 ;  /* 0x0000000107077836 */ /* 0x000fe40000000000 */
[----:B0123-5:R-:W-:-:S03]  /*62c0*/  VIADD R13, R5, 0xffffffff ;  /* 0xffffffff050d7836 */ /* 0x02ffc60000000000 */
[----:B------:R-:W-:Y:S02]  /*62d0*/  ISETP.GE.AND P0, PT, R7, R6, PT ;  /* 0x000000060700720c */ /* 0x000fe40003f06270 */
[----:B------:R-:W-:-:S13]  /*62e0*/  ISETP.LT.U32.AND P1, PT, R13, 0xff, PT ;  /* 0x000000ff0d00780c */ /* 0x000fda0003f21070 */
[----:B------:R-:W-:Y:S05]  /*62f0*/  @!P0 BRA P1, `(.L_x_118) ;  /* 0xffffffa000e48947 */ /* 0x000fea000083ffff */
.L_x_7:
[----:B------:R-:W-:Y:S05]  /*6300*/  BSYNC.RECONVERGENT B1 ;  /* 0x0000000000017941 */ /* 0x000fea0003800200 */
.L_x_6:
[----:B------:R-:W-:Y:S05]  /*6310*/  WARPSYNC.ALL ;  /* 0x0000000000007948 */ /* 0x000fea0003800000 */
[----:B------:R-:W4:Y:S02]  /*6320*/  LDCU.64 UR8, c[0x0][0x3c8] ;  /* 0x00007900ff0877ac */ /* 0x000f240008000a00 */
[----:B----4-:R-:W-:-:S04]  /*6330*/  LEA R2, P0, R0, UR8, 0x2 ;  /* 0x0000000800027c11 */ /* 0x010fc8000f8010ff */
[----:B------:R-:W-:-:S05]  /*6340*/  LEA.HI.X R3, R0, UR9, RZ, 0x2, P0 ;  /* 0x0000000900037c11 */ /* 0x000fca00080f14ff */
[----:B------:R-:W-:Y:S01]  /*6350*/  STG.E desc[UR4][R2.64], R5 ;  /* 0x0000000502007986 */ /* 0x000fe2000c101904 */
[----:B------:R-:W-:Y:S05]  /*6360*/  EXIT ;  /* 0x000000000000794d */ /* 0x000fea0003800000 */
.L_x_119:
[----:B------:R-:W-:-:S00]  /*6370*/  BRA `(.L_x_119) ;  /* 0xfffffffc00fc7947 */ /* 0x000fc0000383ffff */
[----:B------:R-:W-:-:S00]  /*6380*/  NOP ;  /* 0x0000000000007918 */ /* 0x000fc00000000000 */
[----:B------:R-:W-:-:S00]  /*6390*/  NOP ;  /* 0x0000000000007918 */ /* 0x000fc00000000000 */
[----:B------:R-:W-:-:S00]  /*63a0*/  NOP ;  /* 0x0000000000007918 */ /* 0x000fc00000000000 */
[----:B------:R-:W-:-:S00]  /*63b0*/  NOP ;  /* 0x0000000000007918 */ /* 0x000fc00000000000 */
[----:B------:R-:W-:-:S00]  /*63c0*/  NOP ;  /* 0x0000000000007918 */ /* 0x000fc00000000000 */
[----:B------:R-:W-:-:S00]  /*63d0*/  NOP ;  /* 0x0000000000007918 */ /* 0x000fc00000000000 */
[----:B------:R-:W-:-:S00]  /*63e0*/  NOP ;  /* 0x0000000000007918 */ /* 0x000fc00000000000 */
[----:B------:R-:W-:-:S00]  /*63f0*/  NOP ;  /* 0x0000000000007918 */ /* 0x000fc00000000000 */
.L_x_360:


//--------------------- .text._ZN8collider3gpu24apply_single_rule_kernelEPKcPKjS4_S2_iPcPjm --------------------------
	.section	.text._ZN8collider3gpu24apply_single_rule_kernelEPKcPKjS4_S2_iPcPjm,"ax",@progbits
	.align	128
        .global         _ZN8collider3gpu24apply_single_rule_kernelEPKcPKjS4_S2_iPcPjm
        .type           _ZN8collider3gpu24apply_single_rule_kernelEPKcPKjS4_S2_iPcPjm,@function
        .size           _ZN8collider3gpu24apply_single_rule_kernelEPKcPKjS4_S2_iPcPjm,(.L_x_361 - _ZN8collider3gpu24apply_single_rule_kernelEPKcPKjS4_S2_iPcPjm)
        .other          _ZN8collider3gpu24apply_single_rule_kernelEPKcPKjS4_S2_iPcPjm,@"STO_CUDA_ENTRY STV_DEFAULT"
_ZN8collider3gpu24apply_single_rule_kernelEPKcPKjS4_S2_iPcPjm:
.text._ZN8collider3gpu24apply_single_rule_kernelEPKcPKjS4_S2_iPcPjm:
        /* <DEDUP_REMOVED lines=9> */
[----:B------:R-:W0:Y:S01]  /*0090*/  LDCU.64 UR6, c[0x0][0x390] ;  /* 0x00007200ff0677ac */ /* 0x000e220008000a00 */
[C---:B------:R-:W-:Y:S01]  /*00a0*/  IMAD.SHL.U32 R0, R5.reuse, 0x4, RZ ;  /* 0x0000000405007824 */ /* 0x040fe200078e00ff */
[----:B------:R-:W-:Y:S01]  /*00b0*/  SHF.R.U32.HI R14, RZ, 0x1e, R5 ;  /* 0x0000001eff0e7819 */ /* 0x000fe20000011605 */
[----:B------:R-:W1:Y:S01]  /*00c0*/  LDCU.64 UR4, c[0x0][0x358] ;  /* 0x00006b00ff0477ac */ /* 0x000e620008000a00 */
[----:B------:R-:W2:Y:S01]  /*00d0*/  LDCU.64 UR8, c[0x0][0x3a8] ;  /* 0x00007500ff0877ac */ /* 0x000ea20008000a00 */
[----:B------:R-:W-:Y:S01]  /*00e0*/  IMAD.SHL.U32 R4, R5, 0x100, RZ ;  /* 0x0000010005047824 */ /* 0x000fe200078e00ff */
[----:B------:R-:W3:Y:S01]  /*00f0*/  LDCU.64 UR10, c[0x0][0x380] ;  /* 0x00007000ff0a77ac */ /* 0x000ee20008000a00 */
[----:B------:R-:W4:Y:S01]  /*0100*/  LDCU.64 UR12, c[0x0][0x380] ;  /* 0x00007000ff0c77ac */ /* 0x000f220008000a00 */
[----:B0-----:R-:W-:-:S04]  /*0110*/  IADD3 R6, P0, PT, R0, UR6, RZ ;  /* 0x0000000600067c10 */ /* 0x001fc8000ff1e0ff */
[----:B------:R-:W-:Y:S01]  /*0120*/  IADD3.X R7, PT, PT, R14, UR7, RZ, P0, !PT ;  /* 0x000000070e077c10 */ /* 0x000fe200087fe4ff */
[----:B------:R-:W0:Y:S05]  /*0130*/  LDCU.64 UR6, c[0x0][0x388] ;  /* 0x00007100ff0677ac */ /* 0x000e2a0008000a00 */
[----:B-1----:R-:W5:Y:S01]  /*0140*/  LDG.E.CONSTANT R7, desc[UR4][R6.64] ;  /* 0x0000000406077981 */ /* 0x002f62000c1e9900 */
[----:B--2---:R-:W-:Y:S01]  /*0150*/  IADD3 R2, P2, PT, R4, UR8, RZ ;  /* 0x0000000804027c10 */ /* 0x004fe2000ff5e0ff */
[----:B------:R-:W-:Y:S01]  /*0160*/  BSSY.RECONVERGENT B0, `(.L_x_120) ;  /* 0x000002f000007945 */ /* 0x000fe20003800200 */
[----:B------:R-:W-:-:S04]  /*0170*/  SHF.R.U32.HI R5, RZ, 0x18, R5 ;  /* 0x00000018ff057819 */ /* 0x000fc80000011605 */
[----:B------:R-:W-:Y:S02]  /*0180*/  IADD3.X R3, PT, PT, R5, UR9, RZ, P2, !PT ;  /* 0x0000000905037c10 */ /* 0x000fe400097fe4ff */
[----:B0-----:R-:W-:-:S04]  /*0190*/  IADD3 R8, P1, PT, R0, UR6, RZ ;  /* 0x0000000600087c10 */ /* 0x001fc8000ff3e0ff */
[----:B------:R-:W-:Y:S02]  /*01a0*/  IADD3.X R9, PT, PT, R14, UR7, RZ, P1, !PT ;  /* 0x000000070e097c10 */ /* 0x000fe40008ffe4ff */
[----:B-----5:R-:W-:-:S13]  /*01b0*/  ISETP.GE.AND P0, PT, R7, 0x1, PT ;  /* 0x000000010700780c */ /* 0x020fda0003f06270 */
[----:B---34-:R-:W-:Y:S05]  /*01c0*/  @!P0 BRA `(.L_x_121) ;  /* 0x0000000000a08947 */ /* 0x018fea0003800000 */
        /* <DEDUP_REMOVED lines=12> */
.L_x_124:
        /* <DEDUP_REMOVED lines=15> */
.L_x_123:
[----:B------:R-:W-:Y:S05]  /*0380*/  BSYNC.RECONVERGENT B1 ;  /* 0x0000000000017941 */ /* 0x000fea0003800200 */
.L_x_122:
[----:B------:R-:W-:Y:S05]  /*0390*/  @!P1 BRA `(.L_x_121) ;  /* 0x00000000002c9947 */ /* 0x000fea0003800000 */
[----:B------:R-:W-:-:S07]  /*03a0*/  IMAD.MOV.U32 R12, RZ, RZ, RZ ;  /* 0x000000ffff0c7224 */ /* 0x000fce00078e00ff */
.L_x_125:
        /* <DEDUP_REMOVED lines=10> */
.L_x_121:
[----:B------:R-:W-:Y:S05]  /*0450*/  BSYNC.RECONVERGENT B0 ;  /* 0x0000000000007941 */ /* 0x000fea0003800200 */
.L_x_120:
[----:B-----5:R-:W2:Y:S01]  /*0460*/  LDC R6, c[0x0][0x3a0] ;  /* 0x0000e800ff067b82 */ /* 0x020ea20000000800 */
[----:B01----:R-:W-:Y:S01]  /*0470*/  VIADD R9, R7, 0xffffffff ;  /* 0xffffffff07097836 */ /* 0x003fe20000000000 */
[----:B------:R-:W-:Y:S01]  /*0480*/  BSSY.RECONVERGENT B1, `(.L_x_126) ;  /* 0x00005d5000017945 */ /* 0x000fe20003800200 */
[----:B--2---:R-:W-:-:S04]  /*0490*/  ISETP.GE.AND P0, PT, R6, 0x1, PT ;  /* 0x000000010600780c */ /* 0x004fc80003f06270 */
[----:B------:R-:W-:-:S13]  /*04a0*/  ISETP.GT.U32.OR P0, PT, R9, 0xfe, !P0 ;  /* 0x000000fe0900780c */ /* 0x000fda0004704470 */
[----:B------:R-:W-:Y:S05]  /*04b0*/  @P0 BRA `(.L_x_127) ;  /* 0x0000005c00440947 */ /* 0x000fea0003800000 */
[----:B------:R-:W-:Y:S01]  /*04c0*/  IADD3.X R4, P0, PT, R4, UR8, RZ, PT, !PT ;  /* 0x0000000804047c10 */ /* 0x000fe2000bf1e4ff */
[----:B------:R-:W-:-:S03]  /*04d0*/  IMAD.MOV.U32 R6, RZ, RZ, RZ ;  /* 0x000000ffff067224 */ /* 0x000fc600078e00ff */
[----:B------:R-:W-:-:S09]  /*04e0*/  IADD3.X R5, PT, PT, R5, UR9, RZ, P0, !PT ;  /* 0x0000000905057c10 */ /* 0x000fd200087fe4ff */
.L_x_238:
[----:B------:R-:W0:Y:S02]  /*04f0*/  LDCU.64 UR6, c[0x0][0x398] ;  /* 0x00007300ff0677ac */ /* 0x000e240008000a00 */
[----:B0----5:R-:W-:-:S04]  /*0500*/  IADD3 R10, P0, PT, R6, UR6, RZ ;  /* 0x00000006060a7c10 */ /* 0x021fc8000ff1e0ff */
[----:B------:R-:W-:-:S05]  /*0510*/  LEA.HI.X.SX32 R11, R6, UR7, 0x1, P0 ;  /* 0x00000007060b7c11 */ /* 0x000fca00080f0eff */
        /* <DEDUP_REMOVED lines=13> */
[----:B------:R-:W0:Y:S01]  /*05f0*/  LDCU UR6, c[0x0][0x3a0] ;  /* 0x00007400ff0677ac */ /* 0x000e220008000800 */
[----:B------:R-:W-:-:S05]  /*0600*/  VIADD R12, R6, 0x1 ;  /* 0x00000001060c7836 */ /* 0x000fca0000000000 */
[----:B0-----:R-:W-:-:S13]  /*0610*/  ISETP.GE.AND P0, PT, R12, UR6, PT ;  /* 0x000000060c007c0c */ /* 0x001fda000bf06270 */
        /* <DEDUP_REMOVED lines=20> */
.L_x_132:
[----:B------:R-:W0:Y:S01]  /*0760*/  LDCU UR6, c[0x0][0x3a0] ;  /* 0x00007400ff0677ac */ /* 0x000e220008000800 */
[----:B------:R-:W-:Y:S01]  /*0770*/  VIADD R12, R6, 0x1 ;  /* 0x00000001060c7836 */ /* 0x000fe20000000000 */
[----:B------:R-:W-:-:S04]  /*0780*/  ISETP.GT.U32.AND P0, PT, R7, 0xfe, PT ;  /* 0x000000fe0700780c */ /* 0x000fc80003f04070 */
[----:B0-----:R-:W-:-:S13]  /*0790*/  ISETP.GE.OR P0, PT, R12, UR6, P0 ;  /* 0x000000060c007c0c */ /* 0x001fda0008706670 */
        /* <DEDUP_REMOVED lines=8> */
.L_x_131:
        /* <DEDUP_REMOVED lines=17> */
[----:B------:R-:W-:-:S03]  /*0930*/  IMAD.MOV.U32 R11, RZ, RZ, 0x1 ;  /* 0x00000001ff0b7424 */ /* 0x000fc600078e00ff */
[----:B------:R-:W-:Y:S01]  /*0940*/  ISETP.GE.U32.AND P0, PT, R7, 0x3, PT ;  /* 0x000000030700780c */ /* 0x000fe20003f06070 */
[----:B------:R-:W-:-:S05]  /*0950*/  VIADD R7, R8, 0xffffffff ;  /* 0xffffffff08077836 */ /* 0x000fca0000000000 */
[----:B------:R-:W-:-:S07]  /*0960*/  LOP3.LUT R20, R7, 0x3, RZ, 0xc0, !PT ;  /* 0x0000000307147812 */ /* 0x000fce00078ec0ff */
[----:B------:R-:W-:Y:S05]  /*0970*/  @!P0 BRA `(.L_x_137) ;  /* 0x00000000008c8947 */ /* 0x000fea0003800000 */
[----:B------:R-:W-:Y:S01]  /*0980*/  BSSY.RECONVERGENT B3, `(.L_x_138) ;  /* 0x0000021000037945 */ /* 0x000fe20003800200 */
[----:B------:R-:W-:Y:S01]  /*0990*/  LOP3.LUT R21, R7, 0xfffffffc, RZ, 0xc0, !PT ;  /* 0xfffffffc07157812 */ /* 0x000fe200078ec0ff */
[----:B------:R-:W-:-:S07]  /*09a0*/  IMAD.MOV.U32 R7, RZ, RZ, 0x1 ;  /* 0x00000001ff077424 */ /* 0x000fce00078e00ff */
.L_x_139:
[----:B-1----:R-:W-:-:S05]  /*09b0*/  IADD3 R10, P0, PT, R7, R2, RZ ;  /* 0x00000002070a7210 */ /* 0x002fca0007f1e0ff */
[----:B------:R-:W-:-:S05]  /*09c0*/  IMAD.X R11, RZ, RZ, R3, P0 ;  /* 0x000000ffff0b7224 */ /* 0x000fca00000e0603 */
[----:B0-----:R-:W2:Y:S04]  /*09d0*/  LDG.E.U8 R9, desc[UR4][R10.64] ;  /* 0x000000040a097981 */ /* 0x001ea8000c1e1100 */
        /* <DEDUP_REMOVED lines=11> */
[----:B------:R-:W-:Y:S01]  /*0a90*/  VIADD R12, R7, 0x3 ;  /* 0x00000003070c7836 */ /* 0x000fe20000000000 */
        /* <DEDUP_REMOVED lines=16> */
.L_x_138:
[----:B-1----:R-:W-:-:S07]  /*0ba0*/  IMAD.MOV.U32 R11, RZ, RZ, R7 ;  /* 0x000000ffff0b7224 */ /* 0x002fce00078e0007 */
.L_x_137:
[----:B------:R-:W-:Y:S05]  /*0bb0*/  BSYNC.RECONVERGENT B2 ;  /* 0x0000000000027941 */ /* 0x000fea0003800200 */
.L_x_136:
[----:B------:R-:W-:Y:S01]  /*0bc0*/  ISETP.NE.AND P0, PT, R20, RZ, PT ;  /* 0x000000ff1400720c */ /* 0x000fe20003f05270 */
[----:B------:R-:W-:-:S12]  /*0bd0*/  IMAD.MOV.U32 R7, RZ, RZ, R8 ;  /* 0x000000ffff077224 */ /* 0x000fd800078e0008 */
[----:B------:R-:W-:Y:S05]  /*0be0*/  @!P0 BRA `(.L_x_133) ;  /* 0x00000054005c8947 */ /* 0x000fea0003800000 */
[----:B------:R-:W-:-:S05]  /*0bf0*/  IADD3 R10, P0, PT, R11, R2, RZ ;  /* 0x000000020b0a7210 */ /* 0x000fca0007f1e0ff */
[----:B------:R-:W-:-:S05]  /*0c00*/  IMAD.X R11, RZ, RZ, R3, P0 ;  /* 0x000000ffff0b7224 */ /* 0x000fca00000e0603 */
        /* <DEDUP_REMOVED lines=26> */
.L_x_135:
[----:B------:R-:W0:Y:S01]  /*0db0*/  LDCU UR6, c[0x0][0x3a0] ;  /* 0x00007400ff0677ac */ /* 0x000e220008000800 */
[----:B------:R-:W-:-:S05]  /*0dc0*/  VIADD R12, R6, 0x1 ;  /* 0x00000001060c7836 */ /* 0x000fca0000000000 */
[----:B0-----:R-:W-:-:S13]  /*0dd0*/  ISETP.GE.AND P0, PT, R12, UR6, PT ;  /* 0x000000060c007c0c */ /* 0x001fda000bf06270 */
        /* <DEDUP_REMOVED lines=10> */
[----:B------:R-:W-:Y:S02]  /*0e80*/  LOP3.LUT R15, R8, 0x7ffffffc, RZ, 0xc0, !PT ;  /* 0x7ffffffc080f7812 */ /* 0x000fe400078ec0ff */
[----:B------:R-:W-:-:S07]  /*0e90*/  CS2R R6, SRZ ;  /* 0x0000000000067805 */ /* 0x000fce000001ff00 */
.L_x_142:
        /* <DEDUP_REMOVED lines=33> */
.L_x_141:
[----:B------:R-:W-:Y:S05]  /*10b0*/  BSYNC.RECONVERGENT B2 ;  /* 0x0000000000027941 */ /* 0x000fea0003800200 */
.L_x_140:
        /* <DEDUP_REMOVED lines=24> */
[----:B0-----:R-:W2:Y:S01]  /*1240*/  LDG.E.U8 R11, desc[UR4][R8.64+0x2] ;  /* 0x00000204080b7981 */ /* 0x001ea2000c1e1100 */
        /* <DEDUP_REMOVED lines=9> */
.L_x_134:
[----:B------:R-:W0:Y:S01]  /*12e0*/  LDCU UR6, c[0x0][0x3a0] ;  /* 0x00007400ff0677ac */ /* 0x000e220008000800 */
[----:B------:R-:W-:-:S05]  /*12f0*/  VIADD R12, R6, 0x1 ;  /* 0x00000001060c7836 */ /* 0x000fca0000000000 */
[----:B0-----:R-:W-:-:S13]  /*1300*/  ISETP.GE.AND P0, PT, R12, UR6, PT ;  /* 0x000000060c007c0c */ /* 0x001fda000bf06270 */
        /* <DEDUP_REMOVED lines=19> */
.L_x_130:
        /* <DEDUP_REMOVED lines=19> */
.L_x_148:
        /* <DEDUP_REMOVED lines=13> */
.L_x_147:
[----:B------:R-:W-:Y:S05]  /*1640*/  BSYNC.RECONVERGENT B2 ;  /* 0x0000000000027941 */ /* 0x000fea0003800200 */
.L_x_146:
        /* <DEDUP_REMOVED lines=9> */
[----:B0-----:R-:W2:Y:S01]  /*16e0*/  LDG.E.U8 R13, desc[UR4][R10.64+0x2] ;  /* 0x000002040a0d7981 */ /* 0x001ea2000c1e1100 */
[----:B------:R-:W-:Y:S01]  /*16f0*/  ISETP.NE.AND P0, PT, R8, 0x2, PT ;  /* 0x000000020800780c */ /* 0x000fe20003f05270 */
[----:B------:R-:W-:Y:S02]  /*1700*/  IMAD.MOV.U32 R7, RZ, RZ, R9 ;  /* 0x000000ffff077224 */ /* 0x000fe400078e0009 */
[----:B--2---:R0:W-:Y:S10]  /*1710*/  STG.E.U8 desc[UR4][R10.64+0x1], R13 ;  /* 0x0000010d0a007986 */ /* 0x0041f4000c101104 */
[----:B------:R-:W-:Y:S05]  /*1720*/  @!P0 BRA `(.L_x_133) ;  /* 0x00000048008c8947 */ /* 0x000fea0003800000 */
[----:B0-----:R-:W2:Y:S01]  /*1730*/  LDG.E.U8 R13, desc[UR4][R10.64+0x3] ;  /* 0x000003040a0d7981 */ /* 0x001ea2000c1e1100 */
[----:B------:R-:W-:-:S03]  /*1740*/  IMAD.MOV.U32 R7, RZ, RZ, R9 ;  /* 0x000000ffff077224 */ /* 0x000fc600078e0009 */
[----:B--2---:R0:W-:Y:S01]  /*1750*/  STG.E.U8 desc[UR4][R10.64+0x2], R13 ;  /* 0x0000020d0a007986 */ /* 0x0041e2000c101104 */
[----:B------:R-:W-:Y:S05]  /*1760*/  BRA `(.L_x_133) ;  /* 0x00000048007c7947 */ /* 0x000fea0003800000 */
.L_x_145:
        /* <DEDUP_REMOVED lines=31> */
[----:B0-----:R-:W-:Y:S02]  /*1960*/  VIADD R9, R12, 0xffffffe0 ;  /* 0xffffffe00c097836 */ /* 0x001fe40000000000 */
[----:B------:R-:W-:Y:S02]  /*1970*/  IMAD.MOV.U32 R6, RZ, RZ, R13 ;  /* 0x000000ffff067224 */ /* 0x000fe400078e000d */
[----:B------:R-:W-:Y:S01]  /*1980*/  IMAD.MOV.U32 R7, RZ, RZ, R8 ;  /* 0x000000ffff077224 */ /* 0x000fe200078e0008 */
[----:B------:R0:W-:Y:S01]  /*1990*/  STG.E.U8 desc[UR4][R10.64+-0x30], R9 ;  /* 0xffffd0090a007986 */ /* 0x0001e2000c101104 */
[----:B------:R-:W-:Y:S05]  /*19a0*/  BRA `(.L_x_133) ;  /* 0x0000004400ec7947 */ /* 0x000fea0003800000 */
.L_x_144:
        /* <DEDUP_REMOVED lines=14> */
.L_x_143:
        /* <DEDUP_REMOVED lines=18> */
[----:B------:R-:W-:Y:S01]  /*1bb0*/  IMAD.MOV.U32 R11, RZ, RZ, 0x1 ;  /* 0x00000001ff0b7424 */ /* 0x000fe200078e00ff */
[----:B------:R-:W-:Y:S02]  /*1bc0*/  ISETP.GE.U32.AND P0, PT, R7, 0x3, PT ;  /* 0x000000030700780c */ /* 0x000fe40003f06070 */
[----:B------:R-:W-:-:S11]  /*1bd0*/  LOP3.LUT R20, R21, 0x3, RZ, 0xc0, !PT ;  /* 0x0000000315147812 */ /* 0x000fd600078ec0ff */
[----:B------:R-:W-:Y:S05]  /*1be0*/  @!P0 BRA `(.L_x_152) ;  /* 0x00000000008c8947 */ /* 0x000fea0003800000 */
[----:B------:R-:W-:Y:S01]  /*1bf0*/  BSSY.RECONVERGENT B3, `(.L_x_153) ;  /* 0x0000021000037945 */ /* 0x000fe20003800200 */
[----:B------:R-:W-:Y:S01]  /*1c00*/  LOP3.LUT R21, R21, 0xfffffffc, RZ, 0xc0, !PT ;  /* 0xfffffffc15157812 */ /* 0x000fe200078ec0ff */
[----:B------:R-:W-:-:S07]  /*1c10*/  IMAD.MOV.U32 R7, RZ, RZ, 0x1 ;  /* 0x00000001ff077424 */ /* 0x000fce00078e00ff */
.L_x_154:
        /* <DEDUP_REMOVED lines=31> */
.L_x_153:
[----:B-1----:R-:W-:-:S07]  /*1e10*/  IMAD.MOV.U32 R11, RZ, RZ, R7 ;  /* 0x000000ffff0b7224 */ /* 0x002fce00078e0007 */
.L_x_152:
[----:B------:R-:W-:Y:S05]  /*1e20*/  BSYNC.RECONVERGENT B2 ;  /* 0x0000000000027941 */ /* 0x000fea0003800200 */
.L_x_151:
        /* <DEDUP_REMOVED lines=31> */
.L_x_150:
[----:B------:R-:W0:Y:S01]  /*2020*/  LDCU UR6, c[0x0][0x3a0] ;  /* 0x00007400ff0677ac */ /* 0x000e220008000800 */
[----:B------:R-:W-:Y:S01]  /*2030*/  VIADD R12, R6, 0x1 ;  /* 0x00000001060c7836 */ /* 0x000fe20000000000 */
[----:B------:R-:W-:-:S04]  /*2040*/  ISETP.GT.U32.AND P0, PT, R7, 0xfe, PT ;  /* 0x000000fe0700780c */ /* 0x000fc80003f04070 */
[----:B0-----:R-:W-:-:S13]  /*2050*/  ISETP.GE.OR P0, PT, R12, UR6, P0 ;  /* 0x000000060c007c0c */ /* 0x001fda0008706670 */
        /* <DEDUP_REMOVED lines=27> */
.L_x_156:
[----:B------:R-:W-:Y:S05]  /*2210*/  BSYNC.RECONVERGENT B2 ;  /* 0x0000000000027941 */ /* 0x000fea0003800200 */
.L_x_155:
[----:B01----:R0:W5:Y:S01]  /*2220*/  LDG.E.U8.CONSTANT R15, desc[UR4][R10.64+0x1] ;  /* 0x000001040a0f7981 */ /* 0x003162000c1e9100 */
[----:B------:R-:W-:Y:S01]  /*2230*/  ISETP.GE.U32.AND P0, PT, R19, 0x3, PT ;  /* 0x000000031300780c */ /* 0x000fe20003f06070 */
[----:B------:R-:W-:-:S12]  /*2240*/  BSSY.RECONVERGENT B2, `(.L_x_157) ;  /* 0x000001b000027945 */ /* 0x000fd80003800200 */
[----:B0-----:R-:W-:Y:S05]  /*2250*/  @!P0 BRA `(.L_x_158) ;  /* 0x0000000000648947 */ /* 0x001fea0003800000 */
.L_x_159:
[----:B0-----:R-:W-:-:S05]  /*2260*/  VIADD R11, R13, 0xffffffff ;  /* 0xffffffff0d0b7836 */ /* 0x001fca0000000000 */
[----:B------:R-:W-:-:S05]  /*2270*/  IADD3 R10, P0, PT, R11, R2, RZ ;  /* 0x000000020b0a7210 */ /* 0x000fca0007f1e0ff */
[----:B------:R-:W-:-:S05]  /*2280*/  IMAD.X R11, RZ, RZ, R3, P0 ;  /* 0x000000ffff0b7224 */ /* 0x000fca00000e0603 */
[----:B------:R-:W3:Y:S01]  /*2290*/  LDG.E.U8 R23, desc[UR4][R10.64] ;  /* 0x000000040a177981 */ /* 0x000ee2000c1e1100 */
[C---:B--2---:R-:W-:Y:S01]  /*22a0*/  VIADD R9, R13.reuse, 0xfffffffe ;  /* 0xfffffffe0d097836 */ /* 0x044fe20000000000 */
[----:B------:R-:W-:-:S04]  /*22b0*/  IADD3 R16, P0, PT, R13, R2, RZ ;  /* 0x000000020d107210 */ /* 0x000fc80007f1e0ff */
[----:B------:R-:W-:Y:S01]  /*22c0*/  IADD3 R8, P1, PT, R9, R2, RZ ;  /* 0x0000000209087210 */ /* 0x000fe20007f3e0ff */
[----:B------:R-:W-:-:S04]  /*22d0*/  IMAD.X R17, RZ, RZ, R3, P0 ;  /* 0x000000ffff117224 */ /* 0x000fc800000e0603 */
[----:B------:R-:W-:Y:S02]  /*22e0*/  IMAD.X R9, RZ, RZ, R3, P1 ;  /* 0x000000ffff097224 */ /* 0x000fe400008e0603 */
[----:B------:R-:W-:Y:S01]  /*22f0*/  VIADD R19, R13, 0xfffffffd ;  /* 0xfffffffd0d137836 */ /* 0x000fe20000000000 */
[----:B---3--:R0:W-:Y:S04]  /*2300*/  STG.E.U8 desc[UR4][R16.64], R23 ;  /* 0x0000001710007986 */ /* 0x0081e8000c101104 */
        /* <DEDUP_REMOVED lines=14> */
.L_x_158:
[----:B------:R-:W-:Y:S05]  /*23f0*/  BSYNC.RECONVERGENT B2 ;  /* 0x0000000000027941 */ /* 0x000fea0003800200 */
.L_x_157:
[----:B-----5:R1:W-:Y:S01]  /*2400*/  STG.E.U8 desc[UR4][R2.64], R15 ;  /* 0x0000000f02007986 */ /* 0x0203e2000c101104 */
[----:B------:R-:W-:Y:S02]  /*2410*/  VIADD R7, R7, 0x1 ;  /* 0x0000000107077836 */ /* 0x000fe40000000000 */
[----:B------:R-:W-:Y:S01]  /*2420*/  IMAD.MOV.U32 R6, RZ, RZ, R12 ;  /* 0x000000ffff067224 */ /* 0x000fe200078e000c */
[----:B------:R-:W-:Y:S06]  /*2430*/  BRA `(.L_x_133) ;  /* 0x0000003c00487947 */ /* 0x000fec0003800000 */
.L_x_149:
[----:B------:R-:W-:Y:S01]  /*2440*/  VIADD R7, R7, 0xffffffff ;  /* 0xffffffff07077836 */ /* 0x000fe20000000000 */
[----:B------:R-:W-:Y:S06]  /*2450*/  BRA `(.L_x_133) ;  /* 0x0000003c00407947 */ /* 0x000fec0003800000 */
.L_x_129:
        /* <DEDUP_REMOVED lines=19> */
.L_x_163:
        /* <DEDUP_REMOVED lines=11> */
.L_x_166:
        /* <DEDUP_REMOVED lines=18> */
.L_x_165:
[----:B------:R-:W-:Y:S05]  /*2760*/  BSYNC.RECONVERGENT B2 ;  /* 0x0000000000027941 */ /* 0x000fea0003800200 */
.L_x_164:
        /* <DEDUP_REMOVED lines=21> */
.L_x_168:
[----:B------:R-:W-:Y:S05]  /*28c0*/  BSYNC.RECONVERGENT B2 ;  /* 0x0000000000027941 */ /* 0x000fea0003800200 */
.L_x_167:
[----:B------:R-:W-:Y:S01]  /*28d0*/  IMAD.SHL.U32 R7, R7, 0x2, RZ ;  /* 0x0000000207077824 */ /* 0x000fe200078e00ff */
[----:B------:R-:W-:Y:S06]  /*28e0*/  BRA `(.L_x_133) ;  /* 0x00000038001c7947 */ /* 0x000fec0003800000 */
.L_x_162:
        /* <DEDUP_REMOVED lines=11> */
.L_x_171:
        /* <DEDUP_REMOVED lines=16> */
.L_x_170:
[----:B------:R-:W-:Y:S05]  /*2aa0*/  BSYNC.RECONVERGENT B2 ;  /* 0x0000000000027941 */ /* 0x000fea0003800200 */
.L_x_169:
        /* <DEDUP_REMOVED lines=19> */
.L_x_173:
[----:B------:R-:W-:Y:S05]  /*2be0*/  BSYNC.RECONVERGENT B2 ;  /* 0x0000000000027941 */ /* 0x000fea0003800200 */
.L_x_172:
[----:B------:R-:W-:Y:S01]  /*2bf0*/  IMAD.SHL.U32 R7, R7, 0x2, RZ ;  /* 0x0000000207077824 */ /* 0x000fe200078e00ff */
[----:B------:R-:W-:Y:S06]  /*2c00*/  BRA `(.L_x_133) ;  /* 0x0000003400547947 */ /* 0x000fec0003800000 */
.L_x_161:
        /* <DEDUP_REMOVED lines=41> */
.L_x_177:
[----:B------:R-:W-:Y:S05]  /*2ea0*/  BSYNC.RECONVERGENT B2 ;  /* 0x0000000000027941 */ /* 0x000fea0003800200 */
.L_x_176:
[----:B------:R-:W-:Y:S01]  /*2eb0*/  ISETP.GE.U32.AND P0, PT, R9, 0x3, PT ;  /* 0x000000030900780c */ /* 0x000fe20003f06070 */
[----:B------:R-:W-:-:S12]  /*2ec0*/  BSSY.RECONVERGENT B2, `(.L_x_178) ;  /* 0x0000025000027945 */ /* 0x000fd80003800200 */
[----:B------:R-:W-:Y:S05]  /*2ed0*/  @!P0 BRA `(.L_x_179) ;  /* 0x00000000008c8947 */ /* 0x000fea0003800000 */
.L_x_180:
        /* <DEDUP_REMOVED lines=35> */
.L_x_179:
[----:B------:R-:W-:Y:S05]  /*3110*/  BSYNC.RECONVERGENT B2 ;  /* 0x0000000000027941 */ /* 0x000fea0003800200 */
.L_x_178:
[----:B------:R-:W-:Y:S01]  /*3120*/  IMAD.SHL.U32 R7, R8, 0x2, RZ ;  /* 0x0000000208077824 */ /* 0x000fe200078e00ff */
[----:B------:R-:W-:Y:S06]  /*3130*/  BRA `(.L_x_133) ;  /* 0x0000003000087947 */ /* 0x000fec0003800000 */
.L_x_175:
[----:B------:R-:W0:Y:S01]  /*3140*/  LDCU UR6, c[0x0][0x3a0] ;  /* 0x00007400ff0677ac */ /* 0x000e220008000800 */
[----:B------:R-:W-:-:S05]  /*3150*/  VIADD R9, R6, 0x1 ;  /* 0x0000000106097836 */ /* 0x000fca0000000000 */
[----:B0-----:R-:W-:-:S13]  /*3160*/  ISETP.GE.AND P0, PT, R9, UR6, PT ;  /* 0x0000000609007c0c */ /* 0x001fda000bf06270 */
        /* <DEDUP_REMOVED lines=17> */
[----:B------:R-:W-:Y:S01]  /*3280*/  IMAD.MOV.U32 R7, RZ, RZ, R8 ;  /* 0x000000ffff077224 */ /* 0x000fe200078e0008 */
[----:B------:R-:W-:Y:S01]  /*3290*/  LOP3.LUT R16, R8, 0x7ffffffc, RZ, 0xc0, !PT ;  /* 0x7ffffffc08107812 */ /* 0x000fe200078ec0ff */
[----:B------:R-:W-:Y:S01]  /*32a0*/  VIADD R15, R15, 0xfffffffe ;  /* 0xfffffffe0f0f7836 */ /* 0x000fe20000000000 */
[----:B------:R-:W-:Y:S01]  /*32b0*/  ISETP.GE.U32.AND P0, PT, R6, 0x3, PT ;  /* 0x000000030600780c */ /* 0x000fe20003f06070 */
[----:B------:R-:W-:-:S12]  /*32c0*/  IMAD.MOV.U32 R8, RZ, RZ, RZ ;  /* 0x000000ffff087224 */ /* 0x000fd800078e00ff */
.L_x_189:
[----:B------:R-:W-:Y:S01]  /*32d0*/  BSSY.RECONVERGENT B3, `(.L_x_182) ;  /* 0x0000017000037945 */ /* 0x000fe20003800200 */
[----:B012---:R-:W-:-:S03]  /*32e0*/  IMAD.MOV.U32 R11, RZ, RZ, RZ ;  /* 0x000000ffff0b7224 */ /* 0x007fc600078e00ff */
[----:B------:R-:W-:Y:S05]  /*32f0*/  @!P0 BRA `(.L_x_183) ;  /* 0x0000000000508947 */ /* 0x000fea0003800000 */
[----:B------:R-:W-:Y:S01]  /*3300*/  BSSY.RECONVERGENT B4, `(.L_x_184) ;  /* 0x0000012000047945 */ /* 0x000fe20003800200 */
[----:B------:R-:W-:-:S07]  /*3310*/  IMAD.MOV.U32 R17, RZ, RZ, RZ ;  /* 0x000000ffff117224 */ /* 0x000fce00078e00ff */
.L_x_185:
        /* <DEDUP_REMOVED lines=17> */
.L_x_184:
[----:B0-----:R-:W-:-:S07]  /*3430*/  IMAD.MOV.U32 R11, RZ, RZ, R16 ;  /* 0x000000ffff0b7224 */ /* 0x001fce00078e0010 */
.L_x_183:
[----:B------:R-:W-:Y:S05]  /*3440*/  BSYNC.RECONVERGENT B3 ;  /* 0x0000000000037941 */ /* 0x000fea0003800200 */
.L_x_182:
[----:B------:R-:W-:Y:S01]  /*3450*/  ISETP.NE.AND P1, PT, R18, RZ, PT ;  /* 0x000000ff1200720c */ /* 0x000fe20003f25270 */
[----:B------:R-:W-:-:S12]  /*3460*/  BSSY.RECONVERGENT B3, `(.L_x_186) ;  /* 0x0000015000037945 */ /* 0x000fd80003800200 */
[----:B------:R-:W-:Y:S05]  /*3470*/  @!P1 BRA `(.L_x_187) ;  /* 0x00000000004c9947 */ /* 0x000fea0003800000 */
[----:B------:R-:W-:-:S05]  /*3480*/  IADD3 R12, P1, PT, R11, R2, RZ ;  /* 0x000000020b0c7210 */ /* 0x000fca0007f3e0ff */
        /* <DEDUP_REMOVED lines=10> */
[----:B0-----:R-:W2:Y:S01]  /*3530*/  LDG.E.U8 R17, desc[UR4][R12.64+0x1] ;  /* 0x000001040c117981 */ /* 0x001ea2000c1e1100 */
[----:B------:R-:W-:Y:S01]  /*3540*/  ISETP.NE.AND P1, PT, R18, 0x2, PT ;  /* 0x000000021200780c */ /* 0x000fe20003f25270 */
[----:B------:R-:W-:Y:S02]  /*3550*/  VIADD R7, R6, 0x2 ;  /* 0x0000000206077836 */ /* 0x000fe40000000000 */
[----:B--2---:R1:W-:Y:S10]  /*3560*/  STG.E.U8 desc[UR4][R10.64+0x1], R17 ;  /* 0x000001110a007986 */ /* 0x0043f4000c101104 */
[----:B------:R-:W-:Y:S05]  /*3570*/  @!P1 BRA `(.L_x_187) ;  /* 0x00000000000c9947 */ /* 0x000fea0003800000 */
[----:B------:R-:W2:Y:S01]  /*3580*/  LDG.E.U8 R13, desc[UR4][R12.64+0x2] ;  /* 0x000002040c0d7981 */ /* 0x000ea2000c1e1100 */
[----:B------:R-:W-:-:S03]  /*3590*/  VIADD R7, R6, 0x3 ;  /* 0x0000000306077836 */ /* 0x000fc60000000000 */
[----:B--2---:R2:W-:Y:S04]  /*35a0*/  STG.E.U8 desc[UR4][R10.64+0x2], R13 ;  /* 0x0000020d0a007986 */ /* 0x0045e8000c101104 */
.L_x_187:
[----:B------:R-:W-:Y:S05]  /*35b0*/  BSYNC.RECONVERGENT B3 ;  /* 0x0000000000037941 */ /* 0x000fea0003800200 */
.L_x_186:
[----:B------:R-:W-:Y:S01]  /*35c0*/  ISETP.NE.AND P1, PT, R8, R15, PT ;  /* 0x0000000f0800720c */ /* 0x000fe20003f25270 */
[----:B------:R-:W-:-:S12]  /*35d0*/  IMAD.MOV.U32 R6, RZ, RZ, R9 ;  /* 0x000000ffff067224 */ /* 0x000fd800078e0009 */
[----:B------:R-:W-:Y:S05]  /*35e0*/  @!P1 BRA `(.L_x_188) ;  /* 0x0000000000089947 */ /* 0x000fea0003800000 */
[----:B------:R-:W-:Y:S01]  /*35f0*/  VIADD R8, R8, 0x1 ;  /* 0x0000000108087836 */ /* 0x000fe20000000000 */
[----:B------:R-:W-:Y:S06]  /*3600*/  BRA `(.L_x_189) ;  /* 0xfffffffc00307947 */ /* 0x000fec000383ffff */
.L_x_188:
[----:B------:R-:W-:Y:S05]  /*3610*/  BSYNC.RECONVERGENT B2 ;  /* 0x0000000000027941 */ /* 0x000fea0003800200 */
.L_x_181:
[----:B------:R-:W-:Y:S05]  /*3620*/  BRA `(.L_x_133) ;  /* 0x0000002800cc7947 */ /* 0x000fea0003800000 */
.L_x_174:
[C---:B------:R-:W-:Y:S01]  /*3630*/  VIADD R9, R7.reuse, 0xffffffff ;  /* 0xffffffff07097836 */ /* 0x040fe20000000000 */
[----:B------:R-:W-:Y:S01]  /*3640*/  LOP3.LUT R22, R7, 0x3, RZ, 0xc0, !PT ;  /* 0x0000000307167812 */ /* 0x000fe200078ec0ff */
[----:B------:R-:W-:Y:S03]  /*3650*/  BSSY.RECONVERGENT B2, `(.L_x_190) ;  /* 0x0000024000027945 */ /* 0x000fe60003800200 */
[----:B------:R-:W-:Y:S01]  /*3660*/  ISETP.GE.U32.AND P1, PT, R9, 0x3, PT ;  /* 0x000000030900780c */ /* 0x000fe20003f26070 */
[----:B------:R-:W-:Y:S01]  /*3670*/  IMAD.MOV.U32 R9, RZ, RZ, RZ ;  /* 0x000000ffff097224 */ /* 0x000fe200078e00ff */
[----:B------:R-:W-:-:S11]  /*3680*/  ISETP.NE.AND P0, PT, R22, RZ, PT ;  /* 0x000000ff1600720c */ /* 0x000fd60003f05270 */
[----:B------:R-:W-:Y:S05]  /*3690*/  @!P1 BRA `(.L_x_191) ;  /* 0x00000000007c9947 */ /* 0x000fea0003800000 */
[----:B------:R-:W-:Y:S01]  /*36a0*/  LOP3.LUT R9, R7, 0x7ffffffc, RZ, 0xc0, !PT ;  /* 0x7ffffffc07097812 */ /* 0x000fe200078ec0ff */
[----:B------:R-:W-:-:S07]  /*36b0*/  IMAD.MOV.U32 R12, RZ, RZ, RZ ;  /* 0x000000ffff0c7224 */ /* 0x000fce00078e00ff */
.L_x_192:
        /* <DEDUP_REMOVED lines=29> */
.L_x_191:
[----:B------:R-:W-:Y:S05]  /*3890*/  BSYNC.RECONVERGENT B2 ;  /* 0x0000000000027941 */ /* 0x000fea0003800200 */
.L_x_190:
        /* <DEDUP_REMOVED lines=28> */
.L_x_160:
        /* <DEDUP_REMOVED lines=10> */
[----:B------:R-:W-:-:S03]  /*3b00*/  LOP3.LUT R20, R7, 0x3, RZ, 0xc0, !PT ;  /* 0x0000000307147812 */ /* 0x000fc600078ec0ff */
[----:B------:R-:W-:Y:S01]  /*3b10*/  ISETP.GE.U32.AND P0, PT, R9, 0x3, PT ;  /* 0x000000030900780c */ /* 0x000fe20003f06070 */
[----:B------:R-:W-:-:S12]  /*3b20*/  IMAD.MOV.U32 R9, RZ, RZ, RZ ;  /* 0x000000ffff097224 */ /* 0x000fd800078e00ff */
[----:B------:R-:W-:Y:S05]  /*3b30*/  @!P0 BRA `(.L_x_197) ;  /* 0x0000000000fc8947 */ /* 0x000fea0003800000 */
[----:B------:R-:W-:Y:S01]  /*3b40*/  LOP3.LUT R9, R7, 0x7ffffffc, RZ, 0xc0, !PT ;  /* 0x7ffffffc07097812 */ /* 0x000fe200078ec0ff */
[----:B------:R-:W-:-:S07]  /*3b50*/  IMAD.MOV.U32 R12, RZ, RZ, RZ ;  /* 0x000000ffff0c7224 */ /* 0x000fce00078e00ff */
.L_x_206:
        /* <DEDUP_REMOVED lines=30> */
[----:B------:R-:W-:-:S05]  /*3d40*/  VIADD R18, R17, 0xffffff85 ;  /* 0xffffff8511127836 */ /* 0x000fca0000000000 */
[----:B------:R-:W-:-:S04]  /*3d50*/  LOP3.LUT R18, R18, 0xff, RZ, 0xc0, !PT ;  /* 0x000000ff12127812 */ /* 0x000fc800078ec0ff */
[----:B------:R-:W-:-:S13]  /*3d60*/  ISETP.GE.U32.AND P2, PT, R18, 0xe6, PT ;  /* 0x000000e61200780c */ /* 0x000fda0003f46070 */
[----:B------:R-:W-:-:S05]  /*3d70*/  @P2 VIADD R17, R17, 0xffffffe0 ;  /* 0xffffffe011112836 */ /* 0x000fca0000000000 */
[----:B------:R1:W-:Y:S02]  /*3d80*/  @P2 STG.E.U8 desc[UR4][R10.64], R17 ;  /* 0x000000110a002986 */ /* 0x0003e4000c101104 */
.L_x_199:
[----:B------:R-:W-:Y:S05]  /*3d90*/  BSYNC.RECONVERGENT B3 ;  /* 0x0000000000037941 */ /* 0x000fea0003800200 */
.L_x_198:
[----:B------:R-:W-:Y:S04]  /*3da0*/  BSSY.RECONVERGENT B3, `(.L_x_200) ;  /* 0x0000007000037945 */ /* 0x000fe80003800200 */
[----:B------:R-:W-:Y:S05]  /*3db0*/  @P3 BRA `(.L_x_201) ;  /* 0x0000000000143947 */ /* 0x000fea0003800000 */
[----:B-1----:R-:W-:-:S05]  /*3dc0*/  VIADD R17, R16, 0xffffff85 ;  /* 0xffffff8510117836 */ /* 0x002fca0000000000 */
[----:B------:R-:W-:-:S04]  /*3dd0*/  LOP3.LUT R17, R17, 0xff, RZ, 0xc0, !PT ;  /* 0x000000ff11117812 */ /* 0x000fc800078ec0ff */
[----:B------:R-:W-:-:S13]  /*3de0*/  ISETP.GE.U32.AND P2, PT, R17, 0xe6, PT ;  /* 0x000000e61100780c */ /* 0x000fda0003f46070 */
[----:B------:R-:W-:-:S05]  /*3df0*/  @P2 VIADD R17, R16, 0xffffffe0 ;  /* 0xffffffe010112836 */ /* 0x000fca0000000000 */
[----:B------:R2:W-:Y:S02]  /*3e00*/  @P2 STG.E.U8 desc[UR4][R10.64+0x1], R17 ;  /* 0x000001110a002986 */ /* 0x0005e4000c101104 */
.L_x_201:
[----:B------:R-:W-:Y:S05]  /*3e10*/  BSYNC.RECONVERGENT B3 ;  /* 0x0000000000037941 */ /* 0x000fea0003800200 */
.L_x_200:
[----:B------:R-:W-:Y:S04]  /*3e20*/  BSSY.RECONVERGENT B3, `(.L_x_202) ;  /* 0x0000007000037945 */ /* 0x000fe80003800200 */
[----:B------:R-:W-:Y:S05]  /*3e30*/  @P4 BRA `(.L_x_203) ;  /* 0x0000000000144947 */ /* 0x000fea0003800000 */
[----:B------:R-:W-:-:S05]  /*3e40*/  VIADD R16, R13, 0xffffff85 ;  /* 0xffffff850d107836 */ /* 0x000fca0000000000 */
[----:B------:R-:W-:-:S04]  /*3e50*/  LOP3.LUT R16, R16, 0xff, RZ, 0xc0, !PT ;  /* 0x000000ff10107812 */ /* 0x000fc800078ec0ff */
[----:B------:R-:W-:-:S13]  /*3e60*/  ISETP.GE.U32.AND P2, PT, R16, 0xe6, PT ;  /* 0x000000e61000780c */ /* 0x000fda0003f46070 */
[----:B------:R-:W-:-:S05]  /*3e70*/  @P2 VIADD R13, R13, 0xffffffe0 ;  /* 0xffffffe00d0d2836 */ /* 0x000fca0000000000 */
[----:B------:R3:W-:Y:S02]  /*3e80*/  @P2 STG.E.U8 desc[UR4][R10.64+0x2], R13 ;  /* 0x0000020d0a002986 */ /* 0x0007e4000c101104 */
.L_x_203:
[----:B------:R-:W-:Y:S05]  /*3e90*/  BSYNC.RECONVERGENT B3 ;  /* 0x0000000000037941 */ /* 0x000fea0003800200 */
.L_x_202:
[----:B------:R-:W-:Y:S04]  /*3ea0*/  BSSY.RECONVERGENT B3, `(.L_x_204) ;  /* 0x0000007000037945 */ /* 0x000fe80003800200 */
[----:B------:R-:W-:Y:S05]  /*3eb0*/  @P0 BRA `(.L_x_205) ;  /* 0x0000000000140947 */ /* 0x000fea0003800000 */
[----:B---3--:R-:W-:-:S05]  /*3ec0*/  VIADD R13, R15, 0xffffff85 ;  /* 0xffffff850f0d7836 */ /* 0x008fca0000000000 */
[----:B------:R-:W-:-:S04]  /*3ed0*/  LOP3.LUT R13, R13, 0xff, RZ, 0xc0, !PT ;  /* 0x000000ff0d0d7812 */ /* 0x000fc800078ec0ff */
[----:B------:R-:W-:-:S13]  /*3ee0*/  ISETP.GE.U32.AND P0, PT, R13, 0xe6, PT ;  /* 0x000000e60d00780c */ /* 0x000fda0003f06070 */
[----:B------:R-:W-:-:S05]  /*3ef0*/  @P0 VIADD R15, R15, 0xffffffe0 ;  /* 0xffffffe00f0f0836 */ /* 0x000fca0000000000 */
[----:B------:R4:W-:Y:S02]  /*3f00*/  @P0 STG.E.U8 desc[UR4][R10.64+0x3], R15 ;  /* 0x0000030f0a000986 */ /* 0x0009e4000c101104 */
.L_x_205:
[----:B------:R-:W-:Y:S05]  /*3f10*/  BSYNC.RECONVERGENT B3 ;  /* 0x0000000000037941 */ /* 0x000fea0003800200 */
.L_x_204:
[----:B------:R-:W-:Y:S05]  /*3f20*/  @P1 BRA `(.L_x_206) ;  /* 0xfffffffc000c1947 */ /* 0x000fea000383ffff */
.L_x_197:
[----:B------:R-:W-:Y:S05]  /*3f30*/  BSYNC.RECONVERGENT B2 ;  /* 0x0000000000027941 */ /* 0x000fea0003800200 */
.L_x_196:
        /* <DEDUP_REMOVED lines=18> */
.L_x_208:
[----:B------:R-:W-:Y:S05]  /*4060*/  BSYNC.RECONVERGENT B2 ;  /* 0x0000000000027941 */ /* 0x000fea0003800200 */
.L_x_207:
        /* <DEDUP_REMOVED lines=16> */
.L_x_210:
[----:B------:R-:W-:Y:S05]  /*4170*/  BSYNC.RECONVERGENT B2 ;  /* 0x0000000000027941 */ /* 0x000fea0003800200 */
.L_x_209:
        /* <DEDUP_REMOVED lines=19> */
.L_x_195:
[----:B------:R-:W0:Y:S01]  /*42b0*/  LDCU UR6, c[0x0][0x3a0] ;  /* 0x00007400ff0677ac */ /* 0x000e220008000800 */
[----:B------:R-:W-:-:S05]  /*42c0*/  VIADD R17, R6, 0x2 ;  /* 0x0000000206117836 */ /* 0x000fca0000000000 */
[----:B0-----:R-:W-:-:S13]  /*42d0*/  ISETP.GE.AND P0, PT, R17, UR6, PT ;  /* 0x0000000611007c0c */ /* 0x001fda000bf06270 */
        /* <DEDUP_REMOVED lines=12> */
.L_x_213:
        /* <DEDUP_REMOVED lines=17> */
.L_x_212:
[----:B------:R-:W-:Y:S05]  /*44b0*/  BSYNC.RECONVERGENT B2 ;  /* 0x0000000000027941 */ /* 0x000fea0003800200 */
.L_x_211:
[----:B------:R-:W-:Y:S01]  /*44c0*/  IMAD.MOV.U32 R6, RZ, RZ, R17 ;  /* 0x000000ffff067224 */ /* 0x000fe200078e0011 */
[----:B------:R-:W-:Y:S06]  /*44d0*/  @!P0 BRA `(.L_x_133) ;  /* 0x0000001c00208947 */ /* 0x000fec0003800000 */
[----:B------:R-:W-:-:S05]  /*44e0*/  IADD3 R10, P0, PT, R9, R2, RZ ;  /* 0x00000002090a7210 */ /* 0x000fca0007f1e0ff */
[----:B------:R-:W-:-:S05]  /*44f0*/  IMAD.X R11, RZ, RZ, R3, P0 ;  /* 0x000000ffff0b7224 */ /* 0x000fca00000e0603 */
[----:B------:R-:W2:Y:S01]  /*4500*/  LDG.E.U8 R6, desc[UR4][R10.64] ;  /* 0x000000040a067981 */ /* 0x000ea2000c1e1100 */
[----:B------:R-:W-:Y:S01]  /*4510*/  IMAD.MOV.U32 R7, RZ, RZ, R8 ;  /* 0x000000ffff077224 */ /* 0x000fe200078e0008 */
[----:B--2--5:R-:W-:Y:S01]  /*4520*/  ISETP.NE.AND P0, PT, R6, R21, PT ;  /* 0x000000150600720c */ /* 0x024fe20003f05270 */
[----:B------:R-:W-:-:S12]  /*4530*/  IMAD.MOV.U32 R6, RZ, RZ, R17 ;  /* 0x000000ffff067224 */ /* 0x000fd800078e0011 */
[----:B------:R0:W-:Y:S01]  /*4540*/  @!P0 STG.E.U8 desc[UR4][R10.64], R19 ;  /* 0x000000130a008986 */ /* 0x0001e2000c101104 */
[----:B------:R-:W-:-:S13]  /*4550*/  ISETP.NE.AND P0, PT, R18, 0x1, PT ;  /* 0x000000011200780c */ /* 0x000fda0003f05270 */
[----:B0-----:R-:W-:Y:S05]  /*4560*/  @!P0 BRA `(.L_x_133) ;  /* 0x0000001800fc8947 */ /* 0x001fea0003800000 */
[----:B------:R-:W2:Y:S01]  /*4570*/  LDG.E.U8 R6, desc[UR4][R10.64+0x1] ;  /* 0x000001040a067981 */ /* 0x000ea2000c1e1100 */
[----:B------:R-:W-:Y:S01]  /*4580*/  IMAD.MOV.U32 R7, RZ, RZ, R8 ;  /* 0x000000ffff077224 */ /* 0x000fe200078e0008 */
[----:B--2---:R-:W-:Y:S01]  /*4590*/  ISETP.NE.AND P0, PT, R6, R21, PT ;  /* 0x000000150600720c */ /* 0x004fe20003f05270 */
        /* <DEDUP_REMOVED lines=8> */
[----:B------:R-:W-:Y:S05]  /*4620*/  @P0 BRA `(.L_x_133) ;  /* 0x0000001800cc0947 */ /* 0x000fea0003800000 */
[----:B------:R0:W-:Y:S01]  /*4630*/  STG.E.U8 desc[UR4][R10.64+0x2], R19 ;  /* 0x000002130a007986 */ /* 0x0001e2000c101104 */
[----:B------:R-:W-:Y:S02]  /*4640*/  IMAD.MOV.U32 R6, RZ, RZ, R17 ;  /* 0x000000ffff067224 */ /* 0x000fe400078e0011 */
[----:B------:R-:W-:Y:S01]  /*4650*/  IMAD.MOV.U32 R7, RZ, RZ, R8 ;  /* 0x000000ffff077224 */ /* 0x000fe200078e0008 */
[----:B------:R-:W-:Y:S06]  /*4660*/  BRA `(.L_x_133) ;  /* 0x0000001800bc7947 */ /* 0x000fec0003800000 */
.L_x_194:
        /* <DEDUP_REMOVED lines=13> */
.L_x_216:
        /* <DEDUP_REMOVED lines=25> */
.L_x_215:
[----:B------:R-:W-:Y:S05]  /*48d0*/  BSYNC.RECONVERGENT B2 ;  /* 0x0000000000027941 */ /* 0x000fea0003800200 */
.L_x_214:
        /* <DEDUP_REMOVED lines=28> */
.L_x_193:
        /* <DEDUP_REMOVED lines=25> */
.L_x_225:
        /* <DEDUP_REMOVED lines=8> */
[----:B------:R-:W4:Y:S04]  /*4cb0*/  LDG.E.U8 R29, desc[UR4][R10.64+0x2] ;  /* 0x000002040a1d7981 */ /* 0x000f28000c1e1100 */
[----:B------:R-:W5:Y:S04]  /*4cc0*/  LDG.E.U8 R13, desc[UR4][R10.64+0x3] ;  /* 0x000003040a0d7981 */ /* 0x000f68000c1e1100 */
[----:B------:R-:W5:Y:S04]  /*4cd0*/  LDG.E.U8 R17, desc[UR4][R10.64+0x8] ;  /* 0x000008040a117981 */ /* 0x000f68000c1e1100 */
[----:B------:R-:W5:Y:S04]  /*4ce0*/  LDG.E.U8 R15, desc[UR4][R10.64+0x4] ;  /* 0x000004040a0f7981 */ /* 0x000f68000c1e1100 */
[----:B0-----:R-:W5:Y:S04]  /*4cf0*/  LDG.E.U8 R25, desc[UR4][R10.64+0x9] ;  /* 0x000009040a197981 */ /* 0x001f68000c1e1100 */
[----:B------:R-:W5:Y:S04]  /*4d00*/  LDG.E.U8 R23, desc[UR4][R10.64+0x5] ;  /* 0x000005040a177981 */ /* 0x000f68000c1e1100 */
[----:B------:R-:W5:Y:S04]  /*4d10*/  LDG.E.U8 R21, desc[UR4][R10.64+0x6] ;  /* 0x000006040a157981 */ /* 0x000f68000c1e1100 */
[----:B------:R-:W5:Y:S04]  /*4d20*/  LDG.E.U8 R19, desc[UR4][R10.64+0x7] ;  /* 0x000007040a137981 */ /* 0x000f68000c1e1100 */
[----:B------:R-:W5:Y:S04]  /*4d30*/  LDG.E.U8 R22, desc[UR4][R10.64+0xc] ;  /* 0x00000c040a167981 */ /* 0x000f68000c1e1100 */
[----:B------:R-:W5:Y:S01]  /*4d40*/  LDG.E.U8 R26, desc[UR4][R10.64+0xd] ;  /* 0x00000d040a1a7981 */ /* 0x000f62000c1e1100 */
[----:B--2---:R-:W-:-:S02]  /*4d50*/  VIADD R18, R16, 0xffffff9f ;  /* 0xffffff9f10127836 */ /* 0x004fc40000000000 */
[----:B---3--:R-:W-:-:S03]  /*4d60*/  VIADD R20, R27, 0xffffff9f ;  /* 0xffffff9f1b147836 */ /* 0x008fc60000000000 */
[----:B------:R-:W-:Y:S02]  /*4d70*/  LOP3.LUT R18, R18, 0xff, RZ, 0xc0, !PT ;  /* 0x000000ff12127812 */ /* 0x000fe400078ec0ff */
[----:B------:R-:W-:Y:S02]  /*4d80*/  LOP3.LUT R20, R20, 0xff, RZ, 0xc0, !PT ;  /* 0x000000ff14147812 */ /* 0x000fe400078ec0ff */
[----:B------:R-:W-:Y:S02]  /*4d90*/  ISETP.GE.U32.AND P1, PT, R18, 0x1a, PT ;  /* 0x0000001a1200780c */ /* 0x000fe40003f26070 */
[----:B------:R-:W-:Y:S01]  /*4da0*/  ISETP.GE.U32.AND P2, PT, R20, 0x1a, PT ;  /* 0x0000001a1400780c */ /* 0x000fe20003f46070 */
[----:B----4-:R-:W-:Y:S01]  /*4db0*/  VIADD R20, R29, 0xffffff9f ;  /* 0xffffff9f1d147836 */ /* 0x010fe20000000000 */
[----:B------:R-:W2:Y:S04]  /*4dc0*/  LDG.E.U8 R18, desc[UR4][R10.64+0xa] ;  /* 0x00000a040a127981 */ /* 0x000ea8000c1e1100 */
[----:B------:R-:W-:-:S04]  /*4dd0*/  LOP3.LUT R20, R20, 0xff, RZ, 0xc0, !PT ;  /* 0x000000ff14147812 */ /* 0x000fc800078ec0ff */
[----:B------:R-:W-:Y:S02]  /*4de0*/  ISETP.GE.U32.AND P3, PT, R20, 0x1a, PT ;  /* 0x0000001a1400780c */ /* 0x000fe40003f66070 */
[----:B------:R-:W3:Y:S01]  /*4df0*/  LDG.E.U8 R20, desc[UR4][R10.64+0xb] ;  /* 0x00000b040a147981 */ /* 0x000ee2000c1e1100 */
[----:B-----5:R-:W-:-:S05]  /*4e00*/  VIADD R28, R13, 0xffffff9f ;  /* 0xffffff9f0d1c7836 */ /* 0x020fca0000000000 */
[----:B------:R-:W-:Y:S01]  /*4e10*/  LOP3.LUT R28, R28, 0xff, RZ, 0xc0, !PT ;  /* 0x000000ff1c1c7812 */ /* 0x000fe200078ec0ff */
[----:B------:R-:W-:-:S03]  /*4e20*/  @!P1 VIADD R16, R16, 0xffffffe0 ;  /* 0xffffffe010109836 */ /* 0x000fc60000000000 */
[----:B------:R-:W-:Y:S02]  /*4e30*/  ISETP.GE.U32.AND P1, PT, R28, 0x1a, PT ;  /* 0x0000001a1c00780c */ /* 0x000fe40003f26070 */
[----:B------:R-:W4:Y:S11]  /*4e40*/  LDG.E.U8 R28, desc[UR4][R10.64+0xe] ;  /* 0x00000e040a1c7981 */ /* 0x000f36000c1e1100 */
[----:B------:R-:W-:-:S05]  /*4e50*/  @!P1 VIADD R13, R13, 0xffffffe0 ;  /* 0xffffffe00d0d9836 */ /* 0x000fca0000000000 */
[----:B------:R0:W-:Y:S01]  /*4e60*/  STG.E.U8 desc[UR4][R10.64+0x3], R13 ;  /* 0x0000030d0a007986 */ /* 0x0001e2000c101104 */
[----:B------:R-:W-:-:S03]  /*4e70*/  @!P2 VIADD R27, R27, 0xffffffe0 ;  /* 0xffffffe01b1ba836 */ /* 0x000fc60000000000 */
[----:B------:R1:W-:Y:S01]  /*4e80*/  STG.E.U8 desc[UR4][R10.64], R16 ;  /* 0x000000100a007986 */ /* 0x0003e2000c101104 */
[----:B0-----:R-:W-:Y:S02]  /*4e90*/  VIADD R13, R17, 0xffffff9f ;  /* 0xffffff9f110d7836 */ /* 0x001fe40000000000 */
[----:B-1----:R-:W-:-:S03]  /*4ea0*/  VIADD R16, R15, 0xffffff9f ;  /* 0xffffff9f0f107836 */ /* 0x002fc60000000000 */
[----:B------:R-:W-:-:S04]  /*4eb0*/  LOP3.LUT R13, R13, 0xff, RZ, 0xc0, !PT ;  /* 0x000000ff0d0d7812 */ /* 0x000fc800078ec0ff */
[----:B------:R-:W-:Y:S01]  /*4ec0*/  ISETP.GE.U32.AND P2, PT, R13, 0x1a, PT ;  /* 0x0000001a0d00780c */ /* 0x000fe20003f46070 */
[----:B------:R-:W-:Y:S01]  /*4ed0*/  VIADD R13, R25, 0xffffff9f ;  /* 0xffffff9f190d7836 */ /* 0x000fe20000000000 */
[----:B------:R-:W-:-:S04]  /*4ee0*/  LOP3.LUT R16, R16, 0xff, RZ, 0xc0, !PT ;  /* 0x000000ff10107812 */ /* 0x000fc800078ec0ff */
[----:B------:R-:W-:Y:S01]  /*4ef0*/  ISETP.GE.U32.AND P4, PT, R16, 0x1a, PT ;  /* 0x0000001a1000780c */ /* 0x000fe20003f86070 */
[----:B------:R-:W-:Y:S01]  /*4f00*/  VIADD R16, R23, 0xffffff9f ;  /* 0xffffff9f17107836 */ /* 0x000fe20000000000 */
[----:B------:R-:W-:-:S04]  /*4f10*/  LOP3.LUT R13, R13, 0xff, RZ, 0xc0, !PT ;  /* 0x000000ff0d0d7812 */ /* 0x000fc800078ec0ff */
[----:B------:R-:W-:Y:S02]  /*4f20*/  ISETP.GE.U32.AND P1, PT, R13, 0x1a, PT ;  /* 0x0000001a0d00780c */ /* 0x000fe40003f26070 */
[----:B------:R-:W-:Y:S01]  /*4f30*/  LOP3.LUT R16, R16, 0xff, RZ, 0xc0, !PT ;  /* 0x000000ff10107812 */ /* 0x000fe200078ec0ff */
[----:B------:R-:W-:-:S03]  /*4f40*/  @!P3 VIADD R29, R29, 0xffffffe0 ;  /* 0xffffffe01d1db836 */ /* 0x000fc60000000000 */
        /* <DEDUP_REMOVED lines=8> */
[----:B------:R-:W-:-:S03]  /*4fd0*/  ISETP.GE.U32.AND P5, PT, R16, 0x1a, PT ;  /* 0x0000001a1000780c */ /* 0x000fc60003fa6070 */
[----:B------:R-:W-:-:S10]  /*4fe0*/  @!P6 VIADD R21, R21, 0xffffffe0 ;  /* 0xffffffe01515e836 */ /* 0x000fd40000000000 */
[----:B------:R-:W-:Y:S02]  /*4ff0*/  @!P5 VIADD R19, R19, 0xffffffe0 ;  /* 0xffffffe01313d836 */ /* 0x000fe40000000000 */
[----:B------:R-:W-:Y:S02]  /*5000*/  @!P2 VIADD R17, R17, 0xffffffe0 ;  /* 0xffffffe01111a836 */ /* 0x000fe40000000000 */
[----:B------:R-:W-:Y:S02]  /*5010*/  VIADD R12, R12, 0x10 ;  /* 0x000000100c0c7836 */ /* 0x000fe40000000000 */
[----:B------:R-:W-:-:S03]  /*5020*/  @!P1 VIADD R25, R25, 0xffffffe0 ;  /* 0xffffffe019199836 */ /* 0x000fc60000000000 */
[----:B------:R-:W-:Y:S01]  /*5030*/  ISETP.GE.AND P1, PT, R12, -0xc, PT ;  /* 0xfffffff40c00780c */ /* 0x000fe20003f26270 */
[----:B------:R-:W-:Y:S04]  /*5040*/  STG.E.U8 desc[UR4][R10.64+0x1], R27 ;  /* 0x0000011b0a007986 */ /* 0x000fe8000c101104 */
[----:B------:R-:W-:Y:S04]  /*5050*/  STG.E.U8 desc[UR4][R10.64+0x2], R29 ;  /* 0x0000021d0a007986 */ /* 0x000fe8000c101104 */
        /* <DEDUP_REMOVED lines=20> */
[----:B------:R-:W-:Y:S01]  /*51a0*/  ISETP.GE.U32.AND P2, PT, R13, 0x1a, PT ;  /* 0x0000001a0d00780c */ /* 0x000fe20003f46070 */
[----:B------:R-:W-:Y:S02]  /*51b0*/  @!P4 VIADD R18, R18, 0xffffffe0 ;  /* 0xffffffe01212c836 */ /* 0x000fe40000000000 */
[----:B------:R-:W-:Y:S02]  /*51c0*/  @!P3 VIADD R20, R20, 0xffffffe0 ;  /* 0xffffffe01414b836 */ /* 0x000fe40000000000 */
[----:B------:R-:W-:Y:S02]  /*51d0*/  @!P6 VIADD R22, R22, 0xffffffe0 ;  /* 0xffffffe01616e836 */ /* 0x000fe40000000000 */
[----:B------:R-:W-:-:S06]  /*51e0*/  @!P5 VIADD R26, R26, 0xffffffe0 ;  /* 0xffffffe01a1ad836 */ /* 0x000fcc0000000000 */
[----:B------:R-:W-:Y:S01]  /*51f0*/  @!P2 VIADD R28, R28, 0xffffffe0 ;  /* 0xffffffe01c1ca836 */ /* 0x000fe20000000000 */
[----:B------:R-:W-:Y:S01]  /*5200*/  IADD3 R13, P2, PT, R10, 0x10, RZ ;  /* 0x000000100a0d7810 */ /* 0x000fe20007f5e0ff */
[----:B------:R-:W-:Y:S04]  /*5210*/  STG.E.U8 desc[UR4][R10.64+0xa], R18 ;  /* 0x00000a120a007986 */ /* 0x000fe8000c101104 */
[----:B------:R-:W-:Y:S01]  /*5220*/  IMAD.X R16, RZ, RZ, R11, P2 ;  /* 0x000000ffff107224 */ /* 0x000fe200010e060b */
[----:B------:R-:W-:Y:S04]  /*5230*/  STG.E.U8 desc[UR4][R10.64+0xb], R20 ;  /* 0x00000b140a007986 */ /* 0x000fe8000c101104 */
[----:B------:R-:W-:Y:S04]  /*5240*/  STG.E.U8 desc[UR4][R10.64+0xc], R22 ;  /* 0x00000c160a007986 */ /* 0x000fe8000c101104 */
[----:B------:R-:W-:Y:S04]  /*5250*/  STG.E.U8 desc[UR4][R10.64+0xd], R26 ;  /* 0x00000d1a0a007986 */ /* 0x000fe8000c101104 */
[----:B------:R0:W-:Y:S02]  /*5260*/  STG.E.U8 desc[UR4][R10.64+0xe], R28 ;  /* 0x00000e1c0a007986 */ /* 0x0001e4000c101104 */
[----:B0-----:R-:W-:-:S02]  /*5270*/  IMAD.MOV.U32 R10, RZ, RZ, R13 ;  /* 0x000000ffff0a7224 */ /* 0x001fc400078e000d */
[----:B------:R-:W-:Y:S01]  /*5280*/  IMAD.MOV.U32 R11, RZ, RZ, R16 ;  /* 0x000000ffff0b7224 */ /* 0x000fe200078e0010 */
[----:B------:R-:W-:Y:S06]  /*5290*/  @!P1 BRA `(.L_x_225) ;  /* 0xfffffff800649947 */ /* 0x000fec000383ffff */
.L_x_224:
[----:B------:R-:W-:Y:S05]  /*52a0*/  BSYNC.RECONVERGENT B4 ;  /* 0x0000000000047941 */ /* 0x000fea0003800200 */
.L_x_223:
        /* <DEDUP_REMOVED lines=58> */
.L_x_227:
[----:B------:R-:W-:Y:S05]  /*5650*/  BSYNC.RECONVERGENT B4 ;  /* 0x0000000000047941 */ /* 0x000fea0003800200 */
.L_x_226:
[----:B------:R-:W-:-:S13]  /*5660*/  ISETP.EQ.AND P1, PT, R12, RZ, PT ;  /* 0x000000ff0c00720c */ /* 0x000fda0003f22270 */
[----:B------:R-:W-:Y:S05]  /*5670*/  @!P0 BREAK.RELIABLE P1, B2 ;  /* 0x0000000000028942 */ /* 0x000fea0000800100 */
[----:B------:R-:W-:Y:S05]  /*5680*/  @!P0 BRA P1, `(.L_x_220) ;  /* 0x0000000000808947 */ /* 0x000fea0000800000 */
.L_x_222:
[----:B------:R-:W-:Y:S05]  /*5690*/  BSYNC.RELIABLE B2 ;  /* 0x0000000000027941 */ /* 0x000fea0003800100 */
.L_x_221:
        /* <DEDUP_REMOVED lines=31> */
.L_x_220:
[----:B------:R-:W-:Y:S05]  /*5890*/  BSYNC.RECONVERGENT B3 ;  /* 0x0000000000037941 */ /* 0x000fea0003800200 */
.L_x_219:
        /* <DEDUP_REMOVED lines=30> */
.L_x_218:
        /* <DEDUP_REMOVED lines=12> */
.L_x_232:
        /* <DEDUP_REMOVED lines=13> */
.L_x_231:
[----:B------:R-:W-:Y:S05]  /*5c10*/  BSYNC.RECONVERGENT B3 ;  /* 0x0000000000037941 */ /* 0x000fea0003800200 */
.L_x_230:
        /* <DEDUP_REMOVED lines=13> */
.L_x_229:
[----:B------:R-:W-:Y:S05]  /*5cf0*/  BSYNC.RECONVERGENT B2 ;  /* 0x0000000000027941 */ /* 0x000fea0003800200 */
.L_x_228:
[----:B------:R-:W-:-:S05]  /*5d00*/  IADD3 R8, P0, PT, R9, R2, RZ ;  /* 0x0000000209087210 */ /* 0x000fca0007f1e0ff */
[----:B------:R-:W-:-:S05]  /*5d10*/  IMAD.X R9, RZ, RZ, R3, P0 ;  /* 0x000000ffff097224 */ /* 0x000fca00000e0603 */
[----:B-----5:R4:W-:Y:S01]  /*5d20*/  STG.E.U8 desc[UR4][R8.64], R13 ;  /* 0x0000000d08007986 */ /* 0x0209e2000c101104 */
[----:B------:R-:W-:Y:S05]  /*5d30*/  BRA `(.L_x_133) ;  /* 0x0000000400087947 */ /* 0x000fea0003800000 */
.L_x_217:
        /* <DEDUP_REMOVED lines=35> */
.L_x_236:
[----:B------:R-:W-:Y:S05]  /*5f70*/  BSYNC.RECONVERGENT B3 ;  /* 0x0000000000037941 */ /* 0x000fea0003800200 */
.L_x_235:
[----:B------:R-:W-:-:S13]  /*5f80*/  ISETP.GE.U32.AND P0, PT, R17, 0x3, PT ;  /* 0x000000031100780c */ /* 0x000fda0003f06070 */
[----:B------:R-:W-:Y:S05]  /*5f90*/  @!P0 BRA `(.L_x_234) ;  /* 0x0000000000688947 */ /* 0x000fea0003800000 */
.L_x_237:
[----:B0-23--:R-:W-:-:S05]  /*5fa0*/  VIADD R11, R9, 0xfffffffe ;  /* 0xfffffffe090b7836 */ /* 0x00dfca0000000000 */
[----:B------:R-:W-:-:S05]  /*5fb0*/  IADD3 R10, P0, PT, R11, R2, RZ ;  /* 0x000000020b0a7210 */ /* 0x000fca0007f1e0ff */
[----:B------:R-:W-:-:S05]  /*5fc0*/  IMAD.X R11, RZ, RZ, R3, P0 ;  /* 0x000000ffff0b7224 */ /* 0x000fca00000e0603 */
[----:B-1----:R-:W2:Y:S01]  /*5fd0*/  LDG.E.U8 R15, desc[UR4][R10.64] ;  /* 0x000000040a0f7981 */ /* 0x002ea2000c1e1100 */
[C---:B------:R-:W-:Y:S02]  /*5fe0*/  VIADD R19, R9.reuse, 0xffffffff ;  /* 0xffffffff09137836 */ /* 0x040fe40000000000 */
        /* <DEDUP_REMOVED lines=21> */
.L_x_234:
[----:B------:R-:W-:Y:S05]  /*6140*/  BSYNC.RECONVERGENT B2 ;  /* 0x0000000000027941 */ /* 0x000fea0003800200 */
.L_x_233:
[----:B-----5:R4:W-:Y:S02]  /*6150*/  STG.E.U8 desc[UR4][R2.64], R8 ;  /* 0x0000000802007986 */ /* 0x0209e4000c101104 */
.L_x_133:
[----:B------:R-:W-:Y:S05]  /*6160*/  BSYNC.RECONVERGENT B0 ;  /* 0x0000000000007941 */ /* 0x000fea0003800200 */
.L_x_128:
[----:B------:R-:W1:Y:S01]  /*6170*/  LDCU UR6, c[0x0][0x3a0] ;  /* 0x00007400ff0677ac */ /* 0x000e620008000800 */
[----:B------:R-:W-:Y:S02]  /*6180*/  VIADD R6, R6, 0x1 ;  /* 0x0000000106067836 */ /* 0x000fe40000000000 */
[----:B0-234-:R-:W-:-:S05]  /*6190*/  VIADD R9, R7, 0xffffffff ;  /* 0xffffffff07097836 */ /* 0x01dfca0000000000 */
[----:B------:R-:W-:Y:S02]  /*61a0*/  ISETP.LT.U32.AND P1, PT, R9, 0xff, PT ;  /* 0x000000ff0900780c */ /* 0x000fe40003f21070 */
[----:B-1----:R-:W-:-:S13]  /*61b0*/  ISETP.GE.AND P0, PT, R6, UR6, PT ;  /* 0x0000000606007c0c */ /* 0x002fda000bf06270 */
[----:B------:R-:W-:Y:S05]  /*61c0*/  @!P0 BRA P1, `(.L_x_238) ;  /* 0xffffffa000c88947 */ /* 0x000fea000083ffff */
.L_x_127:
[----:B------:R-:W-:Y:S05]  /*61d0*/  BSYNC.RECONVERGENT B1 ;  /* 0x0000000000017941 */ /* 0x000fea0003800200 */
.L_x_126:
[----:B------:R-:W-:Y:S05]  /*61e0*/  WARPSYNC.ALL ;  /* 0x0000000000007948 */ /* 0x000fea0003800000 */
[----:B------:R-:W0:Y:S02]  /*61f0*/  LDCU.64 UR6, c[0x0][0x3b0] ;  /* 0x00007600ff0677ac */ /* 0x000e240008000a00 */
[----:B0-----:R-:W-:-:S04]  /*6200*/  IADD3 R2, P0, PT, R0, UR6, RZ ;  /* 0x0000000600027c10 */ /* 0x001fc8000ff1e0ff */
[----:B------:R-:W-:-:S05]  /*6210*/  IADD3.X R3, PT, PT, R14, UR7, RZ, P0, !PT ;  /* 0x000000070e037c10 */ /* 0x000fca00087fe4ff */
[----:B------:R-:W-:Y:S01]  /*6220*/  STG.E desc[UR4][R2.64], R7 ;  /* 0x0000000702007986 */ /* 0x000fe2000c101904 */
[----:B------:R-:W-:Y:S05]  /*6230*/  EXIT ;  /* 0x000000000000794d */ /* 0x000fea0003800000 */
.L_x_239:
        /* <DEDUP_REMOVED lines=12> */
.L_x_361:


//--------------------- .text._ZN8collider3gpu18apply_rules_kernelEPKcPKjS4_S2_S4_S4_S4_S4_PcS4_Pjm --------------------------
	.section	.text._ZN8collider3gpu18apply_rules_kernelEPKcPKjS4_S2_S4_S4_S4_S4_PcS4_Pjm,"ax",@progbits
	.align	128
        .global         _ZN8collider3gpu18apply_rules_kernelEPKcPKjS4_S2_S4_S4_S4_S4_PcS4_Pjm
        .type           _ZN8collider3gpu18apply_rules_kernelEPKcPKjS4_S2_S4_S4_S4_S4_PcS4_Pjm,@function
        .size           _ZN8collider3gpu18apply_rules_kernelEPKcPKjS4_S2_S4_S4_S4_S4_PcS4_Pjm,(.L_x_362 - _ZN8collider3gpu18apply_rules_kernelEPKcPKjS4_S2_S4_S4_S4_S4_PcS4_Pjm)
        .other          _ZN8collider3gpu18apply_rules_kernelEPKcPKjS4_S2_S4_S4_S4_S4_PcS4_Pjm,@"STO_CUDA_ENTRY STV_DEFAULT"
_ZN8collider3gpu18apply_rules_kernelEPKcPKjS4_S2_S4_S4_S4_S4_PcS4_Pjm:
.text._ZN8collider3gpu18apply_rules_kernelEPKcPKjS4_S2_S4_S4_S4_S4_PcS4_Pjm:
        /* <DEDUP_REMOVED lines=9> */
[----:B------:R-:W0:Y:S01]  /*0090*/  LDCU.128 UR8, c[0x0][0x3b0] ;  /* 0x00007600ff0877ac */ /* 0x000e220008000c00 */
[----:B------:R-:W-:Y:S01]  /*00a0*/  IMAD.SHL.U32 R0, R4, 0x4, RZ ;  /* 0x0000000404007824 */ /* 0x000fe200078e00ff */
[----:B------:R-:W-:Y:S01]  /*00b0*/  SHF.R.U32.HI R4, RZ, 0x1e, R4 ;  /* 0x0000001eff047819 */ /* 0x000fe20000011604 */
[----:B------:R-:W1:Y:S01]  /*00c0*/  LDC.64 R12, c[0x0][0x390] ;  /* 0x0000e400ff0c7b82 */ /* 0x000e620000000a00 */
[----:B------:R-:W2:Y:S01]  /*00d0*/  LDCU.64 UR4, c[0x0][0x358] ;  /* 0x00006b00ff0477ac */ /* 0x000ea20008000a00 */
[----:B------:R-:W3:Y:S06]  /*00e0*/  LDCU.64 UR6, c[0x0][0x380] ;  /* 0x00007000ff0677ac */ /* 0x000eec0008000a00 */
[----:B------:R-:W4:Y:S01]  /*00f0*/  LDC.64 R14, c[0x0][0x3a0] ;  /* 0x0000e800ff0e7b82 */ /* 0x000f220000000a00 */
[----:B0-----:R-:W-:-:S07]  /*0100*/  IADD3 R2, P0, PT, R0, UR8, RZ ;  /* 0x0000000800027c10 */ /* 0x001fce000ff1e0ff */
[----:B------:R-:W0:Y:S01]  /*0110*/  LDC.64 R16, c[0x0][0x3a8] ;  /* 0x0000ea00ff107b82 */ /* 0x000e220000000a00 */
[----:B------:R-:W-:-:S07]  /*0120*/  IADD3.X R3, PT, PT, R4, UR9, RZ, P0, !PT ;  /* 0x0000000904037c10 */ /* 0x000fce00087fe4ff */
[----:B------:R-:W3:Y:S01]  /*0130*/  LDC.64 R10, c[0x0][0x388] ;  /* 0x0000e200ff0a7b82 */ /* 0x000ee20000000a00 */
[----:B--2---:R-:W1:Y:S01]  /*0140*/  LDG.E.CONSTANT R3, desc[UR4][R2.64] ;  /* 0x0000000402037981 */ /* 0x004e62000c1e9900 */
[----:B------:R-:W-:-:S04]  /*0150*/  IADD3 R6, P0, PT, R0, UR10, RZ ;  /* 0x0000000a00067c10 */ /* 0x000fc8000ff1e0ff */
[----:B------:R-:W-:Y:S01]  /*0160*/  IADD3.X R7, PT, PT, R4, UR11, RZ, P0, !PT ;  /* 0x0000000b04077c10 */ /* 0x000fe200087fe4ff */
[----:B------:R-:W2:Y:S05]  /*0170*/  LDCU.128 UR8, c[0x0][0x3c0] ;  /* 0x00007800ff0877ac */ /* 0x000eaa0008000c00 */
[----:B------:R-:W4:Y:S01]  /*0180*/  LDG.E.CONSTANT R7, desc[UR4][R6.64] ;  /* 0x0000000406077981 */ /* 0x000f22000c1e9900 */
[----:B--2---:R-:W-:-:S04]  /*0190*/  IADD3 R8, P0, PT, R0, UR10, RZ ;  /* 0x0000000a00087c10 */ /* 0x004fc8000ff1e0ff */
[----:B------:R-:W-:Y:S01]  /*01a0*/  IADD3.X R9, PT, PT, R4, UR11, RZ, P0, !PT ;  /* 0x0000000b04097c10 */ /* 0x000fe200087fe4ff */
[----:B------:R-:W2:Y:S04]  /*01b0*/  LDCU.64 UR10, c[0x0][0x380] ;  /* 0x00007000ff0a77ac */ /* 0x000ea80008000a00 */
[----:B------:R-:W2:Y:S01]  /*01c0*/  LDG.E.CONSTANT R8, desc[UR4][R8.64] ;  /* 0x0000000408087981 */ /* 0x000ea2000c1e9900 */
[----:B-1----:R-:W-:-:S05]  /*01d0*/  IMAD.WIDE.U32 R12, R3, 0x4, R12 ;  /* 0x00000004030c7825 */ /* 0x002fca00078e000c */
[----:B------:R-:W2:Y:S01]  /*01e0*/  LDG.E.CONSTANT R5, desc[UR4][R12.64] ;  /* 0x000000040c057981 */ /* 0x000ea2000c1e9900 */
[----:B----4-:R-:W-:-:S04]  /*01f0*/  IMAD.WIDE.U32 R14, R7, 0x4, R14 ;  /* 0x00000004070e7825 */ /* 0x010fc800078e000e */
[----:B0-----:R-:W-:Y:S01]  /*0200*/  IMAD.WIDE.U32 R16, R7, 0x4, R16 ;  /* 0x0000000407107825 */ /* 0x001fe200078e0010 */
[----:B------:R0:W5:Y:S04]  /*0210*/  LDG.E.CONSTANT R6, desc[UR4][R14.64] ;  /* 0x000000040e067981 */ /* 0x000168000c1e9900 */
[----:B------:R0:W5:Y:S01]  /*0220*/  LDG.E.CONSTANT R7, desc[UR4][R16.64] ;  /* 0x0000000410077981 */ /* 0x000162000c1e9900 */
[----:B------:R-:W-:Y:S01]  /*0230*/  BSSY.RECONVERGENT B0, `(.L_x_240) ;  /* 0x000002e000007945 */ /* 0x000fe20003800200 */
[----:B---3--:R-:W-:Y:S01]  /*0240*/  IMAD.WIDE.U32 R10, R3, 0x4, R10 ;  /* 0x00000004030a7825 */ /* 0x008fe200078e000a */
[----:B--2---:R-:W-:-:S05]  /*0250*/  IADD3 R2, P1, PT, R8, UR8, RZ ;  /* 0x0000000808027c10 */ /* 0x004fca000ff3e0ff */
[----:B------:R-:W-:Y:S01]  /*0260*/  IMAD.X R3, RZ, RZ, UR9, P1 ;  /* 0x00000009ff037e24 */ /* 0x000fe200088e06ff */
[----:B------:R-:W-:-:S13]  /*0270*/  ISETP.GE.AND P0, PT, R5, 0x1, PT ;  /* 0x000000010500780c */ /* 0x000fda0003f06270 */
[----:B0-----:R-:W-:Y:S05]  /*0280*/  @!P0 BRA `(.L_x_241) ;  /* 0x0000000000a08947 */ /* 0x001fea0003800000 */
        /* <DEDUP_REMOVED lines=12> */
.L_x_244:
        /* <DEDUP_REMOVED lines=15> */
.L_x_243:
[----:B------:R-:W-:Y:S05]  /*0440*/  BSYNC.RECONVERGENT B1 ;  /* 0x0000000000017941 */ /* 0x000fea0003800200 */
.L_x_242:
[----:B------:R-:W-:Y:S05]  /*0450*/  @!P1 BRA `(.L_x_241) ;  /* 0x00000000002c9947 */ /* 0x000fea0003800000 */
[----:B------:R-:W-:-:S07]  /*0460*/  IMAD.MOV.U32 R15, RZ, RZ, RZ ;  /* 0x000000ffff0f7224 */ /* 0x000fce00078e00ff */
.L_x_245:
        /* <DEDUP_REMOVED lines=10> */
.L_x_241:
[----:B------:R-:W-:Y:S05]  /*0510*/  BSYNC.RECONVERGENT B0 ;  /* 0x0000000000007941 */ /* 0x000fea0003800200 */
.L_x_240:
[----:B------:R-:W-:Y:S01]  /*0520*/  VIADD R15, R5, 0xffffffff ;  /* 0xffffffff050f7836 */ /* 0x000fe20000000000 */
[----:B-----5:R-:W-:Y:S01]  /*0530*/  ISETP.GE.AND P0, PT, R7, 0x1, PT ;  /* 0x000000010700780c */ /* 0x020fe20003f06270 */
[----:B------:R-:W-:Y:S03]  /*0540*/  BSSY.RECONVERGENT B1, `(.L_x_246) ;  /* 0x00005cd000017945 */ /* 0x000fe60003800200 */
[----:B------:R-:W-:-:S13]  /*0550*/  ISETP.GT.U32.OR P0, PT, R15, 0xfe, !P0 ;  /* 0x000000fe0f00780c */ /* 0x000fda0004704470 */
[----:B------:R-:W-:Y:S05]  /*0560*/  @P0 BRA `(.L_x_247) ;  /* 0x0000005c00280947 */ /* 0x000fea0003800000 */
[----:B------:R-:W-:Y:S01]  /*0570*/  IADD3.X R8, P0, PT, R8, UR8, RZ, PT, !PT ;  /* 0x0000000808087c10 */ /* 0x000fe2000bf1e4ff */
[----:B-1----:R-:W-:-:S04]  /*0580*/  IMAD.MOV.U32 R12, RZ, RZ, RZ ;  /* 0x000000ffff0c7224 */ /* 0x002fc800078e00ff */
[----:B------:R-:W-:-:S08]  /*0590*/  IMAD.X R9, RZ, RZ, UR9, P0 ;  /* 0x00000009ff097e24 */ /* 0x000fd000080e06ff */
.L_x_358:
        /* <DEDUP_REMOVED lines=39> */
.L_x_252:
        /* <DEDUP_REMOVED lines=11> */
.L_x_251:
        /* <DEDUP_REMOVED lines=25> */
.L_x_259:
        /* <DEDUP_REMOVED lines=31> */
.L_x_258:
[----:B0-----:R-:W-:-:S07]  /*0c40*/  IMAD.MOV.U32 R11, RZ, RZ, R5 ;  /* 0x000000ffff0b7224 */ /* 0x001fce00078e0005 */
.L_x_257:
[----:B------:R-:W-:Y:S05]  /*0c50*/  BSYNC.RECONVERGENT B2 ;  /* 0x0000000000027941 */ /* 0x000fea0003800200 */
.L_x_256:
        /* <DEDUP_REMOVED lines=31> */
.L_x_255:
        /* <DEDUP_REMOVED lines=15> */
.L_x_262:
        /* <DEDUP_REMOVED lines=33> */
.L_x_261:
[----:B------:R-:W-:Y:S05]  /*1150*/  BSYNC.RECONVERGENT B2 ;  /* 0x0000000000027941 */ /* 0x000fea0003800200 */
.L_x_260:
[----:B0-----:R-:W-:Y:S01]  /*1160*/  IMAD.MOV.U32 R12, RZ, RZ, R14 ;  /* 0x000000ffff0c7224 */ /* 0x001fe200078e000e */
[----:B------:R-:W-:Y:S06]  /*1170*/  @!P0 BRA `(.L_x_253) ;  /* 0x00000050000c8947 */ /* 0x000fec0003800000 */
[----:B------:R-:W-:-:S05]  /*1180*/  IADD3 R10, P0, PT, R19, R2, RZ ;  /* 0x00000002130a7210 */ /* 0x000fca0007f1e0ff */
[----:B------:R-:W-:-:S05]  /*1190*/  IMAD.X R11, RZ, RZ, R3, P0 ;  /* 0x000000ffff0b7224 */ /* 0x000fca00000e0603 */
[----:B------:R-:W2:Y:S02]  /*11a0*/  LDG.E.U8 R13, desc[UR4][R10.64] ;  /* 0x000000040a0d7981 */ /* 0x000ea4000c1e1100 */
        /* <DEDUP_REMOVED lines=29> */
.L_x_254:
        /* <DEDUP_REMOVED lines=21> */
.L_x_250:
        /* <DEDUP_REMOVED lines=19> */
.L_x_268:
        /* <DEDUP_REMOVED lines=13> */
.L_x_267:
[----:B------:R-:W-:Y:S05]  /*16d0*/  BSYNC.RECONVERGENT B2 ;  /* 0x0000000000027941 */ /* 0x000fea0003800200 */
.L_x_266:
        /* <DEDUP_REMOVED lines=18> */
.L_x_265:
        /* <DEDUP_REMOVED lines=35> */
.L_x_264:
        /* <DEDUP_REMOVED lines=14> */
.L_x_263:
        /* <DEDUP_REMOVED lines=25> */
.L_x_274:
        /* <DEDUP_REMOVED lines=31> */
.L_x_273:
[----:B0-----:R-:W-:-:S07]  /*1e90*/  IMAD.MOV.U32 R11, RZ, RZ, R5 ;  /* 0x000000ffff0b7224 */ /* 0x001fce00078e0005 */
.L_x_272:
[----:B------:R-:W-:Y:S05]  /*1ea0*/  BSYNC.RECONVERGENT B2 ;  /* 0x0000000000027941 */ /* 0x000fea0003800200 */
.L_x_271:
        /* <DEDUP_REMOVED lines=31> */
.L_x_270:
        /* <DEDUP_REMOVED lines=30> */
.L_x_276:
[----:B------:R-:W-:Y:S05]  /*2280*/  BSYNC.RECONVERGENT B2 ;  /* 0x0000000000027941 */ /* 0x000fea0003800200 */
.L_x_275:
[----:B------:R3:W5:Y:S01]  /*2290*/  LDG.E.U8.CONSTANT R23, desc[UR4][R10.64+0x1] ;  /* 0x000001040a177981 */ /* 0x000762000c1e9100 */
[----:B------:R-:W-:Y:S01]  /*22a0*/  ISETP.GE.U32.AND P0, PT, R21, 0x3, PT ;  /* 0x000000031500780c */ /* 0x000fe20003f06070 */
[----:B------:R-:W-:-:S12]  /*22b0*/  BSSY.RECONVERGENT B2, `(.L_x_277) ;  /* 0x000001b000027945 */ /* 0x000fd80003800200 */
[----:B---3--:R-:W-:Y:S05]  /*22c0*/  @!P0 BRA `(.L_x_278) ;  /* 0x0000000000648947 */ /* 0x008fea0003800000 */
.L_x_279:
[----:B---3--:R-:W-:-:S05]  /*22d0*/  VIADD R11, R17, 0xffffffff ;  /* 0xffffffff110b7836 */ /* 0x008fca0000000000 */
[----:B------:R-:W-:-:S05]  /*22e0*/  IADD3 R10, P0, PT, R11, R2, RZ ;  /* 0x000000020b0a7210 */ /* 0x000fca0007f1e0ff */
[----:B------:R-:W-:-:S05]  /*22f0*/  IMAD.X R11, RZ, RZ, R3, P0 ;  /* 0x000000ffff0b7224 */ /* 0x000fca00000e0603 */
[----:B------:R-:W3:Y:S01]  /*2300*/  LDG.E.U8 R25, desc[UR4][R10.64] ;  /* 0x000000040a197981 */ /* 0x000ee2000c1e1100 */
[C---:B-12---:R-:W-:Y:S01]  /*2310*/  VIADD R13, R17.reuse, 0xfffffffe ;  /* 0xfffffffe110d7836 */ /* 0x046fe20000000000 */
[----:B------:R-:W-:-:S04]  /*2320*/  IADD3 R18, P0, PT, R17, R2, RZ ;  /* 0x0000000211127210 */ /* 0x000fc80007f1e0ff */
[----:B------:R-:W-:Y:S01]  /*2330*/  IADD3 R12, P1, PT, R13, R2, RZ ;  /* 0x000000020d0c7210 */ /* 0x000fe20007f3e0ff */
[----:B0-----:R-:W-:-:S04]  /*2340*/  IMAD.X R19, RZ, RZ, R3, P0 ;  /* 0x000000ffff137224 */ /* 0x001fc800000e0603 */
        /* <DEDUP_REMOVED lines=17> */
.L_x_278:
[----:B------:R-:W-:Y:S05]  /*2460*/  BSYNC.RECONVERGENT B2 ;  /* 0x0000000000027941 */ /* 0x000fea0003800200 */
.L_x_277:
[----:B-----5:R4:W-:Y:S01]  /*2470*/  STG.E.U8 desc[UR4][R2.64], R23 ;  /* 0x0000001702007986 */ /* 0x0209e2000c101104 */
[----:B------:R-:W-:Y:S02]  /*2480*/  VIADD R5, R5, 0x1 ;  /* 0x0000000105057836 */ /* 0x000fe40000000000 */
[----:B-1-3--:R-:W-:Y:S01]  /*2490*/  IMAD.MOV.U32 R12, RZ, RZ, R16 ;  /* 0x000000ffff0c7224 */ /* 0x00afe200078e0010 */
[----:B------:R-:W-:Y:S06]  /*24a0*/  BRA `(.L_x_253) ;  /* 0x0000003c00407947 */ /* 0x000fec0003800000 */
.L_x_269:
[----:B------:R-:W-:Y:S01]  /*24b0*/  VIADD R5, R5, 0xffffffff ;  /* 0xffffffff05057836 */ /* 0x000fe20000000000 */
[----:B------:R-:W-:Y:S06]  /*24c0*/  BRA `(.L_x_253) ;  /* 0x0000003c00387947 */ /* 0x000fec0003800000 */
.L_x_249:
        /* <DEDUP_REMOVED lines=19> */
.L_x_283:
        /* <DEDUP_REMOVED lines=11> */
.L_x_286:
        /* <DEDUP_REMOVED lines=18> */
.L_x_285:
[----:B------:R-:W-:Y:S05]  /*27d0*/  BSYNC.RECONVERGENT B2 ;  /* 0x0000000000027941 */ /* 0x000fea0003800200 */
.L_x_284:
        /* <DEDUP_REMOVED lines=21> */
.L_x_288:
[----:B------:R-:W-:Y:S05]  /*2930*/  BSYNC.RECONVERGENT B2 ;  /* 0x0000000000027941 */ /* 0x000fea0003800200 */
.L_x_287:
[----:B------:R-:W-:Y:S01]  /*2940*/  IMAD.SHL.U32 R5, R5, 0x2, RZ ;  /* 0x0000000205057824 */ /* 0x000fe200078e00ff */
[----:B------:R-:W-:Y:S06]  /*2950*/  BRA `(.L_x_253) ;  /* 0x0000003800147947 */ /* 0x000fec0003800000 */
.L_x_282:
        /* <DEDUP_REMOVED lines=11> */
.L_x_291:
        /* <DEDUP_REMOVED lines=16> */
.L_x_290:
[----:B------:R-:W-:Y:S05]  /*2b10*/  BSYNC.RECONVERGENT B2 ;  /* 0x0000000000027941 */ /* 0x000fea0003800200 */
.L_x_289:
[----:B------:R-:W-:Y:S04]  /*2b20*/  BSSY.RECONVERGENT B2, `(.L_x_292) ;  /* 0x0000013000027945 */ /* 0x000fe80003800200 */
[----:B------:R-:W-:Y:S05]  /*2b30*/  @!P1 BRA `(.L_x_293) ;  /* 0x0000000000449947 */ /* 0x000fea0003800000 */
[----:B------:R-:W-:-:S05]  /*2b40*/  IADD3 R10, P0, PT, R13, R2, RZ ;  /* 0x000000020d0a7210 */ /* 0x000fca0007f1e0ff */
[----:B------:R-:W-:-:S05]  /*2b50*/  IMAD.X R11, RZ, RZ, R3, P0 ;  /* 0x000000ffff0b7224 */ /* 0x000fca00000e0603 */
[----:B0-----:R-:W2:Y:S01]  /*2b60*/  LDG.E.U8 R17, desc[UR4][R10.64] ;  /* 0x000000040a117981 */ /* 0x001ea2000c1e1100 */
[----:B------:R-:W-:-:S05]  /*2b70*/  IMAD.IADD R13, R5, 0x1, R13 ;  /* 0x00000001050d7824 */ /* 0x000fca00078e020d */
[----:B------:R-:W-:-:S05]  /*2b80*/  IADD3 R14, P0, PT, R13, R2, RZ ;  /* 0x000000020d0e7210 */ /* 0x000fca0007f1e0ff */
[----:B------:R-:W-:Y:S01]  /*2b90*/  IMAD.X R15, RZ, RZ, R3, P0 ;  /* 0x000000ffff0f7224 */ /* 0x000fe200000e0603 */
[----:B------:R-:W-:-:S04]  /*2ba0*/  ISETP.NE.AND P0, PT, R18, 0x1, PT ;  /* 0x000000011200780c */ /* 0x000fc80003f05270 */
[----:B--2---:R1:W-:Y:S09]  /*2bb0*/  STG.E.U8 desc[UR4][R14.64], R17 ;  /* 0x000000110e007986 */ /* 0x0043f2000c101104 */
[----:B------:R-:W-:Y:S05]  /*2bc0*/  @!P0 BRA `(.L_x_293) ;  /* 0x0000000000208947 */ /* 0x000fea0003800000 */
[----:B------:R-:W2:Y:S01]  /*2bd0*/  LDG.E.U8 R13, desc[UR4][R10.64+0x1] ;  /* 0x000001040a0d7981 */ /* 0x000ea2000c1e1100 */
[----:B-1----:R-:W-:-:S05]  /*2be0*/  IADD3 R14, P0, PT, R5, R10, RZ ;  /* 0x0000000a050e7210 */ /* 0x002fca0007f1e0ff */
[----:B------:R-:W-:Y:S01]  /*2bf0*/  IMAD.X R15, RZ, RZ, R11, P0 ;  /* 0x000000ffff0f7224 */ /* 0x000fe200000e060b */
[----:B------:R-:W-:-:S04]  /*2c00*/  ISETP.NE.AND P0, PT, R18, 0x2, PT ;  /* 0x000000021200780c */ /* 0x000fc80003f05270 */
[----:B--2---:R2:W-:Y:S09]  /*2c10*/  STG.E.U8 desc[UR4][R14.64+0x1], R13 ;  /* 0x0000010d0e007986 */ /* 0x0045f2000c101104 */
[----:B------:R-:W-:Y:S05]  /*2c20*/  @!P0 BRA `(.L_x_293) ;  /* 0x0000000000088947 */ /* 0x000fea0003800000 */
[----:B------:R-:W3:Y:S04]  /*2c30*/  LDG.E.U8 R11, desc[UR4][R10.64+0x2] ;  /* 0x000002040a0b7981 */ /* 0x000ee8000c1e1100 */
[----:B---3--:R3:W-:Y:S02]  /*2c40*/  STG.E.U8 desc[UR4][R14.64+0x2], R11 ;  /* 0x0000020b0e007986 */ /* 0x0087e4000c101104 */
.L_x_293:
[----:B------:R-:W-:Y:S05]  /*2c50*/  BSYNC.RECONVERGENT B2 ;  /* 0x0000000000027941 */ /* 0x000fea0003800200 */
.L_x_292:
[----:B------:R-:W-:Y:S01]  /*2c60*/  IMAD.SHL.U32 R5, R5, 0x2, RZ ;  /* 0x0000000205057824 */ /* 0x000fe200078e00ff */
[----:B------:R-:W-:Y:S06]  /*2c70*/  BRA `(.L_x_253) ;  /* 0x00000034004c7947 */ /* 0x000fec0003800000 */
.L_x_281:
        /* <DEDUP_REMOVED lines=41> */
.L_x_297:
[----:B------:R-:W-:Y:S05]  /*2f10*/  BSYNC.RECONVERGENT B2 ;  /* 0x0000000000027941 */ /* 0x000fea0003800200 */
.L_x_296:
[----:B------:R-:W-:Y:S01]  /*2f20*/  ISETP.GE.U32.AND P0, PT, R17, 0x3, PT ;  /* 0x000000031100780c */ /* 0x000fe20003f06070 */
[----:B------:R-:W-:-:S12]  /*2f30*/  BSSY.RECONVERGENT B2, `(.L_x_298) ;  /* 0x0000025000027945 */ /* 0x000fd80003800200 */
[----:B------:R-:W-:Y:S05]  /*2f40*/  @!P0 BRA `(.L_x_299) ;  /* 0x00000000008c8947 */ /* 0x000fea0003800000 */
.L_x_300:
        /* <DEDUP_REMOVED lines=35> */
.L_x_299:
[----:B------:R-:W-:Y:S05]  /*3180*/  BSYNC.RECONVERGENT B2 ;  /* 0x0000000000027941 */ /* 0x000fea0003800200 */
.L_x_298:
[----:B------:R-:W-:Y:S01]  /*3190*/  IMAD.SHL.U32 R5, R13, 0x2, RZ ;  /* 0x000000020d057824 */ /* 0x000fe200078e00ff */
[----:B------:R-:W-:Y:S06]  /*31a0*/  BRA `(.L_x_253) ;  /* 0x0000003000007947 */ /* 0x000fec0003800000 */
.L_x_295:
        /* <DEDUP_REMOVED lines=18> */
[----:B------:R-:W-:Y:S01]  /*32d0*/  VIADD R15, R10, 0xfffffffe ;  /* 0xfffffffe0a0f7836 */ /* 0x000fe20000000000 */
[----:B------:R-:W-:Y:S01]  /*32e0*/  LOP3.LUT R20, R13, 0x3, RZ, 0xc0, !PT ;  /* 0x000000030d147812 */ /* 0x000fe200078ec0ff */
[----:B------:R-:W-:Y:S01]  /*32f0*/  IMAD.MOV.U32 R18, RZ, RZ, RZ ;  /* 0x000000ffff127224 */ /* 0x000fe200078e00ff */
[----:B------:R-:W-:Y:S01]  /*3300*/  ISETP.GE.U32.AND P0, PT, R5, 0x3, PT ;  /* 0x000000030500780c */ /* 0x000fe20003f06070 */
[----:B------:R-:W-:Y:S01]  /*3310*/  IMAD.MOV.U32 R5, RZ, RZ, R13 ;  /* 0x000000ffff057224 */ /* 0x000fe200078e000d */
[----:B------:R-:W-:-:S11]  /*3320*/  LOP3.LUT R16, R13, 0x7ffffffc, RZ, 0xc0, !PT ;  /* 0x7ffffffc0d107812 */ /* 0x000fd600078ec0ff */
.L_x_309:
[----:B------:R-:W-:Y:S01]  /*3330*/  BSSY.RECONVERGENT B3, `(.L_x_302) ;  /* 0x0000017000037945 */ /* 0x000fe20003800200 */
[----:B------:R-:W-:-:S03]  /*3340*/  IMAD.MOV.U32 R11, RZ, RZ, RZ ;  /* 0x000000ffff0b7224 */ /* 0x000fc600078e00ff */
[----:B------:R-:W-:Y:S05]  /*3350*/  @!P0 BRA `(.L_x_303) ;  /* 0x0000000000508947 */ /* 0x000fea0003800000 */
[----:B------:R-:W-:Y:S01]  /*3360*/  BSSY.RECONVERGENT B4, `(.L_x_304) ;  /* 0x0000012000047945 */ /* 0x000fe20003800200 */
[----:B------:R-:W-:-:S07]  /*3370*/  IMAD.MOV.U32 R17, RZ, RZ, RZ ;  /* 0x000000ffff117224 */ /* 0x000fce00078e00ff */
.L_x_305:
        /* <DEDUP_REMOVED lines=17> */
.L_x_304:
[----:B------:R-:W-:-:S07]  /*3490*/  IMAD.MOV.U32 R11, RZ, RZ, R16 ;  /* 0x000000ffff0b7224 */ /* 0x000fce00078e0010 */
.L_x_303:
[----:B------:R-:W-:Y:S05]  /*34a0*/  BSYNC.RECONVERGENT B3 ;  /* 0x0000000000037941 */ /* 0x000fea0003800200 */
.L_x_302:
[----:B------:R-:W-:Y:S01]  /*34b0*/  ISETP.NE.AND P1, PT, R20, RZ, PT ;  /* 0x000000ff1400720c */ /* 0x000fe20003f25270 */
[----:B------:R-:W-:-:S12]  /*34c0*/  BSSY.RECONVERGENT B3, `(.L_x_306) ;  /* 0x0000015000037945 */ /* 0x000fd80003800200 */
[----:B------:R-:W-:Y:S05]  /*34d0*/  @!P1 BRA `(.L_x_307) ;  /* 0x00000000004c9947 */ /* 0x000fea0003800000 */
[----:B------:R-:W-:-:S05]  /*34e0*/  IADD3 R10, P1, PT, R11, R2, RZ ;  /* 0x000000020b0a7210 */ /* 0x000fca0007f3e0ff */
[----:B------:R-:W-:-:S05]  /*34f0*/  IMAD.X R11, RZ, RZ, R3, P1 ;  /* 0x000000ffff0b7224 */ /* 0x000fca00008e0603 */
[----:B0-----:R-:W2:Y:S01]  /*3500*/  LDG.E.U8 R19, desc[UR4][R10.64] ;  /* 0x000000040a137981 */ /* 0x001ea2000c1e1100 */
        /* <DEDUP_REMOVED lines=16> */
.L_x_307:
[----:B------:R-:W-:Y:S05]  /*3610*/  BSYNC.RECONVERGENT B3 ;  /* 0x0000000000037941 */ /* 0x000fea0003800200 */
.L_x_306:
[----:B------:R-:W-:Y:S01]  /*3620*/  ISETP.NE.AND P1, PT, R18, R15, PT ;  /* 0x0000000f1200720c */ /* 0x000fe20003f25270 */
[----:B0123--:R-:W-:-:S12]  /*3630*/  IMAD.MOV.U32 R12, RZ, RZ, R14 ;  /* 0x000000ffff0c7224 */ /* 0x00ffd800078e000e */
[----:B------:R-:W-:Y:S05]  /*3640*/  @!P1 BRA `(.L_x_308) ;  /* 0x0000000000089947 */ /* 0x000fea0003800000 */
[----:B------:R-:W-:Y:S01]  /*3650*/  VIADD R18, R18, 0x1 ;  /* 0x0000000112127836 */ /* 0x000fe20000000000 */
[----:B------:R-:W-:Y:S06]  /*3660*/  BRA `(.L_x_309) ;  /* 0xfffffffc00307947 */ /* 0x000fec000383ffff */
.L_x_308:
[----:B------:R-:W-:Y:S05]  /*3670*/  BSYNC.RECONVERGENT B2 ;  /* 0x0000000000027941 */ /* 0x000fea0003800200 */
.L_x_301:
[----:B------:R-:W-:Y:S05]  /*3680*/  BRA `(.L_x_253) ;  /* 0x0000002800c87947 */ /* 0x000fea0003800000 */
.L_x_294:
        /* <DEDUP_REMOVED lines=9> */
.L_x_312:
        /* <DEDUP_REMOVED lines=29> */
.L_x_311:
[----:B------:R-:W-:Y:S05]  /*38f0*/  BSYNC.RECONVERGENT B2 ;  /* 0x0000000000027941 */ /* 0x000fea0003800200 */
.L_x_310:
        /* <DEDUP_REMOVED lines=28> */
.L_x_280:
        /* <DEDUP_REMOVED lines=16> */
.L_x_326:
        /* <DEDUP_REMOVED lines=35> */
.L_x_319:
[----:B------:R-:W-:Y:S05]  /*3df0*/  BSYNC.RECONVERGENT B3 ;  /* 0x0000000000037941 */ /* 0x000fea0003800200 */
.L_x_318:
[----:B------:R-:W-:Y:S04]  /*3e00*/  BSSY.RECONVERGENT B3, `(.L_x_320) ;  /* 0x0000007000037945 */ /* 0x000fe80003800200 */
[----:B------:R-:W-:Y:S05]  /*3e10*/  @P3 BRA `(.L_x_321) ;  /* 0x0000000000143947 */ /* 0x000fea0003800000 */
[----:B-1----:R-:W-:-:S05]  /*3e20*/  VIADD R19, R18, 0xffffff85 ;  /* 0xffffff8512137836 */ /* 0x002fca0000000000 */
[----:B------:R-:W-:-:S04]  /*3e30*/  LOP3.LUT R19, R19, 0xff, RZ, 0xc0, !PT ;  /* 0x000000ff13137812 */ /* 0x000fc800078ec0ff */
[----:B------:R-:W-:-:S13]  /*3e40*/  ISETP.GE.U32.AND P2, PT, R19, 0xe6, PT ;  /* 0x000000e61300780c */ /* 0x000fda0003f46070 */
[----:B------:R-:W-:-:S05]  /*3e50*/  @P2 VIADD R19, R18, 0xffffffe0 ;  /* 0xffffffe012132836 */ /* 0x000fca0000000000 */
[----:B------:R2:W-:Y:S02]  /*3e60*/  @P2 STG.E.U8 desc[UR4][R10.64+0x1], R19 ;  /* 0x000001130a002986 */ /* 0x0005e4000c101104 */
.L_x_321:
[----:B------:R-:W-:Y:S05]  /*3e70*/  BSYNC.RECONVERGENT B3 ;  /* 0x0000000000037941 */ /* 0x000fea0003800200 */
.L_x_320:
[----:B------:R-:W-:Y:S04]  /*3e80*/  BSSY.RECONVERGENT B3, `(.L_x_322) ;  /* 0x0000007000037945 */ /* 0x000fe80003800200 */
[----:B------:R-:W-:Y:S05]  /*3e90*/  @P4 BRA `(.L_x_323) ;  /* 0x0000000000144947 */ /* 0x000fea0003800000 */
[----:B------:R-:W-:-:S05]  /*3ea0*/  VIADD R18, R16, 0xffffff85 ;  /* 0xffffff8510127836 */ /* 0x000fca0000000000 */
[----:B------:R-:W-:-:S04]  /*3eb0*/  LOP3.LUT R18, R18, 0xff, RZ, 0xc0, !PT ;  /* 0x000000ff12127812 */ /* 0x000fc800078ec0ff */
[----:B------:R-:W-:-:S13]  /*3ec0*/  ISETP.GE.U32.AND P2, PT, R18, 0xe6, PT ;  /* 0x000000e61200780c */ /* 0x000fda0003f46070 */
[----:B-12---:R-:W-:-:S05]  /*3ed0*/  @P2 VIADD R19, R16, 0xffffffe0 ;  /* 0xffffffe010132836 */ /* 0x006fca0000000000 */
[----:B------:R3:W-:Y:S02]  /*3ee0*/  @P2 STG.E.U8 desc[UR4][R10.64+0x2], R19 ;  /* 0x000002130a002986 */ /* 0x0007e4000c101104 */
.L_x_323:
[----:B------:R-:W-:Y:S05]  /*3ef0*/  BSYNC.RECONVERGENT B3 ;  /* 0x0000000000037941 */ /* 0x000fea0003800200 */
.L_x_322:
[----:B------:R-:W-:Y:S04]  /*3f00*/  BSSY.RECONVERGENT B3, `(.L_x_324) ;  /* 0x0000007000037945 */ /* 0x000fe80003800200 */
[----:B------:R-:W-:Y:S05]  /*3f10*/  @P0 BRA `(.L_x_325) ;  /* 0x0000000000140947 */ /* 0x000fea0003800000 */
[----:B------:R-:W-:-:S05]  /*3f20*/  VIADD R16, R17, 0xffffff85 ;  /* 0xffffff8511107836 */ /* 0x000fca0000000000 */
[----:B------:R-:W-:-:S04]  /*3f30*/  LOP3.LUT R16, R16, 0xff, RZ, 0xc0, !PT ;  /* 0x000000ff10107812 */ /* 0x000fc800078ec0ff */
[----:B------:R-:W-:-:S13]  /*3f40*/  ISETP.GE.U32.AND P0, PT, R16, 0xe6, PT ;  /* 0x000000e61000780c */ /* 0x000fda0003f06070 */
[----:B------:R-:W-:-:S05]  /*3f50*/  @P0 VIADD R17, R17, 0xffffffe0 ;  /* 0xffffffe011110836 */ /* 0x000fca0000000000 */
[----:B------:R4:W-:Y:S02]  /*3f60*/  @P0 STG.E.U8 desc[UR4][R10.64+0x3], R17 ;  /* 0x000003110a000986 */ /* 0x0009e4000c101104 */
.L_x_325:
[----:B------:R-:W-:Y:S05]  /*3f70*/  BSYNC.RECONVERGENT B3 ;  /* 0x0000000000037941 */ /* 0x000fea0003800200 */
.L_x_324:
[----:B------:R-:W-:Y:S05]  /*3f80*/  @P1 BRA `(.L_x_326) ;  /* 0xfffffffc000c1947 */ /* 0x000fea000383ffff */
.L_x_317:
[----:B------:R-:W-:Y:S05]  /*3f90*/  BSYNC.RECONVERGENT B2 ;  /* 0x0000000000027941 */ /* 0x000fea0003800200 */
.L_x_316:
        /* <DEDUP_REMOVED lines=18> */
.L_x_328:
[----:B------:R-:W-:Y:S05]  /*40c0*/  BSYNC.RECONVERGENT B2 ;  /* 0x0000000000027941 */ /* 0x000fea0003800200 */
.L_x_327:
        /* <DEDUP_REMOVED lines=16> */
.L_x_330:
[----:B------:R-:W-:Y:S05]  /*41d0*/  BSYNC.RECONVERGENT B2 ;  /* 0x0000000000027941 */ /* 0x000fea0003800200 */
.L_x_329:
        /* <DEDUP_REMOVED lines=19> */
.L_x_315:
        /* <DEDUP_REMOVED lines=14> */
.L_x_333:
        /* <DEDUP_REMOVED lines=17> */
.L_x_332:
[----:B------:R-:W-:Y:S05]  /*4500*/  BSYNC.RECONVERGENT B2 ;  /* 0x0000000000027941 */ /* 0x000fea0003800200 */
.L_x_331:
        /* <DEDUP_REMOVED lines=27> */
.L_x_314:
        /* <DEDUP_REMOVED lines=13> */
.L_x_336:
[----:B-1----:R-:W-:-:S05]  /*4790*/  LOP3.LUT R10, RZ, R5, RZ, 0x33, !PT ;  /* 0x00000005ff0a7212 */ /* 0x002fca00078e33ff */
[----:B------:R-:W-:Y:S01]  /*47a0*/  IMAD.IADD R15, R13, 0x1, R10 ;  /* 0x000000010d0f7824 */ /* 0x000fe200078e020a */
[----:B------:R-:W-:-:S04]  /*47b0*/  IADD3 R10, P0, PT, R5, R2, RZ ;  /* 0x00000002050a7210 */ /* 0x000fc80007f1e0ff */
[----:B------:R-:W-:Y:S01]  /*47c0*/  IADD3 R14, P2, PT, R15, R2, RZ ;  /* 0x000000020f0e7210 */ /* 0x000fe20007f5e0ff */
[----:B------:R-:W-:-:S03]  /*47d0*/  IMAD.X R11, RZ, RZ, R3, P0 ;  /* 0x000000ffff0b7224 */ /* 0x000fc600000e0603 */
[----:B------:R-:W-:Y:S02]  /*47e0*/  LEA.HI.X.SX32 R15, R15, R3, 0x1, P2 ;  /* 0x000000030f0f7211 */ /* 0x000fe400010f0eff */
[----:B------:R-:W2:Y:S04]  /*47f0*/  LDG.E.U8 R19, desc[UR4][R10.64] ;  /* 0x000000040a137981 */ /* 0x000ea8000c1e1100 */
        /* <DEDUP_REMOVED lines=18> */
.L_x_335:
[----:B------:R-:W-:Y:S05]  /*4920*/  BSYNC.RECONVERGENT B2 ;  /* 0x0000000000027941 */ /* 0x000fea0003800200 */
.L_x_334:
[----:B------:R-:W-:Y:S01]  /*4930*/  IMAD.MOV.U32 R5, RZ, RZ, R13 ;  /* 0x000000ffff057224 */ /* 0x000fe200078e000d */
[----:B------:R-:W-:Y:S06]  /*4940*/  @!P1 BRA `(.L_x_253) ;  /* 0x0000001800189947 */ /* 0x000fec0003800000 */
[----:B-1----:R-:W-:-:S05]  /*4950*/  LOP3.LUT R10, RZ, R17, RZ, 0x33, !PT ;  /* 0x00000011ff0a7212 */ /* 0x002fca00078e33ff */
[----:B------:R-:W-:Y:S01]  /*4960*/  IMAD.IADD R5, R13, 0x1, R10 ;  /* 0x000000010d057824 */ /* 0x000fe200078e020a */
[----:B------:R-:W-:-:S04]  /*4970*/  IADD3 R10, P0, PT, R17, R2, RZ ;  /* 0x00000002110a7210 */ /* 0x000fc80007f1e0ff */
[----:B------:R-:W-:Y:S01]  /*4980*/  IADD3 R14, P1, PT, R5, R2, RZ ;  /* 0x00000002050e7210 */ /* 0x000fe20007f3e0ff */
[----:B------:R-:W-:-:S03]  /*4990*/  IMAD.X R11, RZ, RZ, R3, P0 ;  /* 0x000000ffff0b7224 */ /* 0x000fc600000e0603 */
[----:B------:R-:W-:Y:S02]  /*49a0*/  LEA.HI.X.SX32 R15, R5, R3, 0x1, P1 ;  /* 0x00000003050f7211 */ /* 0x000fe400008f0eff */
[----:B------:R-:W2:Y:S04]  /*49b0*/  LDG.E.U8 R17, desc[UR4][R10.64] ;  /* 0x000000040a117981 */ /* 0x000ea8000c1e1100 */
        /* <DEDUP_REMOVED lines=19> */
.L_x_313:
        /* <DEDUP_REMOVED lines=25> */
.L_x_345:
        /* <DEDUP_REMOVED lines=18> */
[----:B------:R-:W-:-:S04]  /*4da0*/  LOP3.LUT R19, R19, 0xff, RZ, 0xc0, !PT ;  /* 0x000000ff13137812 */ /* 0x000fc800078ec0ff */
[----:B------:R-:W-:Y:S01]  /*4db0*/  ISETP.GE.U32.AND P1, PT, R19, 0x1a, PT ;  /* 0x0000001a1300780c */ /* 0x000fe20003f26070 */
[----:B0-----:R-:W-:-:S05]  /*4dc0*/  VIADD R17, R20, 0xffffff9f ;  /* 0xffffff9f14117836 */ /* 0x001fca0000000000 */
[----:B------:R-:W-:Y:S01]  /*4dd0*/  LOP3.LUT R17, R17, 0xff, RZ, 0xc0, !PT ;  /* 0x000000ff11117812 */ /* 0x000fe200078ec0ff */
[----:B----4-:R-:W-:-:S06]  /*4de0*/  VIADD R19, R29, 0xffffff9f ;  /* 0xffffff9f1d137836 */ /* 0x010fcc0000000000 */
[----:B------:R-:W-:Y:S01]  /*4df0*/  @!P1 VIADD R22, R22, 0xffffffe0 ;  /* 0xffffffe016169836 */ /* 0x000fe20000000000 */
[----:B------:R-:W-:Y:S01]  /*4e00*/  ISETP.GE.U32.AND P1, PT, R17, 0x1a, PT ;  /* 0x0000001a1100780c */ /* 0x000fe20003f26070 */
[----:B---3--:R-:W-:Y:S01]  /*4e10*/  VIADD R17, R18, 0xffffff9f ;  /* 0xffffff9f12117836 */ /* 0x008fe20000000000 */
[----:B------:R-:W-:-:S04]  /*4e20*/  LOP3.LUT R19, R19, 0xff, RZ, 0xc0, !PT ;  /* 0x000000ff13137812 */ /* 0x000fc800078ec0ff */
[----:B------:R-:W-:Y:S02]  /*4e30*/  LOP3.LUT R17, R17, 0xff, RZ, 0xc0, !PT ;  /* 0x000000ff11117812 */ /* 0x000fe400078ec0ff */
[----:B------:R-:W-:Y:S02]  /*4e40*/  ISETP.GE.U32.AND P3, PT, R19, 0x1a, PT ;  /* 0x0000001a1300780c */ /* 0x000fe40003f66070 */
[----:B------:R-:W-:Y:S01]  /*4e50*/  ISETP.GE.U32.AND P2, PT, R17, 0x1a, PT ;  /* 0x0000001a1100780c */ /* 0x000fe20003f46070 */
[----:B-----5:R-:W-:Y:S01]  /*4e60*/  VIADD R17, R16, 0xffffff9f ;  /* 0xffffff9f10117836 */ /* 0x020fe20000000000 */
[----:B------:R-:W2:Y:S04]  /*4e70*/  LDG.E.U8 R19, desc[UR4][R10.64+0x9] ;  /* 0x000009040a137981 */ /* 0x000ea8000c1e1100 */
[----:B------:R-:W-:-:S04]  /*4e80*/  LOP3.LUT R17, R17, 0xff, RZ, 0xc0, !PT ;  /* 0x000000ff11117812 */ /* 0x000fc800078ec0ff */
[----:B------:R-:W-:Y:S02]  /*4e90*/  ISETP.GE.U32.AND P4, PT, R17, 0x1a, PT ;  /* 0x0000001a1100780c */ /* 0x000fe40003f86070 */
[----:B------:R-:W3:Y:S04]  /*4ea0*/  LDG.E.U8 R17, desc[UR4][R10.64+0xa] ;  /* 0x00000a040a117981 */ /* 0x000ee8000c1e1100 */
[----:B------:R0:W-:Y:S04]  /*4eb0*/  STG.E.U8 desc[UR4][R10.64], R22 ;  /* 0x000000160a007986 */ /* 0x0001e8000c101104 */
[----:B0-----:R-:W4:Y:S03]  /*4ec0*/  LDG.E.U8 R22, desc[UR4][R10.64+0xb] ;  /* 0x00000b040a167981 */ /* 0x001f26000c1e1100 */
[----:B------:R-:W-:-:S02]  /*4ed0*/  @!P4 VIADD R16, R16, 0xffffffe0 ;  /* 0xffffffe01010c836 */ /* 0x000fc40000000000 */
[----:B------:R-:W-:-:S03]  /*4ee0*/  @!P1 VIADD R20, R20, 0xffffffe0 ;  /* 0xffffffe014149836 */ /* 0x000fc60000000000 */
[----:B------:R0:W-:Y:S04]  /*4ef0*/  STG.E.U8 desc[UR4][R10.64+0x4], R16 ;  /* 0x000004100a007986 */ /* 0x0001e8000c101104 */
[----:B------:R1:W-:Y:S01]  /*4f00*/  STG.E.U8 desc[UR4][R10.64+0x1], R20 ;  /* 0x000001140a007986 */ /* 0x0003e2000c101104 */
[----:B0-----:R-:W-:-:S05]  /*4f10*/  VIADD R16, R27, 0xffffff9f ;  /* 0xffffff9f1b107836 */ /* 0x001fca0000000000 */
[----:B-1----:R-:W-:-:S04]  /*4f20*/  LOP3.LUT R20, R16, 0xff, RZ, 0xc0, !PT ;  /* 0x000000ff10147812 */ /* 0x002fc800078ec0ff */
[----:B------:R-:W-:Y:S02]  /*4f30*/  ISETP.GE.U32.AND P1, PT, R20, 0x1a, PT ;  /* 0x0000001a1400780c */ /* 0x000fe40003f26070 */
[----:B------:R-:W5:Y:S01]  /*4f40*/  LDG.E.U8 R20, desc[UR4][R10.64+0xe] ;  /* 0x00000e040a147981 */ /* 0x000f62000c1e1100 */
[----:B------:R-:W-:-:S05]  /*4f50*/  VIADD R16, R23, 0xffffff9f ;  /* 0xffffff9f17107836 */ /* 0x000fca0000000000 */
[----:B------:R-:W-:-:S04]  /*4f60*/  LOP3.LUT R16, R16, 0xff, RZ, 0xc0, !PT ;  /* 0x000000ff10107812 */ /* 0x000fc800078ec0ff */
[----:B------:R-:W-:Y:S01]  /*4f70*/  ISETP.GE.U32.AND P6, PT, R16, 0x1a, PT ;  /* 0x0000001a1000780c */ /* 0x000fe20003fc6070 */
[----:B------:R-:W-:-:S05]  /*4f80*/  VIADD R16, R21, 0xffffff9f ;  /* 0xffffff9f15107836 */ /* 0x000fca0000000000 */
[----:B------:R-:W-:-:S04]  /*4f90*/  LOP3.LUT R16, R16, 0xff, RZ, 0xc0, !PT ;  /* 0x000000ff10107812 */ /* 0x000fc800078ec0ff */
[----:B------:R-:W-:Y:S01]  /*4fa0*/  ISETP.GE.U32.AND P5, PT, R16, 0x1a, PT ;  /* 0x0000001a1000780c */ /* 0x000fe20003fa6070 */
[----:B------:R-:W-:Y:S02]  /*4fb0*/  @!P1 VIADD R27, R27, 0xffffffe0 ;  /* 0xffffffe01b1b9836 */ /* 0x000fe40000000000 */
[----:B------:R-:W-:-:S05]  /*4fc0*/  @!P2 VIADD R18, R18, 0xffffffe0 ;  /* 0xffffffe01212a836 */ /* 0x000fca0000000000 */
[----:B------:R0:W-:Y:S02]  /*4fd0*/  STG.E.U8 desc[UR4][R10.64+0x2], R18 ;  /* 0x000002120a007986 */ /* 0x0001e4000c101104 */
[----:B0-----:R-:W-:-:S05]  /*4fe0*/  VIADD R18, R25, 0xffffff9f ;  /* 0xffffff9f19127836 */ /* 0x001fca0000000000 */
[----:B------:R-:W-:Y:S01]  /*4ff0*/  LOP3.LUT R18, R18, 0xff, RZ, 0xc0, !PT ;  /* 0x000000ff12127812 */ /* 0x000fe200078ec0ff */
[----:B------:R-:W-:-:S03]  /*5000*/  @!P3 VIADD R29, R29, 0xffffffe0 ;  /* 0xffffffe01d1db836 */ /* 0x000fc60000000000 */
[----:B------:R-:W-:Y:S01]  /*5010*/  ISETP.GE.U32.AND P2, PT, R18, 0x1a, PT ;  /* 0x0000001a1200780c */ /* 0x000fe20003f46070 */
[----:B------:R-:W-:-:S12]  /*5020*/  @!P6 VIADD R23, R23, 0xffffffe0 ;  /* 0xffffffe01717e836 */ /* 0x000fd80000000000 */
[----:B------:R-:W-:Y:S02]  /*5030*/  @!P2 VIADD R25, R25, 0xffffffe0 ;  /* 0xffffffe01919a836 */ /* 0x000fe40000000000 */
[----:B------:R-:W-:Y:S02]  /*5040*/  @!P5 VIADD R21, R21, 0xffffffe0 ;  /* 0xffffffe01515d836 */ /* 0x000fe40000000000 */
[----:B------:R-:W-:Y:S01]  /*5050*/  VIADD R14, R14, 0x10 ;  /* 0x000000100e0e7836 */ /* 0x000fe20000000000 */
        /* <DEDUP_REMOVED lines=11> */
[----:B----4-:R-:W-:-:S05]  /*5110*/  VIADD R16, R22, 0xffffff9f ;  /* 0xffffff9f16107836 */ /* 0x010fca0000000000 */
        /* <DEDUP_REMOVED lines=8> */
[----:B-----5:R-:W-:-:S05]  /*51a0*/  VIADD R16, R20, 0xffffff9f ;  /* 0xffffff9f14107836 */ /* 0x020fca0000000000 */
[----:B------:R-:W-:Y:S01]  /*51b0*/  LOP3.LUT R16, R16, 0xff, RZ, 0xc0, !PT ;  /* 0x000000ff10107812 */ /* 0x000fe200078ec0ff */
[----:B------:R-:W-:-:S03]  /*51c0*/  @!P1 VIADD R19, R19, 0xffffffe0 ;  /* 0xffffffe013139836 */ /* 0x000fc60000000000 */
[----:B------:R-:W-:Y:S02]  /*51d0*/  ISETP.GE.U32.AND P5, PT, R16, 0x1a, PT ;  /* 0x0000001a1000780c */ /* 0x000fe40003fa6070 */
[----:B------:R-:W-:Y:S01]  /*51e0*/  ISETP.GE.AND P1, PT, R14, -0xc, PT ;  /* 0xfffffff40e00780c */ /* 0x000fe20003f26270 */
[----:B------:R-:W-:Y:S01]  /*51f0*/  @!P2 VIADD R26, R26, 0xffffffe0 ;  /* 0xffffffe01a1aa836 */ /* 0x000fe20000000000 */
[----:B------:R-:W-:Y:S01]  /*5200*/  IADD3 R16, P2, PT, R10, 0x10, RZ ;  /* 0x000000100a107810 */ /* 0x000fe20007f5e0ff */
[----:B------:R-:W-:Y:S01]  /*5210*/  @!P4 VIADD R17, R17, 0xffffffe0 ;  /* 0xffffffe01111c836 */ /* 0x000fe20000000000 */
[----:B------:R0:W-:Y:S01]  /*5220*/  STG.E.U8 desc[UR4][R10.64+0x9], R19 ;  /* 0x000009130a007986 */ /* 0x0001e2000c101104 */
[----:B------:R-:W-:Y:S02]  /*5230*/  @!P3 VIADD R22, R22, 0xffffffe0 ;  /* 0xffffffe01616b836 */ /* 0x000fe40000000000 */
[----:B------:R-:W-:-:S04]  /*5240*/  @!P6 VIADD R28, R28, 0xffffffe0 ;  /* 0xffffffe01c1ce836 */ /* 0x000fc80000000000 */
[----:B------:R-:W-:Y:S01]  /*5250*/  @!P5 VIADD R20, R20, 0xffffffe0 ;  /* 0xffffffe01414d836 */ /* 0x000fe20000000000 */
[----:B------:R-:W-:Y:S01]  /*5260*/  STG.E.U8 desc[UR4][R10.64+0xa], R17 ;  /* 0x00000a110a007986 */ /* 0x000fe2000c101104 */
[----:B0-----:R-:W-:-:S03]  /*5270*/  IMAD.X R19, RZ, RZ, R11, P2 ;  /* 0x000000ffff137224 */ /* 0x001fc600010e060b */
[----:B------:R-:W-:Y:S04]  /*5280*/  STG.E.U8 desc[UR4][R10.64+0xb], R22 ;  /* 0x00000b160a007986 */ /* 0x000fe8000c101104 */
[----:B------:R-:W-:Y:S04]  /*5290*/  STG.E.U8 desc[UR4][R10.64+0xc], R26 ;  /* 0x00000c1a0a007986 */ /* 0x000fe8000c101104 */
[----:B------:R-:W-:Y:S04]  /*52a0*/  STG.E.U8 desc[UR4][R10.64+0xd], R28 ;  /* 0x00000d1c0a007986 */ /* 0x000fe8000c101104 */
[----:B------:R0:W-:Y:S02]  /*52b0*/  STG.E.U8 desc[UR4][R10.64+0xe], R20 ;  /* 0x00000e140a007986 */ /* 0x0001e4000c101104 */
[----:B0-----:R-:W-:-:S02]  /*52c0*/  IMAD.MOV.U32 R10, RZ, RZ, R16 ;  /* 0x000000ffff0a7224 */ /* 0x001fc400078e0010 */
[----:B------:R-:W-:Y:S01]  /*52d0*/  IMAD.MOV.U32 R11, RZ, RZ, R19 ;  /* 0x000000ffff0b7224 */ /* 0x000fe200078e0013 */
[----:B------:R-:W-:Y:S06]  /*52e0*/  @!P1 BRA `(.L_x_345) ;  /* 0xfffffff800649947 */ /* 0x000fec000383ffff */
.L_x_344:
[----:B------:R-:W-:Y:S05]  /*52f0*/  BSYNC.RECONVERGENT B4 ;  /* 0x0000000000047941 */ /* 0x000fea0003800200 */
.L_x_343:
        /* <DEDUP_REMOVED lines=16> */
[----:B------:R-:W5:Y:S01]  /*5400*/  LDG.E.U8 R17, desc[UR4][R10.64+0x6] ;  /* 0x000006040a117981 */ /* 0x000f62000c1e1100 */
[----:B------:R-:W-:-:S02]  /*5410*/  VIADD R14, R14, 0x8 ;  /* 0x000000080e0e7836 */ /* 0x000fc40000000000 */
[----:B--2---:R-:W-:Y:S02]  /*5420*/  VIADD R18, R29, 0xffffff9f ;  /* 0xffffff9f1d127836 */ /* 0x004fe40000000000 */
[----:B0-----:R-:W-:-:S03]  /*5430*/  VIADD R16, R27, 0xffffff9f ;  /* 0xffffff9f1b107836 */ /* 0x001fc60000000000 */
[----:B------:R-:W-:-:S04]  /*5440*/  LOP3.LUT R18, R18, 0xff, RZ, 0xc0, !PT ;  /* 0x000000ff12127812 */ /* 0x000fc800078ec0ff */
[----:B------:R-:W-:Y:S01]  /*5450*/  ISETP.GE.U32.AND P0, PT, R18, 0x1a, PT ;  /* 0x0000001a1200780c */ /* 0x000fe20003f06070 */
[----:B---3--:R-:W-:Y:S01]  /*5460*/  VIADD R18, R25, 0xffffff9f ;  /* 0xffffff9f19127836 */ /* 0x008fe20000000000 */
[----:B------:R-:W-:-:S04]  /*5470*/  LOP3.LUT R16, R16, 0xff, RZ, 0xc0, !PT ;  /* 0x000000ff10107812 */ /* 0x000fc800078ec0ff */
[----:B------:R-:W-:Y:S02]  /*5480*/  LOP3.LUT R18, R18, 0xff, RZ, 0xc0, !PT ;  /* 0x000000ff12127812 */ /* 0x000fe400078ec0ff */
[----:B------:R-:W-:Y:S01]  /*5490*/  ISETP.GE.U32.AND P1, PT, R16, 0x1a, PT ;  /* 0x0000001a1000780c */ /* 0x000fe20003f26070 */
[----:B----4-:R-:W-:Y:S01]  /*54a0*/  VIADD R16, R23, 0xffffff9f ;  /* 0xffffff9f17107836 */ /* 0x010fe20000000000 */
[----:B------:R-:W-:Y:S01]  /*54b0*/  ISETP.GE.U32.AND P2, PT, R18, 0x1a, PT ;  /* 0x0000001a1200780c */ /* 0x000fe20003f46070 */
[----:B-----5:R-:W-:Y:S02]  /*54c0*/  VIADD R18, R21, 0xffffff9f ;  /* 0xffffff9f15127836 */ /* 0x020fe40000000000 */
[----:B------:R-:W-:Y:S01]  /*54d0*/  @!P0 VIADD R29, R29, 0xffffffe0 ;  /* 0xffffffe01d1d8836 */ /* 0x000fe20000000000 */
[----:B------:R-:W-:Y:S02]  /*54e0*/  LOP3.LUT R16, R16, 0xff, RZ, 0xc0, !PT ;  /* 0x000000ff10107812 */ /* 0x000fe400078ec0ff */
[----:B------:R-:W-:-:S02]  /*54f0*/  LOP3.LUT R18, R18, 0xff, RZ, 0xc0, !PT ;  /* 0x000000ff12127812 */ /* 0x000fc400078ec0ff */
[----:B------:R-:W-:Y:S01]  /*5500*/  ISETP.GE.U32.AND P3, PT, R16, 0x1a, PT ;  /* 0x0000001a1000780c */ /* 0x000fe20003f66070 */
[----:B------:R-:W-:Y:S01]  /*5510*/  VIADD R16, R19, 0xffffff9f ;  /* 0xffffff9f13107836 */ /* 0x000fe20000000000 */
[----:B------:R-:W-:Y:S01]  /*5520*/  ISETP.GE.U32.AND P4, PT, R18, 0x1a, PT ;  /* 0x0000001a1200780c */ /* 0x000fe20003f86070 */
[----:B------:R-:W-:Y:S01]  /*5530*/  VIADD R18, R17, 0xffffff9f ;  /* 0xffffff9f11127836 */ /* 0x000fe20000000000 */
[----:B------:R-:W-:Y:S01]  /*5540*/  STG.E.U8 desc[UR4][R10.64], R29 ;  /* 0x0000001d0a007986 */ /* 0x000fe2000c101104 */
[----:B------:R-:W-:Y:S01]  /*5550*/  @!P1 VIADD R27, R27, 0xffffffe0 ;  /* 0xffffffe01b1b9836 */ /* 0x000fe20000000000 */
[----:B------:R-:W-:Y:S01]  /*5560*/  LOP3.LUT R16, R16, 0xff, RZ, 0xc0, !PT ;  /* 0x000000ff10107812 */ /* 0x000fe200078ec0ff */
[----:B------:R-:W-:Y:S01]  /*5570*/  @!P2 VIADD R25, R25, 0xffffffe0 ;  /* 0xffffffe01919a836 */ /* 0x000fe20000000000 */
[----:B------:R-:W-:Y:S02]  /*5580*/  LOP3.LUT R18, R18, 0xff, RZ, 0xc0, !PT ;  /* 0x000000ff12127812 */ /* 0x000fe400078ec0ff */
[----:B------:R-:W-:Y:S01]  /*5590*/  ISETP.GE.U32.AND P5, PT, R16, 0x1a, PT ;  /* 0x0000001a1000780c */ /* 0x000fe20003fa6070 */
[----:B------:R0:W-:Y:S01]  /*55a0*/  STG.E.U8 desc[UR4][R10.64+0x1], R27 ;  /* 0x0000011b0a007986 */ /* 0x0001e2000c101104 */
[----:B------:R-:W-:Y:S01]  /*55b0*/  ISETP.GE.U32.AND P6, PT, R18, 0x1a, PT ;  /* 0x0000001a1200780c */ /* 0x000fe20003fc6070 */
[----:B------:R-:W-:Y:S01]  /*55c0*/  @!P3 VIADD R23, R23, 0xffffffe0 ;  /* 0xffffffe01717b836 */ /* 0x000fe20000000000 */
[----:B------:R-:W-:Y:S01]  /*55d0*/  IADD3 R16, P1, PT, R10, 0x8, RZ ;  /* 0x000000080a107810 */ /* 0x000fe20007f3e0ff */
[----:B------:R-:W-:Y:S01]  /*55e0*/  @!P4 VIADD R21, R21, 0xffffffe0 ;  /* 0xffffffe01515c836 */ /* 0x000fe20000000000 */
[----:B------:R-:W-:Y:S01]  /*55f0*/  STG.E.U8 desc[UR4][R10.64+0x2], R25 ;  /* 0x000002190a007986 */ /* 0x000fe2000c101104 */
[----:B------:R-:W-:-:S03]  /*5600*/  PLOP3.LUT P0, PT, PT, PT, PT, 0x8, 0x80 ;  /* 0x000000000080781c */ /* 0x000fc60003f0e170 */
[----:B------:R-:W-:Y:S03]  /*5610*/  STG.E.U8 desc[UR4][R10.64+0x3], R23 ;  /* 0x000003170a007986 */ /* 0x000fe6000c101104 */
[----:B------:R-:W-:Y:S01]  /*5620*/  @!P5 VIADD R19, R19, 0xffffffe0 ;  /* 0xffffffe01313d836 */ /* 0x000fe20000000000 */
[----:B------:R-:W-:Y:S01]  /*5630*/  STG.E.U8 desc[UR4][R10.64+0x4], R21 ;  /* 0x000004150a007986 */ /* 0x000fe2000c101104 */
[----:B------:R-:W-:Y:S02]  /*5640*/  @!P6 VIADD R17, R17, 0xffffffe0 ;  /* 0xffffffe01111e836 */ /* 0x000fe40000000000 */
[----:B0-----:R-:W-:Y:S01]  /*5650*/  IMAD.X R27, RZ, RZ, R11, P1 ;  /* 0x000000ffff1b7224 */ /* 0x001fe200008e060b */
[----:B------:R-:W-:Y:S04]  /*5660*/  STG.E.U8 desc[UR4][R10.64+0x5], R19 ;  /* 0x000005130a007986 */ /* 0x000fe8000c101104 */
[----:B------:R0:W-:Y:S02]  /*5670*/  STG.E.U8 desc[UR4][R10.64+0x6], R17 ;  /* 0x000006110a007986 */ /* 0x0001e4000c101104 */
[----:B0-----:R-:W-:-:S02]  /*5680*/  IMAD.MOV.U32 R10, RZ, RZ, R16 ;  /* 0x000000ffff0a7224 */ /* 0x001fc400078e0010 */
[----:B------:R-:W-:-:S07]  /*5690*/  IMAD.MOV.U32 R11, RZ, RZ, R27 ;  /* 0x000000ffff0b7224 */ /* 0x000fce00078e001b */
.L_x_347:
[----:B------:R-:W-:Y:S05]  /*56a0*/  BSYNC.RECONVERGENT B4 ;  /* 0x0000000000047941 */ /* 0x000fea0003800200 */
.L_x_346:
[----:B------:R-:W-:-:S13]  /*56b0*/  ISETP.EQ.AND P1, PT, R14, RZ, PT ;  /* 0x000000ff0e00720c */ /* 0x000fda0003f22270 */
[----:B------:R-:W-:Y:S05]  /*56c0*/  @!P0 BREAK.RELIABLE P1, B2 ;  /* 0x0000000000028942 */ /* 0x000fea0000800100 */
[----:B------:R-:W-:Y:S05]  /*56d0*/  @!P0 BRA P1, `(.L_x_340) ;  /* 0x0000000000808947 */ /* 0x000fea0000800000 */
.L_x_342:
[----:B------:R-:W-:Y:S05]  /*56e0*/  BSYNC.RELIABLE B2 ;  /* 0x0000000000027941 */ /* 0x000fea0003800100 */
.L_x_341:
        /* <DEDUP_REMOVED lines=23> */
[----:B------:R-:W-:Y:S01]  /*5860*/  IADD3 R16, P1, PT, R10, 0x4, RZ ;  /* 0x000000040a107810 */ /* 0x000fe20007f3e0ff */
[----:B------:R-:W-:-:S03]  /*5870*/  @!P2 VIADD R23, R23, 0xffffffe0 ;  /* 0xffffffe01717a836 */ /* 0x000fc60000000000 */
[----:B------:R-:W-:Y:S01]  /*5880*/  STG.E.U8 desc[UR4][R10.64+0x1], R21 ;  /* 0x000001150a007986 */ /* 0x000fe2000c101104 */
[----:B0-----:R-:W-:-:S03]  /*5890*/  IMAD.X R17, RZ, RZ, R11, P1 ;  /* 0x000000ffff117224 */ /* 0x001fc600008e060b */
[----:B------:R0:W-:Y:S02]  /*58a0*/  STG.E.U8 desc[UR4][R10.64+0x2], R23 ;  /* 0x000002170a007986 */ /* 0x0001e4000c101104 */
[----:B0-----:R-:W-:Y:S02]  /*58b0*/  IMAD.MOV.U32 R10, RZ, RZ, R16 ;  /* 0x000000ffff0a7224 */ /* 0x001fe400078e0010 */
[----:B------:R-:W-:Y:S01]  /*58c0*/  IMAD.MOV.U32 R11, RZ, RZ, R17 ;  /* 0x000000ffff0b7224 */ /* 0x000fe200078e0011 */
[----:B------:R-:W-:Y:S06]  /*58d0*/  @P0 BRA `(.L_x_341) ;  /* 0xfffffffc00840947 */ /* 0x000fec000383ffff */
.L_x_340:
[----:B------:R-:W-:Y:S05]  /*58e0*/  BSYNC.RECONVERGENT B3 ;  /* 0x0000000000037941 */ /* 0x000fea0003800200 */
.L_x_339:
        /* <DEDUP_REMOVED lines=13> */
[----:B-1----:R-:W2:Y:S02]  /*59c0*/  LDG.E.U8 R15, desc[UR4][R10.64+0x1] ;  /* 0x000001040a0f7981 */ /* 0x002ea4000c1e1100 */
        /* <DEDUP_REMOVED lines=8> */
[----:B--2---:R-:W2:Y:S02]  /*5a50*/  LDG.E.U8 R15, desc[UR4][R10.64+0x2] ;  /* 0x000002040a0f7981 */ /* 0x004ea4000c1e1100 */
[----:B--2---:R-:W-:-:S05]  /*5a60*/  VIADD R5, R15, 0xffffff9f ;  /* 0xffffff9f0f057836 */ /* 0x004fca0000000000 */
[----:B------:R-:W-:-:S04]  /*5a70*/  LOP3.LUT R5, R5, 0xff, RZ, 0xc0, !PT ;  /* 0x000000ff05057812 */ /* 0x000fc800078ec0ff */
[----:B------:R-:W-:Y:S01]  /*5a80*/  ISETP.GE.U32.AND P0, PT, R5, 0x1a, PT ;  /* 0x0000001a0500780c */ /* 0x000fe20003f06070 */
[----:B------:R-:W-:-:S12]  /*5a90*/  IMAD.MOV.U32 R5, RZ, RZ, R13 ;  /* 0x000000ffff057224 */ /* 0x000fd800078e000d */
[----:B------:R-:W-:-:S05]  /*5aa0*/  @!P0 VIADD R15, R15, 0xffffffe0 ;  /* 0xffffffe00f0f8836 */ /* 0x000fca0000000000 */
[----:B------:R3:W-:Y:S01]  /*5ab0*/  STG.E.U8 desc[UR4][R10.64+0x2], R15 ;  /* 0x0000020f0a007986 */ /* 0x0007e2000c101104 */
[----:B------:R-:W-:Y:S05]  /*5ac0*/  BRA `(.L_x_253) ;  /* 0x0000000400b87947 */ /* 0x000fea0003800000 */
.L_x_338:
        /* <DEDUP_REMOVED lines=12> */
.L_x_352:
        /* <DEDUP_REMOVED lines=13> */
.L_x_351:
[----:B------:R-:W-:Y:S05]  /*5c60*/  BSYNC.RECONVERGENT B3 ;  /* 0x0000000000037941 */ /* 0x000fea0003800200 */
.L_x_350:
        /* <DEDUP_REMOVED lines=13> */
.L_x_349:
[----:B------:R-:W-:Y:S05]  /*5d40*/  BSYNC.RECONVERGENT B2 ;  /* 0x0000000000027941 */ /* 0x000fea0003800200 */
.L_x_348:
[----:B0123--:R-:W-:-:S05]  /*5d50*/  IADD3 R10, P0, PT, R15, R2, RZ ;  /* 0x000000020f0a7210 */ /* 0x00ffca0007f1e0ff */
[----:B------:R-:W-:-:S05]  /*5d60*/  IMAD.X R11, RZ, RZ, R3, P0 ;  /* 0x000000ffff0b7224 */ /* 0x000fca00000e0603 */
[----:B-----5:R0:W-:Y:S01]  /*5d70*/  STG.E.U8 desc[UR4][R10.64], R13 ;  /* 0x0000000d0a007986 */ /* 0x0201e2000c101104 */
[----:B------:R-:W-:Y:S05]  /*5d80*/  BRA `(.L_x_253) ;  /* 0x0000000400087947 */ /* 0x000fea0003800000 */
.L_x_337:
        /* <DEDUP_REMOVED lines=35> */
.L_x_356:
[----:B------:R-:W-:Y:S05]  /*5fc0*/  BSYNC.RECONVERGENT B3 ;  /* 0x0000000000037941 */ /* 0x000fea0003800200 */
.L_x_355:
[----:B------:R-:W-:-:S13]  /*5fd0*/  ISETP.GE.U32.AND P0, PT, R21, 0x3, PT ;  /* 0x000000031500780c */ /* 0x000fda0003f06070 */
[----:B------:R-:W-:Y:S05]  /*5fe0*/  @!P0 BRA `(.L_x_354) ;  /* 0x0000000000688947 */ /* 0x000fea0003800000 */
.L_x_357:
[----:B-123--:R-:W-:-:S05]  /*5ff0*/  VIADD R11, R19, 0xfffffffe ;  /* 0xfffffffe130b7836 */ /* 0x00efca0000000000 */
[----:B------:R-:W-:-:S05]  /*6000*/  IADD3 R10, P0, PT, R11, R2, RZ ;  /* 0x000000020b0a7210 */ /* 0x000fca0007f1e0ff */
[----:B------:R-:W-:-:S05]  /*6010*/  IMAD.X R11, RZ, RZ, R3, P0 ;  /* 0x000000ffff0b7224 */ /* 0x000fca00000e0603 */
[----:B------:R-:W2:Y:S01]  /*6020*/  LDG.E.U8 R25, desc[UR4][R10.64] ;  /* 0x000000040a197981 */ /* 0x000ea2000c1e1100 */
[C---:B------:R-:W-:Y:S02]  /*6030*/  VIADD R21, R19.reuse, 0xffffffff ;  /* 0xffffffff13157836 */ /* 0x040fe40000000000 */
[----:B0-----:R-:W-:-:S03]  /*6040*/  VIADD R15, R19, 0xfffffffd ;  /* 0xfffffffd130f7836 */ /* 0x001fc60000000000 */
        /* <DEDUP_REMOVED lines=20> */
.L_x_354:
[----:B------:R-:W-:Y:S05]  /*6190*/  BSYNC.RECONVERGENT B2 ;  /* 0x0000000000027941 */ /* 0x000fea0003800200 */
.L_x_353:
[----:B-----5:R4:W-:Y:S02]  /*61a0*/  STG.E.U8 desc[UR4][R2.64], R13 ;  /* 0x0000000d02007986 */ /* 0x0209e4000c101104 */
.L_x_253:
[----:B------:R-:W-:Y:S05]  /*61b0*/  BSYNC.RECONVERGENT B0 ;  /* 0x0000000000007941 */ /* 0x000fea0003800200 */
.L_x_248:
[----:B------:R-:W-:Y:S02]  /*61c0*/  VIADD R12, R12, 0x1 ;  /* 0x000000010c0c7836 */ /* 0x000fe40000000000 */
[----:B0123-5:R-:W-:-:S03]  /*61d0*/  VIADD R15, R5, 0xffffffff ;  /* 0xffffffff050f7836 */ /* 0x02ffc60000000000 */
[----:B------:R-:W-:Y:S02]  /*61e0*/  ISETP.GE.AND P0, PT, R12, R7, PT ;  /* 0x000000070c00720c */ /* 0x000fe40003f06270 */
[----:B------:R-:W-:-:S13]  /*61f0*/  ISETP.LT.U32.AND P1, PT, R15, 0xff, PT ;  /* 0x000000ff0f00780c */ /* 0x000fda0003f21070 */
[----:B------:R-:W-:Y:S05]  /*6200*/  @!P0 BRA P1, `(.L_x_358) ;  /* 0xffffffa000e48947 */ /* 0x000fea000083ffff */
.L_x_247:
[----:B------:R-:W-:Y:S05]  /*6210*/  BSYNC.RECONVERGENT B1 ;  /* 0x0000000000017941 */ /* 0x000fea0003800200 */
.L_x_246:
[----:B------:R-:W-:Y:S05]  /*6220*/  WARPSYNC.ALL ;  /* 0x0000000000007948 */ /* 0x000fea0003800000 */
[----:B------:R-:W4:Y:S02]  /*6230*/  LDCU.64 UR6, c[0x0][0x3d0] ;  /* 0x00007a00ff0677ac */ /* 0x000f240008000a00 */
[----:B----4-:R-:W-:-:S04]  /*6240*/  IADD3 R2, P0, PT, R0, UR6, RZ ;  /* 0x0000000600027c10 */ /* 0x010fc8000ff1e0ff */
[----:B------:R-:W-:-:S05]  /*6250*/  IADD3.X R3, PT, PT, R4, UR7, RZ, P0, !PT ;  /* 0x0000000704037c10 */ /* 0x000fca00087fe4ff */
[----:B------:R-:W-:Y:S01]  /*6260*/  STG.E desc[UR4][R2.64], R5 ;  /* 0x0000000502007986 */ /* 0x000fe2000c101904 */
[----:B------:R-:W-:Y:S05]  /*6270*/  EXIT ;  /* 0x000000000000794d */ /* 0x000fea0003800000 */
.L_x_359:
        /* <DEDUP_REMOVED lines=16> */
.L_x_362:


//--------------------- .nv.shared.reserved.0     --------------------------
	.section	.nv.shared.reserved.0,"aw",@nobits
	.weak		__nv_reservedSMEM_offset_0_alias
	.size		__nv_reservedSMEM_offset_0_alias, 0, 64
	.other		__nv_reservedSMEM_offset_0_alias,@"STO_CUDA_RESERVED_SHARED STV_DEFAULT"
__nv_reservedSMEM_offset_0_alias:
	.zero		0
	.zero		64


//--------------------- .nv.constant0._ZN8collider3gpu32apply_rules_cross_product_kernelEPKcPKjS4_jS2_S4_S4_jPcPjm --------------------------
	.section	.nv.constant0._ZN8collider3gpu32apply_rules_cross_product_kernelEPKcPKjS4_jS2_S4_S4_jPcPjm,"a",@progbits
	.sectionflags	@""
	.align	4
.nv.constant0._ZN8collider3gpu32apply_rules_cross_product_kernelEPKcPKjS4_jS2_S4_S4_jPcPjm:
	.zero		984


//--------------------- .nv.constant0._ZN8collider3gpu24apply_single_rule_kernelEPKcPKjS4_S2_iPcPjm --------------------------
	.section	.nv.constant0._ZN8collider3gpu24apply_single_rule_kernelEPKcPKjS4_S2_iPcPjm,"a",@progbits
	.sectionflags	@""
	.align	4
.nv.constant0._ZN8collider3gpu24apply_single_rule_kernelEPKcPKjS4_S2_iPcPjm:
	.zero		960


//--------------------- .nv.constant0._ZN8collider3gpu18apply_rules_kernelEPKcPKjS4_S2_S4_S4_S4_S4_PcS4_Pjm --------------------------
	.section	.nv.constant0._ZN8collider3gpu18apply_rules_kernelEPKcPKjS4_S2_S4_S4_S4_S4_PcS4_Pjm,"a",@progbits
	.sectionflags	@""
	.align	4
.nv.constant0._ZN8collider3gpu18apply_rules_kernelEPKcPKjS4_S2_S4_S4_S4_S4_PcS4_Pjm:
	.zero		992


//--------------------- SYMBOLS --------------------------

	.type		.nv.reservedSmem.offset0,@object
	.size		.nv.reservedSmem.offset0,0x4
